	.target	sm_80

	.elftype	@"ET_EXEC"


//--------------------- .note.nv.tkinfo           --------------------------
	.section	.note.nv.tkinfo,"",@"SHT_NOTE"
	.sectionflags	@"SHF_NOTE_NV_TKINFO"
	.tkinfo
        /*0018*/ 	.word	0x00000002
        /*0030*/ 	.string	""
        /*0030*/ 	.string	"ptxas"
        /*0030*/ 	.string	"Cuda compilation tools, release 13.0, V13.0.88"
        /*0030*/ 	.string	"Build cuda_13.0.r13.0/compiler.36424714_0"
        /*0030*/ 	.string	"-arch sm_80 -m 64 "



//--------------------- .note.nv.cuinfo           --------------------------
	.section	.note.nv.cuinfo,"",@"SHT_NOTE"
	.sectionflags	@"SHF_NOTE_NV_CUINFO"
        /*0018*/ 	.short	0x0002
        /*001a*/ 	.short	0x0050
        /*001c*/ 	.short	0x0082
	.zero		2


//--------------------- .nv.info                  --------------------------
	.section	.nv.info,"",@"SHT_CUDA_INFO"
	.align	4


	//----- nvinfo : EIATTR_REGCOUNT
	.align		4
        /*0000*/ 	.byte	0x04, 0x2f
        /*0002*/ 	.short	(.L_12 - .L_11)
	.align		4
.L_11:
        /*0004*/ 	.word	index@(_ZN7cutlass13device_kernelIN5flash22FlashAttnBwdPreprocessIN4cute5tupleIJNS3_1CILi64EEENS5_ILi256EEEEEENS_10bfloat16_tEfNS_4arch4Sm80ELb1ELb1EEEEEvNT_6ParamsE)
        /*0008*/ 	.word	0x00000079


	//----- nvinfo : EIATTR_FRAME_SIZE
	.align		4
.L_12:
        /*000c*/ 	.byte	0x04, 0x11
        /*000e*/ 	.short	(.L_14 - .L_13)
	.align		4
.L_13:
        /*0010*/ 	.word	index@(_ZN7cutlass13device_kernelIN5flash22FlashAttnBwdPreprocessIN4cute5tupleIJNS3_1CILi64EEENS5_ILi256EEEEEENS_10bfloat16_tEfNS_4arch4Sm80ELb1ELb1EEEEEvNT_6ParamsE)
        /*0014*/ 	.word	0x00000000


	//----- nvinfo : EIATTR_REGCOUNT
	.align		4
.L_14:
        /*0018*/ 	.byte	0x04, 0x2f
        /*001a*/ 	.short	(.L_16 - .L_15)
	.align		4
.L_15:
        /*001c*/ 	.word	index@(_ZN7cutlass13device_kernelIN5flash19enable_sm80_to_sm89INS1_16FlashAttnBwdSm80INS1_25CollectiveMainloopBwdSm80ILi1ELi1EN4cute5tupleIJNS5_1CILi64EEES8_NS7_ILi256EEEEEENS_10bfloat16_tEfNS_4arch4Sm80ELb1ELb0ELb1ELb1ELb0ELb0ELb0ELb0ELi2ELi4ELi2ELi2ELb0EEENS1_24CollectiveEpilogueBwdGQAISA_fSD_Li256ELb1ELb0EEENS1_25SingleTileBwdLPTSchedulerILb1ELi64ELb0EEEEEEEEEvNT_6ParamsE)
        /*0020*/ 	.word	0x000000ff


	//----- nvinfo : EIATTR_FRAME_SIZE
	.align		4
.L_16:
        /*0024*/ 	.byte	0x04, 0x11
        /*0026*/ 	.short	(.L_18 - .L_17)
	.align		4
.L_17:
        /*0028*/ 	.word	index@(_ZN7cutlass13device_kernelIN5flash19enable_sm80_to_sm89INS1_16FlashAttnBwdSm80INS1_25CollectiveMainloopBwdSm80ILi1ELi1EN4cute5tupleIJNS5_1CILi64EEES8_NS7_ILi256EEEEEENS_10bfloat16_tEfNS_4arch4Sm80ELb1ELb0ELb1ELb1ELb0ELb0ELb0ELb0ELi2ELi4ELi2ELi2ELb0EEENS1_24CollectiveEpilogueBwdGQAISA_fSD_Li256ELb1ELb0EEENS1_25SingleTileBwdLPTSchedulerILb1ELi64ELb0EEEEEEEEEvNT_6ParamsE)
        /*002c*/ 	.word	0x00000038


	//----- nvinfo : EIATTR_REGCOUNT
	.align		4
.L_18:
        /*0030*/ 	.byte	0x04, 0x2f
        /*0032*/ 	.short	(.L_20 - .L_19)
	.align		4
.L_19:
        /*0034*/ 	.word	index@(_ZN7cutlass13device_kernelIN5flash32FlashAttnBwdPostprocessConvertdQIN4cute5tupleIJNS3_1CILi64EEENS5_ILi256EEEEEENS_10bfloat16_tEfNS_4arch4Sm80ELi256ENS3_8TiledMMAINS3_8MMA_AtomIJNS3_30SM80_16x8x16_F32BF16BF16F32_TNEEEENS3_6LayoutINS4_IJNS5_ILi2EEENS5_ILi4EEENS5_ILi1EEEEEENS4_IJSJ_SH_NS5_ILi0EEEEEEEENS4_IJNS5_ILi32EEES6_NS5_ILi16EEEEEEEELb0EEEEEvNT_6ParamsE)
        /*0038*/ 	.word	0x00000056


	//----- nvinfo : EIATTR_FRAME_SIZE
	.align		4
.L_20:
        /*003c*/ 	.byte	0x04, 0x11
        /*003e*/ 	.short	(.L_22 - .L_21)
	.align		4
.L_21:
        /*0040*/ 	.word	index@(_ZN7cutlass13device_kernelIN5flash32FlashAttnBwdPostprocessConvertdQIN4cute5tupleIJNS3_1CILi64EEENS5_ILi256EEEEEENS_10bfloat16_tEfNS_4arch4Sm80ELi256ENS3_8TiledMMAINS3_8MMA_AtomIJNS3_30SM80_16x8x16_F32BF16BF16F32_TNEEEENS3_6LayoutINS4_IJNS5_ILi2EEENS5_ILi4EEENS5_ILi1EEEEEENS4_IJSJ_SH_NS5_ILi0EEEEEEEENS4_IJNS5_ILi32EEES6_NS5_ILi16EEEEEEEELb0EEEEEvNT_6ParamsE)
        /*0044*/ 	.word	0x00000000


	//----- nvinfo : EIATTR_REGCOUNT
	.align		4
.L_22:
        /*0048*/ 	.byte	0x04, 0x2f
        /*004a*/ 	.short	(.L_24 - .L_23)
	.align		4
.L_23:
        /*004c*/ 	.word	index@(_ZN7cutlass13device_kernelIN5flash19enable_sm80_to_sm89INS1_16FlashAttnBwdSm80INS1_25CollectiveMainloopBwdSm80ILi1ELi1EN4cute5tupleIJNS5_1CILi64EEES8_NS7_ILi256EEEEEENS_10bfloat16_tEfNS_4arch4Sm80ELb1ELb0ELb1ELb1ELb0ELb0ELb0ELb0ELi2ELi4ELi2ELi2ELb0EEENS1_21CollectiveEpilogueBwdISA_SB_SD_Li256ELb1ELb0ELi4EEENS1_25SingleTileBwdLPTSchedulerILb1ELi64ELb0EEEEEEEEEvNT_6ParamsE)
        /*0050*/ 	.word	0x000000ff


	//----- nvinfo : EIATTR_FRAME_SIZE
	.align		4
.L_24:
        /*0054*/ 	.byte	0x04, 0x11
        /*0056*/ 	.short	(.L_26 - .L_25)
	.align		4
.L_25:
        /*0058*/ 	.word	index@(_ZN7cutlass13device_kernelIN5flash19enable_sm80_to_sm89INS1_16FlashAttnBwdSm80INS1_25CollectiveMainloopBwdSm80ILi1ELi1EN4cute5tupleIJNS5_1CILi64EEES8_NS7_ILi256EEEEEENS_10bfloat16_tEfNS_4arch4Sm80ELb1ELb0ELb1ELb1ELb0ELb0ELb0ELb0ELi2ELi4ELi2ELi2ELb0EEENS1_21CollectiveEpilogueBwdISA_SB_SD_Li256ELb1ELb0ELi4EEENS1_25SingleTileBwdLPTSchedulerILb1ELi64ELb0EEEEEEEEEvNT_6ParamsE)
        /*005c*/ 	.word	0x00000038


	//----- nvinfo : EIATTR_REGCOUNT
	.align		4
.L_26:
        /*0060*/ 	.byte	0x04, 0x2f
        /*0062*/ 	.short	(.L_28 - .L_27)
	.align		4
.L_27:
        /*0064*/ 	.word	index@(_ZN7cutlass13device_kernelIN5flash22FlashAttnBwdPreprocessIN4cute5tupleIJNS3_1CILi64EEENS5_ILi256EEEEEENS_10bfloat16_tEfNS_4arch4Sm80ELb1ELb0EEEEEvNT_6ParamsE)
        /*0068*/ 	.word	0x00000077


	//----- nvinfo : EIATTR_FRAME_SIZE
	.align		4
.L_28:
        /*006c*/ 	.byte	0x04, 0x11
        /*006e*/ 	.short	(.L_30 - .L_29)
	.align		4
.L_29:
        /*0070*/ 	.word	index@(_ZN7cutlass13device_kernelIN5flash22FlashAttnBwdPreprocessIN4cute5tupleIJNS3_1CILi64EEENS5_ILi256EEEEEENS_10bfloat16_tEfNS_4arch4Sm80ELb1ELb0EEEEEvNT_6ParamsE)
        /*0074*/ 	.word	0x00000000


	//----- nvinfo : EIATTR_REGCOUNT
	.align		4
.L_30:
        /*0078*/ 	.byte	0x04, 0x2f
        /*007a*/ 	.short	(.L_32 - .L_31)
	.align		4
.L_31:
        /*007c*/ 	.word	index@(_ZN7cutlass13device_kernelIN5flash19enable_sm80_to_sm89INS1_16FlashAttnBwdSm80INS1_25CollectiveMainloopBwdSm80ILi1ELi1EN4cute5tupleIJNS5_1CILi64EEES8_NS7_ILi256EEEEEENS_10bfloat16_tEfNS_4arch4Sm80ELb1ELb0ELb1ELb0ELb0ELb0ELb0ELb0ELi2ELi4ELi2ELi2ELb0EEENS1_24CollectiveEpilogueBwdGQAISA_fSD_Li256ELb0ELb0EEENS1_25SingleTileBwdLPTSchedulerILb0ELi64ELb0EEEEEEEEEvNT_6ParamsE)
        /*0080*/ 	.word	0x000000ff


	//----- nvinfo : EIATTR_FRAME_SIZE
	.align		4
.L_32:
        /*0084*/ 	.byte	0x04, 0x11
        /*0086*/ 	.short	(.L_34 - .L_33)
	.align		4
.L_33:
        /*0088*/ 	.word	index@(_ZN7cutlass13device_kernelIN5flash19enable_sm80_to_sm89INS1_16FlashAttnBwdSm80INS1_25CollectiveMainloopBwdSm80ILi1ELi1EN4cute5tupleIJNS5_1CILi64EEES8_NS7_ILi256EEEEEENS_10bfloat16_tEfNS_4arch4Sm80ELb1ELb0ELb1ELb0ELb0ELb0ELb0ELb0ELi2ELi4ELi2ELi2ELb0EEENS1_24CollectiveEpilogueBwdGQAISA_fSD_Li256ELb0ELb0EEENS1_25SingleTileBwdLPTSchedulerILb0ELi64ELb0EEEEEEEEEvNT_6ParamsE)
        /*008c*/ 	.word	0x00000040


	//----- nvinfo : EIATTR_REGCOUNT
	.align		4
.L_34:
        /*0090*/ 	.byte	0x04, 0x2f
        /*0092*/ 	.short	(.L_36 - .L_35)
	.align		4
.L_35:
        /*0094*/ 	.word	index@(_ZN7cutlass13device_kernelIN5flash19enable_sm80_to_sm89INS1_16FlashAttnBwdSm80INS1_25CollectiveMainloopBwdSm80ILi1ELi1EN4cute5tupleIJNS5_1CILi64EEES8_NS7_ILi256EEEEEENS_10bfloat16_tEfNS_4arch4Sm80ELb1ELb0ELb1ELb0ELb0ELb0ELb0ELb0ELi2ELi4ELi2ELi2ELb0EEENS1_21CollectiveEpilogueBwdISA_SB_SD_Li256ELb0ELb0ELi4EEENS1_25SingleTileBwdLPTSchedulerILb0ELi64ELb0EEEEEEEEEvNT_6ParamsE)
        /*0098*/ 	.word	0x000000ff


	//----- nvinfo : EIATTR_FRAME_SIZE
	.align		4
.L_36:
        /*009c*/ 	.byte	0x04, 0x11
        /*009e*/ 	.short	(.L_38 - .L_37)
	.align		4
.L_37:
        /*00a0*/ 	.word	index@(_ZN7cutlass13device_kernelIN5flash19enable_sm80_to_sm89INS1_16FlashAttnBwdSm80INS1_25CollectiveMainloopBwdSm80ILi1ELi1EN4cute5tupleIJNS5_1CILi64EEES8_NS7_ILi256EEEEEENS_10bfloat16_tEfNS_4arch4Sm80ELb1ELb0ELb1ELb0ELb0ELb0ELb0ELb0ELi2ELi4ELi2ELi2ELb0EEENS1_21CollectiveEpilogueBwdISA_SB_SD_Li256ELb0ELb0ELi4EEENS1_25SingleTileBwdLPTSchedulerILb0ELi64ELb0EEEEEEEEEvNT_6ParamsE)
        /*00a4*/ 	.word	0x00000048


	//----- nvinfo : EIATTR_REGCOUNT
	.align		4
.L_38:
        /*00a8*/ 	.byte	0x04, 0x2f
        /*00aa*/ 	.short	(.L_40 - .L_39)
	.align		4
.L_39:
        /*00ac*/ 	.word	index@(_ZN7cutlass13device_kernelIN5flash19enable_sm80_to_sm89INS1_16FlashAttnBwdSm80INS1_25CollectiveMainloopBwdSm80ILi1ELi1EN4cute5tupleIJNS5_1CILi64EEES8_NS7_ILi256EEEEEENS_10bfloat16_tEfNS_4arch4Sm80ELb0ELb1ELb1ELb1ELb0ELb0ELb0ELb0ELi2ELi4ELi2ELi2ELb0EEENS1_24CollectiveEpilogueBwdGQAISA_fSD_Li256ELb1ELb0EEENS1_19SingleTileSchedulerILb1ELb0ELb0ELi64EEEEEEEEEvNT_6ParamsE)
        /*00b0*/ 	.word	0x000000ff


	//----- nvinfo : EIATTR_FRAME_SIZE
	.align		4
.L_40:
        /*00b4*/ 	.byte	0x04, 0x11
        /*00b6*/ 	.short	(.L_42 - .L_41)
	.align		4
.L_41:
        /*00b8*/ 	.word	index@(_ZN7cutlass13device_kernelIN5flash19enable_sm80_to_sm89INS1_16FlashAttnBwdSm80INS1_25CollectiveMainloopBwdSm80ILi1ELi1EN4cute5tupleIJNS5_1CILi64EEES8_NS7_ILi256EEEEEENS_10bfloat16_tEfNS_4arch4Sm80ELb0ELb1ELb1ELb1ELb0ELb0ELb0ELb0ELi2ELi4ELi2ELi2ELb0EEENS1_24CollectiveEpilogueBwdGQAISA_fSD_Li256ELb1ELb0EEENS1_19SingleTileSchedulerILb1ELb0ELb0ELi64EEEEEEEEEvNT_6ParamsE)
        /*00bc*/ 	.word	0x00000040


	//----- nvinfo : EIATTR_REGCOUNT
	.align		4
.L_42:
        /*00c0*/ 	.byte	0x04, 0x2f
        /*00c2*/ 	.short	(.L_44 - .L_43)
	.align		4
.L_43:
        /*00c4*/ 	.word	index@(_ZN7cutlass13device_kernelIN5flash19enable_sm80_to_sm89INS1_16FlashAttnBwdSm80INS1_25CollectiveMainloopBwdSm80ILi1ELi1EN4cute5tupleIJNS5_1CILi64EEES8_NS7_ILi256EEEEEENS_10bfloat16_tEfNS_4arch4Sm80ELb0ELb1ELb1ELb1ELb0ELb0ELb0ELb0ELi2ELi4ELi2ELi2ELb0EEENS1_21CollectiveEpilogueBwdISA_SB_SD_Li256ELb1ELb0ELi4EEENS1_19SingleTileSchedulerILb1ELb0ELb0ELi64EEEEEEEEEvNT_6ParamsE)
        /*00c8*/ 	.word	0x000000ff


	//----- nvinfo : EIATTR_FRAME_SIZE
	.align		4
.L_44:
        /*00cc*/ 	.byte	0x04, 0x11
        /*00ce*/ 	.short	(.L_46 - .L_45)
	.align		4
.L_45:
        /*00d0*/ 	.word	index@(_ZN7cutlass13device_kernelIN5flash19enable_sm80_to_sm89INS1_16FlashAttnBwdSm80INS1_25CollectiveMainloopBwdSm80ILi1ELi1EN4cute5tupleIJNS5_1CILi64EEES8_NS7_ILi256EEEEEENS_10bfloat16_tEfNS_4arch4Sm80ELb0ELb1ELb1ELb1ELb0ELb0ELb0ELb0ELi2ELi4ELi2ELi2ELb0EEENS1_21CollectiveEpilogueBwdISA_SB_SD_Li256ELb1ELb0ELi4EEENS1_19SingleTileSchedulerILb1ELb0ELb0ELi64EEEEEEEEEvNT_6ParamsE)
        /*00d4*/ 	.word	0x00000040


	//----- nvinfo : EIATTR_REGCOUNT
	.align		4
.L_46:
        /*00d8*/ 	.byte	0x04, 0x2f
        /*00da*/ 	.short	(.L_48 - .L_47)
	.align		4
.L_47:
        /*00dc*/ 	.word	index@(_ZN7cutlass13device_kernelIN5flash19enable_sm80_to_sm89INS1_16FlashAttnBwdSm80INS1_25CollectiveMainloopBwdSm80ILi1ELi1EN4cute5tupleIJNS5_1CILi64EEES8_NS7_ILi256EEEEEENS_10bfloat16_tEfNS_4arch4Sm80ELb0ELb1ELb1ELb0ELb0ELb0ELb0ELb0ELi2ELi4ELi2ELi2ELb0EEENS1_24CollectiveEpilogueBwdGQAISA_fSD_Li256ELb0ELb0EEENS1_19SingleTileSchedulerILb0ELb0ELb0ELi64EEEEEEEEEvNT_6ParamsE)
        /*00e0*/ 	.word	0x000000ff


	//----- nvinfo : EIATTR_FRAME_SIZE
	.align		4
.L_48:
        /*00e4*/ 	.byte	0x04, 0x11
        /*00e6*/ 	.short	(.L_50 - .L_49)
	.align		4
.L_49:
        /*00e8*/ 	.word	index@(_ZN7cutlass13device_kernelIN5flash19enable_sm80_to_sm89INS1_16FlashAttnBwdSm80INS1_25CollectiveMainloopBwdSm80ILi1ELi1EN4cute5tupleIJNS5_1CILi64EEES8_NS7_ILi256EEEEEENS_10bfloat16_tEfNS_4arch4Sm80ELb0ELb1ELb1ELb0ELb0ELb0ELb0ELb0ELi2ELi4ELi2ELi2ELb0EEENS1_24CollectiveEpilogueBwdGQAISA_fSD_Li256ELb0ELb0EEENS1_19SingleTileSchedulerILb0ELb0ELb0ELi64EEEEEEEEEvNT_6ParamsE)
        /*00ec*/ 	.word	0x00000038


	//----- nvinfo : EIATTR_REGCOUNT
	.align		4
.L_50:
        /*00f0*/ 	.byte	0x04, 0x2f
        /*00f2*/ 	.short	(.L_52 - .L_51)
	.align		4
.L_51:
        /*00f4*/ 	.word	index@(_ZN7cutlass13device_kernelIN5flash19enable_sm80_to_sm89INS1_16FlashAttnBwdSm80INS1_25CollectiveMainloopBwdSm80ILi1ELi1EN4cute5tupleIJNS5_1CILi64EEES8_NS7_ILi256EEEEEENS_10bfloat16_tEfNS_4arch4Sm80ELb0ELb1ELb1ELb0ELb0ELb0ELb0ELb0ELi2ELi4ELi2ELi2ELb0EEENS1_21CollectiveEpilogueBwdISA_SB_SD_Li256ELb0ELb0ELi4EEENS1_19SingleTileSchedulerILb0ELb0ELb0ELi64EEEEEEEEEvNT_6ParamsE)
        /*00f8*/ 	.word	0x000000ff


	//----- nvinfo : EIATTR_FRAME_SIZE
	.align		4
.L_52:
        /*00fc*/ 	.byte	0x04, 0x11
        /*00fe*/ 	.short	(.L_54 - .L_53)
	.align		4
.L_53:
        /*0100*/ 	.word	index@(_ZN7cutlass13device_kernelIN5flash19enable_sm80_to_sm89INS1_16FlashAttnBwdSm80INS1_25CollectiveMainloopBwdSm80ILi1ELi1EN4cute5tupleIJNS5_1CILi64EEES8_NS7_ILi256EEEEEENS_10bfloat16_tEfNS_4arch4Sm80ELb0ELb1ELb1ELb0ELb0ELb0ELb0ELb0ELi2ELi4ELi2ELi2ELb0EEENS1_21CollectiveEpilogueBwdISA_SB_SD_Li256ELb0ELb0ELi4EEENS1_19SingleTileSchedulerILb0ELb0ELb0ELi64EEEEEEEEEvNT_6ParamsE)
        /*0104*/ 	.word	0x00000038


	//----- nvinfo : EIATTR_REGCOUNT
	.align		4
.L_54:
        /*0108*/ 	.byte	0x04, 0x2f
        /*010a*/ 	.short	(.L_56 - .L_55)
	.align		4
.L_55:
        /*010c*/ 	.word	index@(_ZN7cutlass13device_kernelIN5flash19enable_sm80_to_sm89INS1_16FlashAttnBwdSm80INS1_25CollectiveMainloopBwdSm80ILi1ELi1EN4cute5tupleIJNS5_1CILi64EEES8_NS7_ILi256EEEEEENS_10bfloat16_tEfNS_4arch4Sm80ELb0ELb0ELb1ELb1ELb0ELb0ELb0ELb0ELi2ELi4ELi2ELi2ELb0EEENS1_24CollectiveEpilogueBwdGQAISA_fSD_Li256ELb1ELb0EEENS1_19SingleTileSchedulerILb1ELb0ELb0ELi64EEEEEEEEEvNT_6ParamsE)
        /*0110*/ 	.word	0x000000ff


	//----- nvinfo : EIATTR_FRAME_SIZE
	.align		4
.L_56:
        /*0114*/ 	.byte	0x04, 0x11
        /*0116*/ 	.short	(.L_58 - .L_57)
	.align		4
.L_57:
        /*0118*/ 	.word	index@(_ZN7cutlass13device_kernelIN5flash19enable_sm80_to_sm89INS1_16FlashAttnBwdSm80INS1_25CollectiveMainloopBwdSm80ILi1ELi1EN4cute5tupleIJNS5_1CILi64EEES8_NS7_ILi256EEEEEENS_10bfloat16_tEfNS_4arch4Sm80ELb0ELb0ELb1ELb1ELb0ELb0ELb0ELb0ELi2ELi4ELi2ELi2ELb0EEENS1_24CollectiveEpilogueBwdGQAISA_fSD_Li256ELb1ELb0EEENS1_19SingleTileSchedulerILb1ELb0ELb0ELi64EEEEEEEEEvNT_6ParamsE)
        /*011c*/ 	.word	0x00000038


	//----- nvinfo : EIATTR_REGCOUNT
	.align		4
.L_58:
        /*0120*/ 	.byte	0x04, 0x2f
        /*0122*/ 	.short	(.L_60 - .L_59)
	.align		4
.L_59:
        /*0124*/ 	.word	index@(_ZN7cutlass13device_kernelIN5flash19enable_sm80_to_sm89INS1_16FlashAttnBwdSm80INS1_25CollectiveMainloopBwdSm80ILi1ELi1EN4cute5tupleIJNS5_1CILi64EEES8_NS7_ILi256EEEEEENS_10bfloat16_tEfNS_4arch4Sm80ELb0ELb0ELb1ELb1ELb0ELb0ELb0ELb0ELi2ELi4ELi2ELi2ELb0EEENS1_21CollectiveEpilogueBwdISA_SB_SD_Li256ELb1ELb0ELi4EEENS1_19SingleTileSchedulerILb1ELb0ELb0ELi64EEEEEEEEEvNT_6ParamsE)
        /*0128*/ 	.word	0x000000ff


	//----- nvinfo : EIATTR_FRAME_SIZE
	.align		4
.L_60:
        /*012c*/ 	.byte	0x04, 0x11
        /*012e*/ 	.short	(.L_62 - .L_61)
	.align		4
.L_61:
        /*0130*/ 	.word	index@(_ZN7cutlass13device_kernelIN5flash19enable_sm80_to_sm89INS1_16FlashAttnBwdSm80INS1_25CollectiveMainloopBwdSm80ILi1ELi1EN4cute5tupleIJNS5_1CILi64EEES8_NS7_ILi256EEEEEENS_10bfloat16_tEfNS_4arch4Sm80ELb0ELb0ELb1ELb1ELb0ELb0ELb0ELb0ELi2ELi4ELi2ELi2ELb0EEENS1_21CollectiveEpilogueBwdISA_SB_SD_Li256ELb1ELb0ELi4EEENS1_19SingleTileSchedulerILb1ELb0ELb0ELi64EEEEEEEEEvNT_6ParamsE)
        /*0134*/ 	.word	0x00000038


	//----- nvinfo : EIATTR_REGCOUNT
	.align		4
.L_62:
        /*0138*/ 	.byte	0x04, 0x2f
        /*013a*/ 	.short	(.L_64 - .L_63)
	.align		4
.L_63:
        /*013c*/ 	.word	index@(_ZN7cutlass13device_kernelIN5flash19enable_sm80_to_sm89INS1_16FlashAttnBwdSm80INS1_25CollectiveMainloopBwdSm80ILi1ELi1EN4cute5tupleIJNS5_1CILi64EEES8_NS7_ILi256EEEEEENS_10bfloat16_tEfNS_4arch4Sm80ELb0ELb0ELb1ELb0ELb0ELb0ELb0ELb0ELi2ELi4ELi2ELi2ELb0EEENS1_24CollectiveEpilogueBwdGQAISA_fSD_Li256ELb0ELb0EEENS1_19SingleTileSchedulerILb0ELb0ELb0ELi64EEEEEEEEEvNT_6ParamsE)
        /*0140*/ 	.word	0x000000ff


	//----- nvinfo : EIATTR_FRAME_SIZE
	.align		4
.L_64:
        /*0144*/ 	.byte	0x04, 0x11
        /*0146*/ 	.short	(.L_66 - .L_65)
	.align		4
.L_65:
        /*0148*/ 	.word	index@(_ZN7cutlass13device_kernelIN5flash19enable_sm80_to_sm89INS1_16FlashAttnBwdSm80INS1_25CollectiveMainloopBwdSm80ILi1ELi1EN4cute5tupleIJNS5_1CILi64EEES8_NS7_ILi256EEEEEENS_10bfloat16_tEfNS_4arch4Sm80ELb0ELb0ELb1ELb0ELb0ELb0ELb0ELb0ELi2ELi4ELi2ELi2ELb0EEENS1_24CollectiveEpilogueBwdGQAISA_fSD_Li256ELb0ELb0EEENS1_19SingleTileSchedulerILb0ELb0ELb0ELi64EEEEEEEEEvNT_6ParamsE)
        /*014c*/ 	.word	0x00000038


	//----- nvinfo : EIATTR_REGCOUNT
	.align		4
.L_66:
        /*0150*/ 	.byte	0x04, 0x2f
        /*0152*/ 	.short	(.L_68 - .L_67)
	.align		4
.L_67:
        /*0154*/ 	.word	index@(_ZN7cutlass13device_kernelIN5flash19enable_sm80_to_sm89INS1_16FlashAttnBwdSm80INS1_25CollectiveMainloopBwdSm80ILi1ELi1EN4cute5tupleIJNS5_1CILi64EEES8_NS7_ILi256EEEEEENS_10bfloat16_tEfNS_4arch4Sm80ELb0ELb0ELb1ELb0ELb0ELb0ELb0ELb0ELi2ELi4ELi2ELi2ELb0EEENS1_21CollectiveEpilogueBwdISA_SB_SD_Li256ELb0ELb0ELi4EEENS1_19SingleTileSchedulerILb0ELb0ELb0ELi64EEEEEEEEEvNT_6ParamsE)
        /*0158*/ 	.word	0x000000ff


	//----- nvinfo : EIATTR_FRAME_SIZE
	.align		4
.L_68:
        /*015c*/ 	.byte	0x04, 0x11
        /*015e*/ 	.short	(.L_70 - .L_69)
	.align		4
.L_69:
        /*0160*/ 	.word	index@(_ZN7cutlass13device_kernelIN5flash19enable_sm80_to_sm89INS1_16FlashAttnBwdSm80INS1_25CollectiveMainloopBwdSm80ILi1ELi1EN4cute5tupleIJNS5_1CILi64EEES8_NS7_ILi256EEEEEENS_10bfloat16_tEfNS_4arch4Sm80ELb0ELb0ELb1ELb0ELb0ELb0ELb0ELb0ELi2ELi4ELi2ELi2ELb0EEENS1_21CollectiveEpilogueBwdISA_SB_SD_Li256ELb0ELb0ELi4EEENS1_19SingleTileSchedulerILb0ELb0ELb0ELi64EEEEEEEEEvNT_6ParamsE)
        /*0164*/ 	.word	0x00000018


	//----- nvinfo : EIATTR_REGCOUNT
	.align		4
.L_70:
        /*0168*/ 	.byte	0x04, 0x2f
        /*016a*/ 	.short	(.L_72 - .L_71)
	.align		4
.L_71:
        /*016c*/ 	.word	index@(_ZN7cutlass13device_kernelIN5flash22FlashAttnBwdPreprocessIN4cute5tupleIJNS3_1CILi32EEENS5_ILi256EEEEEENS_10bfloat16_tEfNS_4arch4Sm80ELb1ELb1EEEEEvNT_6ParamsE)
        /*0170*/ 	.word	0x00000040


	//----- nvinfo : EIATTR_FRAME_SIZE
	.align		4
.L_72:
        /*0174*/ 	.byte	0x04, 0x11
        /*0176*/ 	.short	(.L_74 - .L_73)
	.align		4
.L_73:
        /*0178*/ 	.word	index@(_ZN7cutlass13device_kernelIN5flash22FlashAttnBwdPreprocessIN4cute5tupleIJNS3_1CILi32EEENS5_ILi256EEEEEENS_10bfloat16_tEfNS_4arch4Sm80ELb1ELb1EEEEEvNT_6ParamsE)
        /*017c*/ 	.word	0x00000000


	//----- nvinfo : EIATTR_REGCOUNT
	.align		4
.L_74:
        /*0180*/ 	.byte	0x04, 0x2f
        /*0182*/ 	.short	(.L_76 - .L_75)
	.align		4
.L_75:
        /*0184*/ 	.word	index@(_ZN7cutlass13device_kernelIN5flash19enable_sm80_to_sm89INS1_16FlashAttnBwdSm80INS1_25CollectiveMainloopBwdSm80ILi1ELi1EN4cute5tupleIJNS5_1CILi32EEENS7_ILi64EEENS7_ILi256EEEEEENS_10bfloat16_tEfNS_4arch4Sm80ELb1ELb0ELb1ELb1ELb0ELb0ELb0ELb0ELi2ELi2ELi2ELi1ELb1EEENS1_24CollectiveEpilogueBwdGQAISB_fSE_Li256ELb1ELb0EEENS1_25SingleTileBwdLPTSchedulerILb1ELi64ELb0EEEEEEEEEvNT_6ParamsE)
        /*0188*/ 	.word	0x000000ff


	//----- nvinfo : EIATTR_FRAME_SIZE
	.align		4
.L_76:
        /*018c*/ 	.byte	0x04, 0x11
        /*018e*/ 	.short	(.L_78 - .L_77)
	.align		4
.L_77:
        /*0190*/ 	.word	index@(_ZN7cutlass13device_kernelIN5flash19enable_sm80_to_sm89INS1_16FlashAttnBwdSm80INS1_25CollectiveMainloopBwdSm80ILi1ELi1EN4cute5tupleIJNS5_1CILi32EEENS7_ILi64EEENS7_ILi256EEEEEENS_10bfloat16_tEfNS_4arch4Sm80ELb1ELb0ELb1ELb1ELb0ELb0ELb0ELb0ELi2ELi2ELi2ELi1ELb1EEENS1_24CollectiveEpilogueBwdGQAISB_fSE_Li256ELb1ELb0EEENS1_25SingleTileBwdLPTSchedulerILb1ELi64ELb0EEEEEEEEEvNT_6ParamsE)
        /*0194*/ 	.word	0x000000d0


	//----- nvinfo : EIATTR_REGCOUNT
	.align		4
.L_78:
        /*0198*/ 	.byte	0x04, 0x2f
        /*019a*/ 	.short	(.L_80 - .L_79)
	.align		4
.L_79:
        /*019c*/ 	.word	index@(_ZN7cutlass13device_kernelIN5flash32FlashAttnBwdPostprocessConvertdQIN4cute5tupleIJNS3_1CILi32EEENS5_ILi256EEEEEENS_10bfloat16_tEfNS_4arch4Sm80ELi256ENS3_8TiledMMAINS3_8MMA_AtomIJNS3_30SM80_16x8x16_F32BF16BF16F32_TNEEEENS3_6LayoutINS4_IJNS5_ILi1EEENS5_ILi8EEESH_EEENS4_IJNS5_ILi0EEESH_SK_EEEEENS4_IJNS5_ILi16EEENS5_ILi128EEESN_EEEEELb0EEEEEvNT_6ParamsE)
        /*01a0*/ 	.word	0x00000033


	//----- nvinfo : EIATTR_FRAME_SIZE
	.align		4
.L_80:
        /*01a4*/ 	.byte	0x04, 0x11
        /*01a6*/ 	.short	(.L_82 - .L_81)
	.align		4
.L_81:
        /*01a8*/ 	.word	index@(_ZN7cutlass13device_kernelIN5flash32FlashAttnBwdPostprocessConvertdQIN4cute5tupleIJNS3_1CILi32EEENS5_ILi256EEEEEENS_10bfloat16_tEfNS_4arch4Sm80ELi256ENS3_8TiledMMAINS3_8MMA_AtomIJNS3_30SM80_16x8x16_F32BF16BF16F32_TNEEEENS3_6LayoutINS4_IJNS5_ILi1EEENS5_ILi8EEESH_EEENS4_IJNS5_ILi0EEESH_SK_EEEEENS4_IJNS5_ILi16EEENS5_ILi128EEESN_EEEEELb0EEEEEvNT_6ParamsE)
        /*01ac*/ 	.word	0x00000000


	//----- nvinfo : EIATTR_REGCOUNT
	.align		4
.L_82:
        /*01b0*/ 	.byte	0x04, 0x2f
        /*01b2*/ 	.short	(.L_84 - .L_83)
	.align		4
.L_83:
        /*01b4*/ 	.word	index@(_ZN7cutlass13device_kernelIN5flash19enable_sm80_to_sm89INS1_16FlashAttnBwdSm80INS1_25CollectiveMainloopBwdSm80ILi1ELi1EN4cute5tupleIJNS5_1CILi32EEENS7_ILi64EEENS7_ILi256EEEEEENS_10bfloat16_tEfNS_4arch4Sm80ELb1ELb0ELb1ELb1ELb0ELb0ELb0ELb0ELi2ELi2ELi2ELi1ELb1EEENS1_21CollectiveEpilogueBwdISB_SC_SE_Li256ELb1ELb0ELi4EEENS1_25SingleTileBwdLPTSchedulerILb1ELi64ELb0EEEEEEEEEvNT_6ParamsE)
        /*01b8*/ 	.word	0x000000ff


	//----- nvinfo : EIATTR_FRAME_SIZE
	.align		4
.L_84:
        /*01bc*/ 	.byte	0x04, 0x11
        /*01be*/ 	.short	(.L_86 - .L_85)
	.align		4
.L_85:
        /*01c0*/ 	.word	index@(_ZN7cutlass13device_kernelIN5flash19enable_sm80_to_sm89INS1_16FlashAttnBwdSm80INS1_25CollectiveMainloopBwdSm80ILi1ELi1EN4cute5tupleIJNS5_1CILi32EEENS7_ILi64EEENS7_ILi256EEEEEENS_10bfloat16_tEfNS_4arch4Sm80ELb1ELb0ELb1ELb1ELb0ELb0ELb0ELb0ELi2ELi2ELi2ELi1ELb1EEENS1_21CollectiveEpilogueBwdISB_SC_SE_Li256ELb1ELb0ELi4EEENS1_25SingleTileBwdLPTSchedulerILb1ELi64ELb0EEEEEEEEEvNT_6ParamsE)
        /*01c4*/ 	.word	0x000000c8


	//----- nvinfo : EIATTR_REGCOUNT
	.align		4
.L_86:
        /*01c8*/ 	.byte	0x04, 0x2f
        /*01ca*/ 	.short	(.L_88 - .L_87)
	.align		4
.L_87:
        /*01cc*/ 	.word	index@(_ZN7cutlass13device_kernelIN5flash22FlashAttnBwdPreprocessIN4cute5tupleIJNS3_1CILi32EEENS5_ILi256EEEEEENS_10bfloat16_tEfNS_4arch4Sm80ELb1ELb0EEEEEvNT_6ParamsE)
        /*01d0*/ 	.word	0x0000003d


	//----- nvinfo : EIATTR_FRAME_SIZE
	.align		4
.L_88:
        /*01d4*/ 	.byte	0x04, 0x11
        /*01d6*/ 	.short	(.L_90 - .L_89)
	.align		4
.L_89:
        /*01d8*/ 	.word	index@(_ZN7cutlass13device_kernelIN5flash22FlashAttnBwdPreprocessIN4cute5tupleIJNS3_1CILi32EEENS5_ILi256EEEEEENS_10bfloat16_tEfNS_4arch4Sm80ELb1ELb0EEEEEvNT_6ParamsE)
        /*01dc*/ 	.word	0x00000000


	//----- nvinfo : EIATTR_REGCOUNT
	.align		4
.L_90:
        /*01e0*/ 	.byte	0x04, 0x2f
        /*01e2*/ 	.short	(.L_92 - .L_91)
	.align		4
.L_91:
        /*01e4*/ 	.word	index@(_ZN7cutlass13device_kernelIN5flash19enable_sm80_to_sm89INS1_16FlashAttnBwdSm80INS1_25CollectiveMainloopBwdSm80ILi1ELi1EN4cute5tupleIJNS5_1CILi32EEENS7_ILi64EEENS7_ILi256EEEEEENS_10bfloat16_tEfNS_4arch4Sm80ELb1ELb0ELb1ELb0ELb0ELb0ELb0ELb0ELi2ELi2ELi2ELi1ELb1EEENS1_24CollectiveEpilogueBwdGQAISB_fSE_Li256ELb0ELb0EEENS1_25SingleTileBwdLPTSchedulerILb0ELi64ELb0EEEEEEEEEvNT_6ParamsE)
        /*01e8*/ 	.word	0x000000ff


	//----- nvinfo : EIATTR_FRAME_SIZE
	.align		4
.L_92:
        /*01ec*/ 	.byte	0x04, 0x11
        /*01ee*/ 	.short	(.L_94 - .L_93)
	.align		4
.L_93:
        /*01f0*/ 	.word	index@(_ZN7cutlass13device_kernelIN5flash19enable_sm80_to_sm89INS1_16FlashAttnBwdSm80INS1_25CollectiveMainloopBwdSm80ILi1ELi1EN4cute5tupleIJNS5_1CILi32EEENS7_ILi64EEENS7_ILi256EEEEEENS_10bfloat16_tEfNS_4arch4Sm80ELb1ELb0ELb1ELb0ELb0ELb0ELb0ELb0ELi2ELi2ELi2ELi1ELb1EEENS1_24CollectiveEpilogueBwdGQAISB_fSE_Li256ELb0ELb0EEENS1_25SingleTileBwdLPTSchedulerILb0ELi64ELb0EEEEEEEEEvNT_6ParamsE)
        /*01f4*/ 	.word	0x000000d8


	//----- nvinfo : EIATTR_REGCOUNT
	.align		4
.L_94:
        /*01f8*/ 	.byte	0x04, 0x2f
        /*01fa*/ 	.short	(.L_96 - .L_95)
	.align		4
.L_95:
        /*01fc*/ 	.word	index@(_ZN7cutlass13device_kernelIN5flash19enable_sm80_to_sm89INS1_16FlashAttnBwdSm80INS1_25CollectiveMainloopBwdSm80ILi1ELi1EN4cute5tupleIJNS5_1CILi32EEENS7_ILi64EEENS7_ILi256EEEEEENS_10bfloat16_tEfNS_4arch4Sm80ELb1ELb0ELb1ELb0ELb0ELb0ELb0ELb0ELi2ELi2ELi2ELi1ELb1EEENS1_21CollectiveEpilogueBwdISB_SC_SE_Li256ELb0ELb0ELi4EEENS1_25SingleTileBwdLPTSchedulerILb0ELi64ELb0EEEEEEEEEvNT_6ParamsE)
        /*0200*/ 	.word	0x000000ff


	//----- nvinfo : EIATTR_FRAME_SIZE
	.align		4
.L_96:
        /*0204*/ 	.byte	0x04, 0x11
        /*0206*/ 	.short	(.L_98 - .L_97)
	.align		4
.L_97:
        /*0208*/ 	.word	index@(_ZN7cutlass13device_kernelIN5flash19enable_sm80_to_sm89INS1_16FlashAttnBwdSm80INS1_25CollectiveMainloopBwdSm80ILi1ELi1EN4cute5tupleIJNS5_1CILi32EEENS7_ILi64EEENS7_ILi256EEEEEENS_10bfloat16_tEfNS_4arch4Sm80ELb1ELb0ELb1ELb0ELb0ELb0ELb0ELb0ELi2ELi2ELi2ELi1ELb1EEENS1_21CollectiveEpilogueBwdISB_SC_SE_Li256ELb0ELb0ELi4EEENS1_25SingleTileBwdLPTSchedulerILb0ELi64ELb0EEEEEEEEEvNT_6ParamsE)
        /*020c*/ 	.word	0x000000d8


	//----- nvinfo : EIATTR_REGCOUNT
	.align		4
.L_98:
        /*0210*/ 	.byte	0x04, 0x2f
        /*0212*/ 	.short	(.L_100 - .L_99)
	.align		4
.L_99:
        /*0214*/ 	.word	index@(_ZN7cutlass13device_kernelIN5flash19enable_sm80_to_sm89INS1_16FlashAttnBwdSm80INS1_25CollectiveMainloopBwdSm80ILi1ELi1EN4cute5tupleIJNS5_1CILi32EEENS7_ILi64EEENS7_ILi256EEEEEENS_10bfloat16_tEfNS_4arch4Sm80ELb0ELb1ELb1ELb1ELb0ELb0ELb0ELb0ELi2ELi2ELi2ELi1ELb1EEENS1_24CollectiveEpilogueBwdGQAISB_fSE_Li256ELb1ELb0EEENS1_19SingleTileSchedulerILb1ELb0ELb0ELi64EEEEEEEEEvNT_6ParamsE)
        /*0218*/ 	.word	0x000000ff


	//----- nvinfo : EIATTR_FRAME_SIZE
	.align		4
.L_100:
        /*021c*/ 	.byte	0x04, 0x11
        /*021e*/ 	.short	(.L_102 - .L_101)
	.align		4
.L_101:
        /*0220*/ 	.word	index@(_ZN7cutlass13device_kernelIN5flash19enable_sm80_to_sm89INS1_16FlashAttnBwdSm80INS1_25CollectiveMainloopBwdSm80ILi1ELi1EN4cute5tupleIJNS5_1CILi32EEENS7_ILi64EEENS7_ILi256EEEEEENS_10bfloat16_tEfNS_4arch4Sm80ELb0ELb1ELb1ELb1ELb0ELb0ELb0ELb0ELi2ELi2ELi2ELi1ELb1EEENS1_24CollectiveEpilogueBwdGQAISB_fSE_Li256ELb1ELb0EEENS1_19SingleTileSchedulerILb1ELb0ELb0ELi64EEEEEEEEEvNT_6ParamsE)
        /*0224*/ 	.word	0x000000d8


	//----- nvinfo : EIATTR_REGCOUNT
	.align		4
.L_102:
        /*0228*/ 	.byte	0x04, 0x2f
        /*022a*/ 	.short	(.L_104 - .L_103)
	.align		4
.L_103:
        /*022c*/ 	.word	index@(_ZN7cutlass13device_kernelIN5flash19enable_sm80_to_sm89INS1_16FlashAttnBwdSm80INS1_25CollectiveMainloopBwdSm80ILi1ELi1EN4cute5tupleIJNS5_1CILi32EEENS7_ILi64EEENS7_ILi256EEEEEENS_10bfloat16_tEfNS_4arch4Sm80ELb0ELb1ELb1ELb1ELb0ELb0ELb0ELb0ELi2ELi2ELi2ELi1ELb1EEENS1_21CollectiveEpilogueBwdISB_SC_SE_Li256ELb1ELb0ELi4EEENS1_19SingleTileSchedulerILb1ELb0ELb0ELi64EEEEEEEEEvNT_6ParamsE)
        /*0230*/ 	.word	0x000000ff


	//----- nvinfo : EIATTR_FRAME_SIZE
	.align		4
.L_104:
        /*0234*/ 	.byte	0x04, 0x11
        /*0236*/ 	.short	(.L_106 - .L_105)
	.align		4
.L_105:
        /*0238*/ 	.word	index@(_ZN7cutlass13device_kernelIN5flash19enable_sm80_to_sm89INS1_16FlashAttnBwdSm80INS1_25CollectiveMainloopBwdSm80ILi1ELi1EN4cute5tupleIJNS5_1CILi32EEENS7_ILi64EEENS7_ILi256EEEEEENS_10bfloat16_tEfNS_4arch4Sm80ELb0ELb1ELb1ELb1ELb0ELb0ELb0ELb0ELi2ELi2ELi2ELi1ELb1EEENS1_21CollectiveEpilogueBwdISB_SC_SE_Li256ELb1ELb0ELi4EEENS1_19SingleTileSchedulerILb1ELb0ELb0ELi64EEEEEEEEEvNT_6ParamsE)
        /*023c*/ 	.word	0x000000d8


	//----- nvinfo : EIATTR_REGCOUNT
	.align		4
.L_106:
        /*0240*/ 	.byte	0x04, 0x2f
        /*0242*/ 	.short	(.L_108 - .L_107)
	.align		4
.L_107:
        /*0244*/ 	.word	index@(_ZN7cutlass13device_kernelIN5flash19enable_sm80_to_sm89INS1_16FlashAttnBwdSm80INS1_25CollectiveMainloopBwdSm80ILi1ELi1EN4cute5tupleIJNS5_1CILi32EEENS7_ILi64EEENS7_ILi256EEEEEENS_10bfloat16_tEfNS_4arch4Sm80ELb0ELb1ELb1ELb0ELb0ELb0ELb0ELb0ELi2ELi2ELi2ELi1ELb1EEENS1_24CollectiveEpilogueBwdGQAISB_fSE_Li256ELb0ELb0EEENS1_19SingleTileSchedulerILb0ELb0ELb0ELi64EEEEEEEEEvNT_6ParamsE)
        /*0248*/ 	.word	0x000000ff


	//----- nvinfo : EIATTR_FRAME_SIZE
	.align		4
.L_108:
        /*024c*/ 	.byte	0x04, 0x11
        /*024e*/ 	.short	(.L_110 - .L_109)
	.align		4
.L_109:
        /*0250*/ 	.word	index@(_ZN7cutlass13device_kernelIN5flash19enable_sm80_to_sm89INS1_16FlashAttnBwdSm80INS1_25CollectiveMainloopBwdSm80ILi1ELi1EN4cute5tupleIJNS5_1CILi32EEENS7_ILi64EEENS7_ILi256EEEEEENS_10bfloat16_tEfNS_4arch4Sm80ELb0ELb1ELb1ELb0ELb0ELb0ELb0ELb0ELi2ELi2ELi2ELi1ELb1EEENS1_24CollectiveEpilogueBwdGQAISB_fSE_Li256ELb0ELb0EEENS1_19SingleTileSchedulerILb0ELb0ELb0ELi64EEEEEEEEEvNT_6ParamsE)
        /*0254*/ 	.word	0x000000d0


	//----- nvinfo : EIATTR_REGCOUNT
	.align		4
.L_110:
        /*0258*/ 	.byte	0x04, 0x2f
        /*025a*/ 	.short	(.L_112 - .L_111)
	.align		4
.L_111:
        /*025c*/ 	.word	index@(_ZN7cutlass13device_kernelIN5flash19enable_sm80_to_sm89INS1_16FlashAttnBwdSm80INS1_25CollectiveMainloopBwdSm80ILi1ELi1EN4cute5tupleIJNS5_1CILi32EEENS7_ILi64EEENS7_ILi256EEEEEENS_10bfloat16_tEfNS_4arch4Sm80ELb0ELb1ELb1ELb0ELb0ELb0ELb0ELb0ELi2ELi2ELi2ELi1ELb1EEENS1_21CollectiveEpilogueBwdISB_SC_SE_Li256ELb0ELb0ELi4EEENS1_19SingleTileSchedulerILb0ELb0ELb0ELi64EEEEEEEEEvNT_6ParamsE)
        /*0260*/ 	.word	0x000000ff


	//----- nvinfo : EIATTR_FRAME_SIZE
	.align		4
.L_112:
        /*0264*/ 	.byte	0x04, 0x11
        /*0266*/ 	.short	(.L_114 - .L_113)
	.align		4
.L_113:
        /*0268*/ 	.word	index@(_ZN7cutlass13device_kernelIN5flash19enable_sm80_to_sm89INS1_16FlashAttnBwdSm80INS1_25CollectiveMainloopBwdSm80ILi1ELi1EN4cute5tupleIJNS5_1CILi32EEENS7_ILi64EEENS7_ILi256EEEEEENS_10bfloat16_tEfNS_4arch4Sm80ELb0ELb1ELb1ELb0ELb0ELb0ELb0ELb0ELi2ELi2ELi2ELi1ELb1EEENS1_21CollectiveEpilogueBwdISB_SC_SE_Li256ELb0ELb0ELi4EEENS1_19SingleTileSchedulerILb0ELb0ELb0ELi64EEEEEEEEEvNT_6ParamsE)
        /*026c*/ 	.word	0x000000d0


	//----- nvinfo : EIATTR_REGCOUNT
	.align		4
.L_114:
        /*0270*/ 	.byte	0x04, 0x2f
        /*0272*/ 	.short	(.L_116 - .L_115)
	.align		4
.L_115:
        /*0274*/ 	.word	index@(_ZN7cutlass13device_kernelIN5flash19enable_sm80_to_sm89INS1_16FlashAttnBwdSm80INS1_25CollectiveMainloopBwdSm80ILi1ELi1EN4cute5tupleIJNS5_1CILi32EEENS7_ILi64EEENS7_ILi256EEEEEENS_10bfloat16_tEfNS_4arch4Sm80ELb0ELb0ELb1ELb1ELb0ELb0ELb0ELb0ELi2ELi2ELi2ELi1ELb1EEENS1_24CollectiveEpilogueBwdGQAISB_fSE_Li256ELb1ELb0EEENS1_19SingleTileSchedulerILb1ELb0ELb0ELi64EEEEEEEEEvNT_6ParamsE)
        /*0278*/ 	.word	0x000000ff


	//----- nvinfo : EIATTR_FRAME_SIZE
	.align		4
.L_116:
        /*027c*/ 	.byte	0x04, 0x11
        /*027e*/ 	.short	(.L_118 - .L_117)
	.align		4
.L_117:
        /*0280*/ 	.word	index@(_ZN7cutlass13device_kernelIN5flash19enable_sm80_to_sm89INS1_16FlashAttnBwdSm80INS1_25CollectiveMainloopBwdSm80ILi1ELi1EN4cute5tupleIJNS5_1CILi32EEENS7_ILi64EEENS7_ILi256EEEEEENS_10bfloat16_tEfNS_4arch4Sm80ELb0ELb0ELb1ELb1ELb0ELb0ELb0ELb0ELi2ELi2ELi2ELi1ELb1EEENS1_24CollectiveEpilogueBwdGQAISB_fSE_Li256ELb1ELb0EEENS1_19SingleTileSchedulerILb1ELb0ELb0ELi64EEEEEEEEEvNT_6ParamsE)
        /*0284*/ 	.word	0x000000c0


	//----- nvinfo : EIATTR_REGCOUNT
	.align		4
.L_118:
        /*0288*/ 	.byte	0x04, 0x2f
        /*028a*/ 	.short	(.L_120 - .L_119)
	.align		4
.L_119:
        /*028c*/ 	.word	index@(_ZN7cutlass13device_kernelIN5flash19enable_sm80_to_sm89INS1_16FlashAttnBwdSm80INS1_25CollectiveMainloopBwdSm80ILi1ELi1EN4cute5tupleIJNS5_1CILi32EEENS7_ILi64EEENS7_ILi256EEEEEENS_10bfloat16_tEfNS_4arch4Sm80ELb0ELb0ELb1ELb1ELb0ELb0ELb0ELb0ELi2ELi2ELi2ELi1ELb1EEENS1_21CollectiveEpilogueBwdISB_SC_SE_Li256ELb1ELb0ELi4EEENS1_19SingleTileSchedulerILb1ELb0ELb0ELi64EEEEEEEEEvNT_6ParamsE)
        /*0290*/ 	.word	0x000000ff


	//----- nvinfo : EIATTR_FRAME_SIZE
	.align		4
.L_120:
        /*0294*/ 	.byte	0x04, 0x11
        /*0296*/ 	.short	(.L_122 - .L_121)
	.align		4
.L_121:
        /*0298*/ 	.word	index@(_ZN7cutlass13device_kernelIN5flash19enable_sm80_to_sm89INS1_16FlashAttnBwdSm80INS1_25CollectiveMainloopBwdSm80ILi1ELi1EN4cute5tupleIJNS5_1CILi32EEENS7_ILi64EEENS7_ILi256EEEEEENS_10bfloat16_tEfNS_4arch4Sm80ELb0ELb0ELb1ELb1ELb0ELb0ELb0ELb0ELi2ELi2ELi2ELi1ELb1EEENS1_21CollectiveEpilogueBwdISB_SC_SE_Li256ELb1ELb0ELi4EEENS1_19SingleTileSchedulerILb1ELb0ELb0ELi64EEEEEEEEEvNT_6ParamsE)
        /*029c*/ 	.word	0x000000c0


	//----- nvinfo : EIATTR_REGCOUNT
	.align		4
.L_122:
        /*02a0*/ 	.byte	0x04, 0x2f
        /*02a2*/ 	.short	(.L_124 - .L_123)
	.align		4
.L_123:
        /*02a4*/ 	.word	index@(_ZN7cutlass13device_kernelIN5flash19enable_sm80_to_sm89INS1_16FlashAttnBwdSm80INS1_25CollectiveMainloopBwdSm80ILi1ELi1EN4cute5tupleIJNS5_1CILi32EEENS7_ILi64EEENS7_ILi256EEEEEENS_10bfloat16_tEfNS_4arch4Sm80ELb0ELb0ELb1ELb0ELb0ELb0ELb0ELb0ELi2ELi2ELi2ELi1ELb1EEENS1_24CollectiveEpilogueBwdGQAISB_fSE_Li256ELb0ELb0EEENS1_19SingleTileSchedulerILb0ELb0ELb0ELi64EEEEEEEEEvNT_6ParamsE)
        /*02a8*/ 	.word	0x000000ff


	//----- nvinfo : EIATTR_FRAME_SIZE
	.align		4
.L_124:
        /*02ac*/ 	.byte	0x04, 0x11
        /*02ae*/ 	.short	(.L_126 - .L_125)
	.align		4
.L_125:
        /*02b0*/ 	.word	index@(_ZN7cutlass13device_kernelIN5flash19enable_sm80_to_sm89INS1_16FlashAttnBwdSm80INS1_25CollectiveMainloopBwdSm80ILi1ELi1EN4cute5tupleIJNS5_1CILi32EEENS7_ILi64EEENS7_ILi256EEEEEENS_10bfloat16_tEfNS_4arch4Sm80ELb0ELb0ELb1ELb0ELb0ELb0ELb0ELb0ELi2ELi2ELi2ELi1ELb1EEENS1_24CollectiveEpilogueBwdGQAISB_fSE_Li256ELb0ELb0EEENS1_19SingleTileSchedulerILb0ELb0ELb0ELi64EEEEEEEEEvNT_6ParamsE)
        /*02b4*/ 	.word	0x000000b0


	//----- nvinfo : EIATTR_REGCOUNT
	.align		4
.L_126:
        /*02b8*/ 	.byte	0x04, 0x2f
        /*02ba*/ 	.short	(.L_128 - .L_127)
	.align		4
.L_127:
        /*02bc*/ 	.word	index@(_ZN7cutlass13device_kernelIN5flash19enable_sm80_to_sm89INS1_16FlashAttnBwdSm80INS1_25CollectiveMainloopBwdSm80ILi1ELi1EN4cute5tupleIJNS5_1CILi32EEENS7_ILi64EEENS7_ILi256EEEEEENS_10bfloat16_tEfNS_4arch4Sm80ELb0ELb0ELb1ELb0ELb0ELb0ELb0ELb0ELi2ELi2ELi2ELi1ELb1EEENS1_21CollectiveEpilogueBwdISB_SC_SE_Li256ELb0ELb0ELi4EEENS1_19SingleTileSchedulerILb0ELb0ELb0ELi64EEEEEEEEEvNT_6ParamsE)
        /*02c0*/ 	.word	0x000000ff


	//----- nvinfo : EIATTR_FRAME_SIZE
	.align		4
.L_128:
        /*02c4*/ 	.byte	0x04, 0x11
        /*02c6*/ 	.short	(.L_130 - .L_129)
	.align		4
.L_129:
        /*02c8*/ 	.word	index@(_ZN7cutlass13device_kernelIN5flash19enable_sm80_to_sm89INS1_16FlashAttnBwdSm80INS1_25CollectiveMainloopBwdSm80ILi1ELi1EN4cute5tupleIJNS5_1CILi32EEENS7_ILi64EEENS7_ILi256EEEEEENS_10bfloat16_tEfNS_4arch4Sm80ELb0ELb0ELb1ELb0ELb0ELb0ELb0ELb0ELi2ELi2ELi2ELi1ELb1EEENS1_21CollectiveEpilogueBwdISB_SC_SE_Li256ELb0ELb0ELi4EEENS1_19SingleTileSchedulerILb0ELb0ELb0ELi64EEEEEEEEEvNT_6ParamsE)
        /*02cc*/ 	.word	0x000000b8


	//----- nvinfo : EIATTR_MIN_STACK_SIZE
	.align		4
.L_130:
        /*02d0*/ 	.byte	0x04, 0x12
        /*02d2*/ 	.short	(.L_132 - .L_131)
	.align		4
.L_131:
        /*02d4*/ 	.word	index@(_ZN7cutlass13device_kernelIN5flash19enable_sm80_to_sm89INS1_16FlashAttnBwdSm80INS1_25CollectiveMainloopBwdSm80ILi1ELi1EN4cute5tupleIJNS5_1CILi32EEENS7_ILi64EEENS7_ILi256EEEEEENS_10bfloat16_tEfNS_4arch4Sm80ELb0ELb0ELb1ELb0ELb0ELb0ELb0ELb0ELi2ELi2ELi2ELi1ELb1EEENS1_21CollectiveEpilogueBwdISB_SC_SE_Li256ELb0ELb0ELi4EEENS1_19SingleTileSchedulerILb0ELb0ELb0ELi64EEEEEEEEEvNT_6ParamsE)
        /*02d8*/ 	.word	0x000000b8


	//----- nvinfo : EIATTR_MIN_STACK_SIZE
	.align		4
.L_132:
        /*02dc*/ 	.byte	0x04, 0x12
        /*02de*/ 	.short	(.L_134 - .L_133)
	.align		4
.L_133:
        /*02e0*/ 	.word	index@(_ZN7cutlass13device_kernelIN5flash19enable_sm80_to_sm89INS1_16FlashAttnBwdSm80INS1_25CollectiveMainloopBwdSm80ILi1ELi1EN4cute5tupleIJNS5_1CILi32EEENS7_ILi64EEENS7_ILi256EEEEEENS_10bfloat16_tEfNS_4arch4Sm80ELb0ELb0ELb1ELb0ELb0ELb0ELb0ELb0ELi2ELi2ELi2ELi1ELb1EEENS1_24CollectiveEpilogueBwdGQAISB_fSE_Li256ELb0ELb0EEENS1_19SingleTileSchedulerILb0ELb0ELb0ELi64EEEEEEEEEvNT_6ParamsE)
        /*02e4*/ 	.word	0x000000b0


	//----- nvinfo : EIATTR_MIN_STACK_SIZE
	.align		4
.L_134:
        /*02e8*/ 	.byte	0x04, 0x12
        /*02ea*/ 	.short	(.L_136 - .L_135)
	.align		4
.L_135:
        /*02ec*/ 	.word	index@(_ZN7cutlass13device_kernelIN5flash19enable_sm80_to_sm89INS1_16FlashAttnBwdSm80INS1_25CollectiveMainloopBwdSm80ILi1ELi1EN4cute5tupleIJNS5_1CILi32EEENS7_ILi64EEENS7_ILi256EEEEEENS_10bfloat16_tEfNS_4arch4Sm80ELb0ELb0ELb1ELb1ELb0ELb0ELb0ELb0ELi2ELi2ELi2ELi1ELb1EEENS1_21CollectiveEpilogueBwdISB_SC_SE_Li256ELb1ELb0ELi4EEENS1_19SingleTileSchedulerILb1ELb0ELb0ELi64EEEEEEEEEvNT_6ParamsE)
        /*02f0*/ 	.word	0x000000c0


	//----- nvinfo : EIATTR_MIN_STACK_SIZE
	.align		4
.L_136:
        /*02f4*/ 	.byte	0x04, 0x12
        /*02f6*/ 	.short	(.L_138 - .L_137)
	.align		4
.L_137:
        /*02f8*/ 	.word	index@(_ZN7cutlass13device_kernelIN5flash19enable_sm80_to_sm89INS1_16FlashAttnBwdSm80INS1_25CollectiveMainloopBwdSm80ILi1ELi1EN4cute5tupleIJNS5_1CILi32EEENS7_ILi64EEENS7_ILi256EEEEEENS_10bfloat16_tEfNS_4arch4Sm80ELb0ELb0ELb1ELb1ELb0ELb0ELb0ELb0ELi2ELi2ELi2ELi1ELb1EEENS1_24CollectiveEpilogueBwdGQAISB_fSE_Li256ELb1ELb0EEENS1_19SingleTileSchedulerILb1ELb0ELb0ELi64EEEEEEEEEvNT_6ParamsE)
        /*02fc*/ 	.word	0x000000c0


	//----- nvinfo : EIATTR_MIN_STACK_SIZE
	.align		4
.L_138:
        /*0300*/ 	.byte	0x04, 0x12
        /*0302*/ 	.short	(.L_140 - .L_139)
	.align		4
.L_139:
        /*0304*/ 	.word	index@(_ZN7cutlass13device_kernelIN5flash19enable_sm80_to_sm89INS1_16FlashAttnBwdSm80INS1_25CollectiveMainloopBwdSm80ILi1ELi1EN4cute5tupleIJNS5_1CILi32EEENS7_ILi64EEENS7_ILi256EEEEEENS_10bfloat16_tEfNS_4arch4Sm80ELb0ELb1ELb1ELb0ELb0ELb0ELb0ELb0ELi2ELi2ELi2ELi1ELb1EEENS1_21CollectiveEpilogueBwdISB_SC_SE_Li256ELb0ELb0ELi4EEENS1_19SingleTileSchedulerILb0ELb0ELb0ELi64EEEEEEEEEvNT_6ParamsE)
        /*0308*/ 	.word	0x000000d0


	//----- nvinfo : EIATTR_MIN_STACK_SIZE
	.align		4
.L_140:
        /*030c*/ 	.byte	0x04, 0x12
        /*030e*/ 	.short	(.L_142 - .L_141)
	.align		4
.L_141:
        /*0310*/ 	.word	index@(_ZN7cutlass13device_kernelIN5flash19enable_sm80_to_sm89INS1_16FlashAttnBwdSm80INS1_25CollectiveMainloopBwdSm80ILi1ELi1EN4cute5tupleIJNS5_1CILi32EEENS7_ILi64EEENS7_ILi256EEEEEENS_10bfloat16_tEfNS_4arch4Sm80ELb0ELb1ELb1ELb0ELb0ELb0ELb0ELb0ELi2ELi2ELi2ELi1ELb1EEENS1_24CollectiveEpilogueBwdGQAISB_fSE_Li256ELb0ELb0EEENS1_19SingleTileSchedulerILb0ELb0ELb0ELi64EEEEEEEEEvNT_6ParamsE)
        /*0314*/ 	.word	0x000000d0


	//----- nvinfo : EIATTR_MIN_STACK_SIZE
	.align		4
.L_142:
        /*0318*/ 	.byte	0x04, 0x12
        /*031a*/ 	.short	(.L_144 - .L_143)
	.align		4
.L_143:
        /*031c*/ 	.word	index@(_ZN7cutlass13device_kernelIN5flash19enable_sm80_to_sm89INS1_16FlashAttnBwdSm80INS1_25CollectiveMainloopBwdSm80ILi1ELi1EN4cute5tupleIJNS5_1CILi32EEENS7_ILi64EEENS7_ILi256EEEEEENS_10bfloat16_tEfNS_4arch4Sm80ELb0ELb1ELb1ELb1ELb0ELb0ELb0ELb0ELi2ELi2ELi2ELi1ELb1EEENS1_21CollectiveEpilogueBwdISB_SC_SE_Li256ELb1ELb0ELi4EEENS1_19SingleTileSchedulerILb1ELb0ELb0ELi64EEEEEEEEEvNT_6ParamsE)
        /*0320*/ 	.word	0x000000d8


	//----- nvinfo : EIATTR_MIN_STACK_SIZE
	.align		4
.L_144:
        /*0324*/ 	.byte	0x04, 0x12
        /*0326*/ 	.short	(.L_146 - .L_145)
	.align		4
.L_145:
        /*0328*/ 	.word	index@(_ZN7cutlass13device_kernelIN5flash19enable_sm80_to_sm89INS1_16FlashAttnBwdSm80INS1_25CollectiveMainloopBwdSm80ILi1ELi1EN4cute5tupleIJNS5_1CILi32EEENS7_ILi64EEENS7_ILi256EEEEEENS_10bfloat16_tEfNS_4arch4Sm80ELb0ELb1ELb1ELb1ELb0ELb0ELb0ELb0ELi2ELi2ELi2ELi1ELb1EEENS1_24CollectiveEpilogueBwdGQAISB_fSE_Li256ELb1ELb0EEENS1_19SingleTileSchedulerILb1ELb0ELb0ELi64EEEEEEEEEvNT_6ParamsE)
        /*032c*/ 	.word	0x000000d8


	//----- nvinfo : EIATTR_MIN_STACK_SIZE
	.align		4
.L_146:
        /*0330*/ 	.byte	0x04, 0x12
        /*0332*/ 	.short	(.L_148 - .L_147)
	.align		4
.L_147:
        /*0334*/ 	.word	index@(_ZN7cutlass13device_kernelIN5flash19enable_sm80_to_sm89INS1_16FlashAttnBwdSm80INS1_25CollectiveMainloopBwdSm80ILi1ELi1EN4cute5tupleIJNS5_1CILi32EEENS7_ILi64EEENS7_ILi256EEEEEENS_10bfloat16_tEfNS_4arch4Sm80ELb1ELb0ELb1ELb0ELb0ELb0ELb0ELb0ELi2ELi2ELi2ELi1ELb1EEENS1_21CollectiveEpilogueBwdISB_SC_SE_Li256ELb0ELb0ELi4EEENS1_25SingleTileBwdLPTSchedulerILb0ELi64ELb0EEEEEEEEEvNT_6ParamsE)
        /*0338*/ 	.word	0x000000d8


	//----- nvinfo : EIATTR_MIN_STACK_SIZE
	.align		4
.L_148:
        /*033c*/ 	.byte	0x04, 0x12
        /*033e*/ 	.short	(.L_150 - .L_149)
	.align		4
.L_149:
        /*0340*/ 	.word	index@(_ZN7cutlass13device_kernelIN5flash19enable_sm80_to_sm89INS1_16FlashAttnBwdSm80INS1_25CollectiveMainloopBwdSm80ILi1ELi1EN4cute5tupleIJNS5_1CILi32EEENS7_ILi64EEENS7_ILi256EEEEEENS_10bfloat16_tEfNS_4arch4Sm80ELb1ELb0ELb1ELb0ELb0ELb0ELb0ELb0ELi2ELi2ELi2ELi1ELb1EEENS1_24CollectiveEpilogueBwdGQAISB_fSE_Li256ELb0ELb0EEENS1_25SingleTileBwdLPTSchedulerILb0ELi64ELb0EEEEEEEEEvNT_6ParamsE)
        /*0344*/ 	.word	0x000000d8


	//----- nvinfo : EIATTR_MIN_STACK_SIZE
	.align		4
.L_150:
        /*0348*/ 	.byte	0x04, 0x12
        /*034a*/ 	.short	(.L_152 - .L_151)
	.align		4
.L_151:
        /*034c*/ 	.word	index@(_ZN7cutlass13device_kernelIN5flash22FlashAttnBwdPreprocessIN4cute5tupleIJNS3_1CILi32EEENS5_ILi256EEEEEENS_10bfloat16_tEfNS_4arch4Sm80ELb1ELb0EEEEEvNT_6ParamsE)
        /*0350*/ 	.word	0x00000000


	//----- nvinfo : EIATTR_MIN_STACK_SIZE
	.align		4
.L_152:
        /*0354*/ 	.byte	0x04, 0x12
        /*0356*/ 	.short	(.L_154 - .L_153)
	.align		4
.L_153:
        /*0358*/ 	.word	index@(_ZN7cutlass13device_kernelIN5flash19enable_sm80_to_sm89INS1_16FlashAttnBwdSm80INS1_25CollectiveMainloopBwdSm80ILi1ELi1EN4cute5tupleIJNS5_1CILi32EEENS7_ILi64EEENS7_ILi256EEEEEENS_10bfloat16_tEfNS_4arch4Sm80ELb1ELb0ELb1ELb1ELb0ELb0ELb0ELb0ELi2ELi2ELi2ELi1ELb1EEENS1_21CollectiveEpilogueBwdISB_SC_SE_Li256ELb1ELb0ELi4EEENS1_25SingleTileBwdLPTSchedulerILb1ELi64ELb0EEEEEEEEEvNT_6ParamsE)
        /*035c*/ 	.word	0x000000c8


	//----- nvinfo : EIATTR_MIN_STACK_SIZE
	.align		4
.L_154:
        /*0360*/ 	.byte	0x04, 0x12
        /*0362*/ 	.short	(.L_156 - .L_155)
	.align		4
.L_155:
        /*0364*/ 	.word	index@(_ZN7cutlass13device_kernelIN5flash32FlashAttnBwdPostprocessConvertdQIN4cute5tupleIJNS3_1CILi32EEENS5_ILi256EEEEEENS_10bfloat16_tEfNS_4arch4Sm80ELi256ENS3_8TiledMMAINS3_8MMA_AtomIJNS3_30SM80_16x8x16_F32BF16BF16F32_TNEEEENS3_6LayoutINS4_IJNS5_ILi1EEENS5_ILi8EEESH_EEENS4_IJNS5_ILi0EEESH_SK_EEEEENS4_IJNS5_ILi16EEENS5_ILi128EEESN_EEEEELb0EEEEEvNT_6ParamsE)
        /*0368*/ 	.word	0x00000000


	//----- nvinfo : EIATTR_MIN_STACK_SIZE
	.align		4
.L_156:
        /*036c*/ 	.byte	0x04, 0x12
        /*036e*/ 	.short	(.L_158 - .L_157)
	.align		4
.L_157:
        /*0370*/ 	.word	index@(_ZN7cutlass13device_kernelIN5flash19enable_sm80_to_sm89INS1_16FlashAttnBwdSm80INS1_25CollectiveMainloopBwdSm80ILi1ELi1EN4cute5tupleIJNS5_1CILi32EEENS7_ILi64EEENS7_ILi256EEEEEENS_10bfloat16_tEfNS_4arch4Sm80ELb1ELb0ELb1ELb1ELb0ELb0ELb0ELb0ELi2ELi2ELi2ELi1ELb1EEENS1_24CollectiveEpilogueBwdGQAISB_fSE_Li256ELb1ELb0EEENS1_25SingleTileBwdLPTSchedulerILb1ELi64ELb0EEEEEEEEEvNT_6ParamsE)
        /*0374*/ 	.word	0x000000d0


	//----- nvinfo : EIATTR_MIN_STACK_SIZE
	.align		4
.L_158:
        /*0378*/ 	.byte	0x04, 0x12
        /*037a*/ 	.short	(.L_160 - .L_159)
	.align		4
.L_159:
        /*037c*/ 	.word	index@(_ZN7cutlass13device_kernelIN5flash22FlashAttnBwdPreprocessIN4cute5tupleIJNS3_1CILi32EEENS5_ILi256EEEEEENS_10bfloat16_tEfNS_4arch4Sm80ELb1ELb1EEEEEvNT_6ParamsE)
        /*0380*/ 	.word	0x00000000


	//----- nvinfo : EIATTR_MIN_STACK_SIZE
	.align		4
.L_160:
        /*0384*/ 	.byte	0x04, 0x12
        /*0386*/ 	.short	(.L_162 - .L_161)
	.align		4
.L_161:
        /*0388*/ 	.word	index@(_ZN7cutlass13device_kernelIN5flash19enable_sm80_to_sm89INS1_16FlashAttnBwdSm80INS1_25CollectiveMainloopBwdSm80ILi1ELi1EN4cute5tupleIJNS5_1CILi64EEES8_NS7_ILi256EEEEEENS_10bfloat16_tEfNS_4arch4Sm80ELb0ELb0ELb1ELb0ELb0ELb0ELb0ELb0ELi2ELi4ELi2ELi2ELb0EEENS1_21CollectiveEpilogueBwdISA_SB_SD_Li256ELb0ELb0ELi4EEENS1_19SingleTileSchedulerILb0ELb0ELb0ELi64EEEEEEEEEvNT_6ParamsE)
        /*038c*/ 	.word	0x00000018


	//----- nvinfo : EIATTR_MIN_STACK_SIZE
	.align		4
.L_162:
        /*0390*/ 	.byte	0x04, 0x12
        /*0392*/ 	.short	(.L_164 - .L_163)
	.align		4
.L_163:
        /*0394*/ 	.word	index@(_ZN7cutlass13device_kernelIN5flash19enable_sm80_to_sm89INS1_16FlashAttnBwdSm80INS1_25CollectiveMainloopBwdSm80ILi1ELi1EN4cute5tupleIJNS5_1CILi64EEES8_NS7_ILi256EEEEEENS_10bfloat16_tEfNS_4arch4Sm80ELb0ELb0ELb1ELb0ELb0ELb0ELb0ELb0ELi2ELi4ELi2ELi2ELb0EEENS1_24CollectiveEpilogueBwdGQAISA_fSD_Li256ELb0ELb0EEENS1_19SingleTileSchedulerILb0ELb0ELb0ELi64EEEEEEEEEvNT_6ParamsE)
        /*0398*/ 	.word	0x00000038


	//----- nvinfo : EIATTR_MIN_STACK_SIZE
	.align		4
.L_164:
        /*039c*/ 	.byte	0x04, 0x12
        /*039e*/ 	.short	(.L_166 - .L_165)
	.align		4
.L_165:
        /*03a0*/ 	.word	index@(_ZN7cutlass13device_kernelIN5flash19enable_sm80_to_sm89INS1_16FlashAttnBwdSm80INS1_25CollectiveMainloopBwdSm80ILi1ELi1EN4cute5tupleIJNS5_1CILi64EEES8_NS7_ILi256EEEEEENS_10bfloat16_tEfNS_4arch4Sm80ELb0ELb0ELb1ELb1ELb0ELb0ELb0ELb0ELi2ELi4ELi2ELi2ELb0EEENS1_21CollectiveEpilogueBwdISA_SB_SD_Li256ELb1ELb0ELi4EEENS1_19SingleTileSchedulerILb1ELb0ELb0ELi64EEEEEEEEEvNT_6ParamsE)
        /*03a4*/ 	.word	0x00000038


	//----- nvinfo : EIATTR_MIN_STACK_SIZE
	.align		4
.L_166:
        /*03a8*/ 	.byte	0x04, 0x12
        /*03aa*/ 	.short	(.L_168 - .L_167)
	.align		4
.L_167:
        /*03ac*/ 	.word	index@(_ZN7cutlass13device_kernelIN5flash19enable_sm80_to_sm89INS1_16FlashAttnBwdSm80INS1_25CollectiveMainloopBwdSm80ILi1ELi1EN4cute5tupleIJNS5_1CILi64EEES8_NS7_ILi256EEEEEENS_10bfloat16_tEfNS_4arch4Sm80ELb0ELb0ELb1ELb1ELb0ELb0ELb0ELb0ELi2ELi4ELi2ELi2ELb0EEENS1_24CollectiveEpilogueBwdGQAISA_fSD_Li256ELb1ELb0EEENS1_19SingleTileSchedulerILb1ELb0ELb0ELi64EEEEEEEEEvNT_6ParamsE)
        /*03b0*/ 	.word	0x00000038


	//----- nvinfo : EIATTR_MIN_STACK_SIZE
	.align		4
.L_168:
        /*03b4*/ 	.byte	0x04, 0x12
        /*03b6*/ 	.short	(.L_170 - .L_169)
	.align		4
.L_169:
        /*03b8*/ 	.word	index@(_ZN7cutlass13device_kernelIN5flash19enable_sm80_to_sm89INS1_16FlashAttnBwdSm80INS1_25CollectiveMainloopBwdSm80ILi1ELi1EN4cute5tupleIJNS5_1CILi64EEES8_NS7_ILi256EEEEEENS_10bfloat16_tEfNS_4arch4Sm80ELb0ELb1ELb1ELb0ELb0ELb0ELb0ELb0ELi2ELi4ELi2ELi2ELb0EEENS1_21CollectiveEpilogueBwdISA_SB_SD_Li256ELb0ELb0ELi4EEENS1_19SingleTileSchedulerILb0ELb0ELb0ELi64EEEEEEEEEvNT_6ParamsE)
        /*03bc*/ 	.word	0x00000038


	//----- nvinfo : EIATTR_MIN_STACK_SIZE
	.align		4
.L_170:
        /*03c0*/ 	.byte	0x04, 0x12
        /*03c2*/ 	.short	(.L_172 - .L_171)
	.align		4
.L_171:
        /*03c4*/ 	.word	index@(_ZN7cutlass13device_kernelIN5flash19enable_sm80_to_sm89INS1_16FlashAttnBwdSm80INS1_25CollectiveMainloopBwdSm80ILi1ELi1EN4cute5tupleIJNS5_1CILi64EEES8_NS7_ILi256EEEEEENS_10bfloat16_tEfNS_4arch4Sm80ELb0ELb1ELb1ELb0ELb0ELb0ELb0ELb0ELi2ELi4ELi2ELi2ELb0EEENS1_24CollectiveEpilogueBwdGQAISA_fSD_Li256ELb0ELb0EEENS1_19SingleTileSchedulerILb0ELb0ELb0ELi64EEEEEEEEEvNT_6ParamsE)
        /*03c8*/ 	.word	0x00000038


	//----- nvinfo : EIATTR_MIN_STACK_SIZE
	.align		4
.L_172:
        /*03cc*/ 	.byte	0x04, 0x12
        /*03ce*/ 	.short	(.L_174 - .L_173)
	.align		4
.L_173:
        /*03d0*/ 	.word	index@(_ZN7cutlass13device_kernelIN5flash19enable_sm80_to_sm89INS1_16FlashAttnBwdSm80INS1_25CollectiveMainloopBwdSm80ILi1ELi1EN4cute5tupleIJNS5_1CILi64EEES8_NS7_ILi256EEEEEENS_10bfloat16_tEfNS_4arch4Sm80ELb0ELb1ELb1ELb1ELb0ELb0ELb0ELb0ELi2ELi4ELi2ELi2ELb0EEENS1_21CollectiveEpilogueBwdISA_SB_SD_Li256ELb1ELb0ELi4EEENS1_19SingleTileSchedulerILb1ELb0ELb0ELi64EEEEEEEEEvNT_6ParamsE)
        /*03d4*/ 	.word	0x00000040


	//----- nvinfo : EIATTR_MIN_STACK_SIZE
	.align		4
.L_174:
        /*03d8*/ 	.byte	0x04, 0x12
        /*03da*/ 	.short	(.L_176 - .L_175)
	.align		4
.L_175:
        /*03dc*/ 	.word	index@(_ZN7cutlass13device_kernelIN5flash19enable_sm80_to_sm89INS1_16FlashAttnBwdSm80INS1_25CollectiveMainloopBwdSm80ILi1ELi1EN4cute5tupleIJNS5_1CILi64EEES8_NS7_ILi256EEEEEENS_10bfloat16_tEfNS_4arch4Sm80ELb0ELb1ELb1ELb1ELb0ELb0ELb0ELb0ELi2ELi4ELi2ELi2ELb0EEENS1_24CollectiveEpilogueBwdGQAISA_fSD_Li256ELb1ELb0EEENS1_19SingleTileSchedulerILb1ELb0ELb0ELi64EEEEEEEEEvNT_6ParamsE)
        /*03e0*/ 	.word	0x00000040


	//----- nvinfo : EIATTR_MIN_STACK_SIZE
	.align		4
.L_176:
        /*03e4*/ 	.byte	0x04, 0x12
        /*03e6*/ 	.short	(.L_178 - .L_177)
	.align		4
.L_177:
        /*03e8*/ 	.word	index@(_ZN7cutlass13device_kernelIN5flash19enable_sm80_to_sm89INS1_16FlashAttnBwdSm80INS1_25CollectiveMainloopBwdSm80ILi1ELi1EN4cute5tupleIJNS5_1CILi64EEES8_NS7_ILi256EEEEEENS_10bfloat16_tEfNS_4arch4Sm80ELb1ELb0ELb1ELb0ELb0ELb0ELb0ELb0ELi2ELi4ELi2ELi2ELb0EEENS1_21CollectiveEpilogueBwdISA_SB_SD_Li256ELb0ELb0ELi4EEENS1_25SingleTileBwdLPTSchedulerILb0ELi64ELb0EEEEEEEEEvNT_6ParamsE)
        /*03ec*/ 	.word	0x00000048


	//----- nvinfo : EIATTR_MIN_STACK_SIZE
	.align		4
.L_178:
        /*03f0*/ 	.byte	0x04, 0x12
        /*03f2*/ 	.short	(.L_180 - .L_179)
	.align		4
.L_179:
        /*03f4*/ 	.word	index@(_ZN7cutlass13device_kernelIN5flash19enable_sm80_to_sm89INS1_16FlashAttnBwdSm80INS1_25CollectiveMainloopBwdSm80ILi1ELi1EN4cute5tupleIJNS5_1CILi64EEES8_NS7_ILi256EEEEEENS_10bfloat16_tEfNS_4arch4Sm80ELb1ELb0ELb1ELb0ELb0ELb0ELb0ELb0ELi2ELi4ELi2ELi2ELb0EEENS1_24CollectiveEpilogueBwdGQAISA_fSD_Li256ELb0ELb0EEENS1_25SingleTileBwdLPTSchedulerILb0ELi64ELb0EEEEEEEEEvNT_6ParamsE)
        /*03f8*/ 	.word	0x00000040


	//----- nvinfo : EIATTR_MIN_STACK_SIZE
	.align		4
.L_180:
        /*03fc*/ 	.byte	0x04, 0x12
        /*03fe*/ 	.short	(.L_182 - .L_181)
	.align		4
.L_181:
        /*0400*/ 	.word	index@(_ZN7cutlass13device_kernelIN5flash22FlashAttnBwdPreprocessIN4cute5tupleIJNS3_1CILi64EEENS5_ILi256EEEEEENS_10bfloat16_tEfNS_4arch4Sm80ELb1ELb0EEEEEvNT_6ParamsE)
        /*0404*/ 	.word	0x00000000


	//----- nvinfo : EIATTR_MIN_STACK_SIZE
	.align		4
.L_182:
        /*0408*/ 	.byte	0x04, 0x12
        /*040a*/ 	.short	(.L_184 - .L_183)
	.align		4
.L_183:
        /*040c*/ 	.word	index@(_ZN7cutlass13device_kernelIN5flash19enable_sm80_to_sm89INS1_16FlashAttnBwdSm80INS1_25CollectiveMainloopBwdSm80ILi1ELi1EN4cute5tupleIJNS5_1CILi64EEES8_NS7_ILi256EEEEEENS_10bfloat16_tEfNS_4arch4Sm80ELb1ELb0ELb1ELb1ELb0ELb0ELb0ELb0ELi2ELi4ELi2ELi2ELb0EEENS1_21CollectiveEpilogueBwdISA_SB_SD_Li256ELb1ELb0ELi4EEENS1_25SingleTileBwdLPTSchedulerILb1ELi64ELb0EEEEEEEEEvNT_6ParamsE)
        /*0410*/ 	.word	0x00000038


	//----- nvinfo : EIATTR_MIN_STACK_SIZE
	.align		4
.L_184:
        /*0414*/ 	.byte	0x04, 0x12
        /*0416*/ 	.short	(.L_186 - .L_185)
	.align		4
.L_185:
        /*0418*/ 	.word	index@(_ZN7cutlass13device_kernelIN5flash32FlashAttnBwdPostprocessConvertdQIN4cute5tupleIJNS3_1CILi64EEENS5_ILi256EEEEEENS_10bfloat16_tEfNS_4arch4Sm80ELi256ENS3_8TiledMMAINS3_8MMA_AtomIJNS3_30SM80_16x8x16_F32BF16BF16F32_TNEEEENS3_6LayoutINS4_IJNS5_ILi2EEENS5_ILi4EEENS5_ILi1EEEEEENS4_IJSJ_SH_NS5_ILi0EEEEEEEENS4_IJNS5_ILi32EEES6_NS5_ILi16EEEEEEEELb0EEEEEvNT_6ParamsE)
        /*041c*/ 	.word	0x00000000


	//----- nvinfo : EIATTR_MIN_STACK_SIZE
	.align		4
.L_186:
        /*0420*/ 	.byte	0x04, 0x12
        /*0422*/ 	.short	(.L_188 - .L_187)
	.align		4
.L_187:
        /*0424*/ 	.word	index@(_ZN7cutlass13device_kernelIN5flash19enable_sm80_to_sm89INS1_16FlashAttnBwdSm80INS1_25CollectiveMainloopBwdSm80ILi1ELi1EN4cute5tupleIJNS5_1CILi64EEES8_NS7_ILi256EEEEEENS_10bfloat16_tEfNS_4arch4Sm80ELb1ELb0ELb1ELb1ELb0ELb0ELb0ELb0ELi2ELi4ELi2ELi2ELb0EEENS1_24CollectiveEpilogueBwdGQAISA_fSD_Li256ELb1ELb0EEENS1_25SingleTileBwdLPTSchedulerILb1ELi64ELb0EEEEEEEEEvNT_6ParamsE)
        /*0428*/ 	.word	0x00000038


	//----- nvinfo : EIATTR_MIN_STACK_SIZE
	.align		4
.L_188:
        /*042c*/ 	.byte	0x04, 0x12
        /*042e*/ 	.short	(.L_190 - .L_189)
	.align		4
.L_189:
        /*0430*/ 	.word	index@(_ZN7cutlass13device_kernelIN5flash22FlashAttnBwdPreprocessIN4cute5tupleIJNS3_1CILi64EEENS5_ILi256EEEEEENS_10bfloat16_tEfNS_4arch4Sm80ELb1ELb1EEEEEvNT_6ParamsE)
        /*0434*/ 	.word	0x00000000
.L_190:


//--------------------- .nv.info._ZN7cutlass13device_kernelIN5flash19enable_sm80_to_sm89INS1_16FlashAttnBwdSm80INS1_25CollectiveMainloopBwdSm80ILi1ELi1EN4cute5tupleIJNS5_1CILi32EEENS7_ILi64EEENS7_ILi256EEEEEENS_10bfloat16_tEfNS_4arch4Sm80ELb0ELb0ELb1ELb0ELb0ELb0ELb0ELb0ELi2ELi2ELi2ELi1ELb1EEENS1_21CollectiveEpilogueBwdISB_SC_SE_Li256ELb0ELb0ELi4EEENS1_19SingleTileSchedulerILb0ELb0ELb0ELi64EEEEEEEEEvNT_6ParamsE --------------------------
	.section	.nv.info._ZN7cutlass13device_kernelIN5flash19enable_sm80_to_sm89INS1_16FlashAttnBwdSm80INS1_25CollectiveMainloopBwdSm80ILi1ELi1EN4cute5tupleIJNS5_1CILi32EEENS7_ILi64EEENS7_ILi256EEEEEENS_10bfloat16_tEfNS_4arch4Sm80ELb0ELb0ELb1ELb0ELb0ELb0ELb0ELb0ELi2ELi2ELi2ELi1ELb1EEENS1_21CollectiveEpilogueBwdISB_SC_SE_Li256ELb0ELb0ELi4EEENS1_19SingleTileSchedulerILb0ELb0ELb0ELi64EEEEEEEEEvNT_6ParamsE,"",@"SHT_CUDA_INFO"
	.sectionflags	@""
	.align	4


	//----- nvinfo : EIATTR_CUDA_API_VERSION
	.align		4
        /*0000*/ 	.byte	0x04, 0x37
        /*0002*/ 	.short	(.L_192 - .L_191)
.L_191:
        /*0004*/ 	.word	0x00000082


	//----- nvinfo : EIATTR_SW2861232_WAR
	.align		4
.L_192:
        /*0008*/ 	.byte	0x01, 0x35
	.zero		2


	//----- nvinfo : EIATTR_PARAM_CBANK
	.align		4
        /*000c*/ 	.byte	0x04, 0x0a
        /*000e*/ 	.short	(.L_194 - .L_193)
	.align		4
.L_193:
        /*0010*/ 	.word	index@(.nv.constant0._ZN7cutlass13device_kernelIN5flash19enable_sm80_to_sm89INS1_16FlashAttnBwdSm80INS1_25CollectiveMainloopBwdSm80ILi1ELi1EN4cute5tupleIJNS5_1CILi32EEENS7_ILi64EEENS7_ILi256EEEEEENS_10bfloat16_tEfNS_4arch4Sm80ELb0ELb0ELb1ELb0ELb0ELb0ELb0ELb0ELi2ELi2ELi2ELi1ELb1EEENS1_21CollectiveEpilogueBwdISB_SC_SE_Li256ELb0ELb0ELi4EEENS1_19SingleTileSchedulerILb0ELb0ELb0ELi64EEEEEEEEEvNT_6ParamsE)
        /*0014*/ 	.short	0x0160
        /*0016*/ 	.short	0x0270


	//----- nvinfo : EIATTR_CBANK_PARAM_SIZE
	.align		4
.L_194:
        /*0018*/ 	.byte	0x03, 0x19
        /*001a*/ 	.short	0x0270


	//----- nvinfo : EIATTR_KPARAM_INFO
	.align		4
        /*001c*/ 	.byte	0x04, 0x17
        /*001e*/ 	.short	(.L_196 - .L_195)
.L_195:
        /*0020*/ 	.word	0x00000000
        /*0024*/ 	.short	0x0000
        /*0026*/ 	.short	0x0000
        /*0028*/ 	.byte	0x00, 0xf0, 0xc1, 0x09


	//----- nvinfo : EIATTR_MAXREG_COUNT
	.align		4
.L_196:
        /*002c*/ 	.byte	0x03, 0x1b
        /*002e*/ 	.short	0x00ff


	//----- nvinfo : EIATTR_NUM_BARRIERS
	.align		4
        /*0030*/ 	.byte	0x02, 0x4c
        /*0032*/ 	.byte	0x02
	.zero		1


	//----- nvinfo : EIATTR_ANNOTATIONS
	.align		4
        /*0034*/ 	.byte	0x04, 0x55
        /*0036*/ 	.short	(.L_198 - .L_197)


	//   ....[0]....
.L_197:
        /*0038*/ 	.word	0x00000001
        /*003c*/ 	.byte	0xb0, 0x01, 0x00, 0x00, 0x01, 0x00, 0x00, 0x00, 0x90, 0x02, 0x00, 0x00, 0x01, 0x00, 0x00, 0x00
        /* <DEDUP_REMOVED lines=38> */
        /*02ac*/ 	.byte	0xb0, 0x44, 0x00, 0x00, 0x01, 0x00, 0x00, 0x00, 0xe0, 0x44, 0x00, 0x00


	//----- nvinfo : EIATTR_MERCURY_ISA_VERSION
	.align		4
.L_198:
        /*02b8*/ 	.byte	0x03, 0x5f
        /*02ba*/ 	.short	0x0000


	//----- nvinfo : EIATTR_EXIT_INSTR_OFFSETS
	.align		4
        /*02bc*/ 	.byte	0x04, 0x1c
        /*02be*/ 	.short	(.L_200 - .L_199)


	//   ....[0]....
.L_199:
        /*02c0*/ 	.word	0x00000040


	//   ....[1]....
        /*02c4*/ 	.word	0x00006440


	//   ....[2]....
        /*02c8*/ 	.word	0x00006500


	//----- nvinfo : EIATTR_CTAIDZ_USED
	.align		4
.L_200:
        /*02cc*/ 	.byte	0x01, 0x04
	.zero		2


	//----- nvinfo : EIATTR_MAX_THREADS
	.align		4
        /*02d0*/ 	.byte	0x04, 0x05
        /*02d2*/ 	.short	(.L_202 - .L_201)
.L_201:
        /*02d4*/ 	.word	0x00000100
        /*02d8*/ 	.word	0x00000001
        /*02dc*/ 	.word	0x00000001


	//----- nvinfo : EIATTR_CRS_STACK_SIZE
	.align		4
.L_202:
        /*02e0*/ 	.byte	0x04, 0x1e
        /*02e2*/ 	.short	(.L_204 - .L_203)
.L_203:
        /*02e4*/ 	.word	0x00000000
.L_204:


//--------------------- .nv.info._ZN7cutlass13device_kernelIN5flash19enable_sm80_to_sm89INS1_16FlashAttnBwdSm80INS1_25CollectiveMainloopBwdSm80ILi1ELi1EN4cute5tupleIJNS5_1CILi32EEENS7_ILi64EEENS7_ILi256EEEEEENS_10bfloat16_tEfNS_4arch4Sm80ELb0ELb0ELb1ELb0ELb0ELb0ELb0ELb0ELi2ELi2ELi2ELi1ELb1EEENS1_24CollectiveEpilogueBwdGQAISB_fSE_Li256ELb0ELb0EEENS1_19SingleTileSchedulerILb0ELb0ELb0ELi64EEEEEEEEEvNT_6ParamsE --------------------------
	.section	.nv.info._ZN7cutlass13device_kernelIN5flash19enable_sm80_to_sm89INS1_16FlashAttnBwdSm80INS1_25CollectiveMainloopBwdSm80ILi1ELi1EN4cute5tupleIJNS5_1CILi32EEENS7_ILi64EEENS7_ILi256EEEEEENS_10bfloat16_tEfNS_4arch4Sm80ELb0ELb0ELb1ELb0ELb0ELb0ELb0ELb0ELi2ELi2ELi2ELi1ELb1EEENS1_24CollectiveEpilogueBwdGQAISB_fSE_Li256ELb0ELb0EEENS1_19SingleTileSchedulerILb0ELb0ELb0ELi64EEEEEEEEEvNT_6ParamsE,"",@"SHT_CUDA_INFO"
	.sectionflags	@""
	.align	4


	//----- nvinfo : EIATTR_CUDA_API_VERSION
	.align		4
        /*0000*/ 	.byte	0x04, 0x37
        /*0002*/ 	.short	(.L_206 - .L_205)
.L_205:
        /*0004*/ 	.word	0x00000082


	//----- nvinfo : EIATTR_SW2861232_WAR
	.align		4
.L_206:
        /*0008*/ 	.byte	0x01, 0x35
	.zero		2


	//----- nvinfo : EIATTR_PARAM_CBANK
	.align		4
        /*000c*/ 	.byte	0x04, 0x0a
        /*000e*/ 	.short	(.L_208 - .L_207)
	.align		4
.L_207:
        /*0010*/ 	.word	index@(.nv.constant0._ZN7cutlass13device_kernelIN5flash19enable_sm80_to_sm89INS1_16FlashAttnBwdSm80INS1_25CollectiveMainloopBwdSm80ILi1ELi1EN4cute5tupleIJNS5_1CILi32EEENS7_ILi64EEENS7_ILi256EEEEEENS_10bfloat16_tEfNS_4arch4Sm80ELb0ELb0ELb1ELb0ELb0ELb0ELb0ELb0ELi2ELi2ELi2ELi1ELb1EEENS1_24CollectiveEpilogueBwdGQAISB_fSE_Li256ELb0ELb0EEENS1_19SingleTileSchedulerILb0ELb0ELb0ELi64EEEEEEEEEvNT_6ParamsE)
        /*0014*/ 	.short	0x0160
        /*0016*/ 	.short	0x0278


	//----- nvinfo : EIATTR_CBANK_PARAM_SIZE
	.align		4
.L_208:
        /*0018*/ 	.byte	0x03, 0x19
        /*001a*/ 	.short	0x0278


	//----- nvinfo : EIATTR_KPARAM_INFO
	.align		4
        /*001c*/ 	.byte	0x04, 0x17
        /*001e*/ 	.short	(.L_210 - .L_209)
.L_209:
        /*0020*/ 	.word	0x00000000
        /*0024*/ 	.short	0x0000
        /*0026*/ 	.short	0x0000
        /*0028*/ 	.byte	0x00, 0xf0, 0xe1, 0x09


	//----- nvinfo : EIATTR_MAXREG_COUNT
	.align		4
.L_210:
        /*002c*/ 	.byte	0x03, 0x1b
        /*002e*/ 	.short	0x00ff


	//----- nvinfo : EIATTR_NUM_BARRIERS
	.align		4
        /*0030*/ 	.byte	0x02, 0x4c
        /*0032*/ 	.byte	0x02
	.zero		1


	//----- nvinfo : EIATTR_ANNOTATIONS
	.align		4
        /*0034*/ 	.byte	0x04, 0x55
        /*0036*/ 	.short	(.L_212 - .L_211)


	//   ....[0]....
.L_211:
        /* <DEDUP_REMOVED lines=39> */
        /*029c*/ 	.byte	0x40, 0x44, 0x00, 0x00


	//----- nvinfo : EIATTR_MERCURY_ISA_VERSION
	.align		4
.L_212:
        /*02a0*/ 	.byte	0x03, 0x5f
        /*02a2*/ 	.short	0x0000


	//----- nvinfo : EIATTR_EXIT_INSTR_OFFSETS
	.align		4
        /*02a4*/ 	.byte	0x04, 0x1c
        /*02a6*/ 	.short	(.L_214 - .L_213)


	//   ....[0]....
.L_213:
        /*02a8*/ 	.word	0x00000040


	//   ....[1]....
        /*02ac*/ 	.word	0x000052f0


	//----- nvinfo : EIATTR_CTAIDZ_USED
	.align		4
.L_214:
        /*02b0*/ 	.byte	0x01, 0x04
	.zero		2


	//----- nvinfo : EIATTR_MAX_THREADS
	.align		4
        /*02b4*/ 	.byte	0x04, 0x05
        /*02b6*/ 	.short	(.L_216 - .L_215)
.L_215:
        /*02b8*/ 	.word	0x00000100
        /*02bc*/ 	.word	0x00000001
        /*02c0*/ 	.word	0x00000001
.L_216:


//--------------------- .nv.info._ZN7cutlass13device_kernelIN5flash19enable_sm80_to_sm89INS1_16FlashAttnBwdSm80INS1_25CollectiveMainloopBwdSm80ILi1ELi1EN4cute5tupleIJNS5_1CILi32EEENS7_ILi64EEENS7_ILi256EEEEEENS_10bfloat16_tEfNS_4arch4Sm80ELb0ELb0ELb1ELb1ELb0ELb0ELb0ELb0ELi2ELi2ELi2ELi1ELb1EEENS1_21CollectiveEpilogueBwdISB_SC_SE_Li256ELb1ELb0ELi4EEENS1_19SingleTileSchedulerILb1ELb0ELb0ELi64EEEEEEEEEvNT_6ParamsE --------------------------
	.section	.nv.info._ZN7cutlass13device_kernelIN5flash19enable_sm80_to_sm89INS1_16FlashAttnBwdSm80INS1_25CollectiveMainloopBwdSm80ILi1ELi1EN4cute5tupleIJNS5_1CILi32EEENS7_ILi64EEENS7_ILi256EEEEEENS_10bfloat16_tEfNS_4arch4Sm80ELb0ELb0ELb1ELb1ELb0ELb0ELb0ELb0ELi2ELi2ELi2ELi1ELb1EEENS1_21CollectiveEpilogueBwdISB_SC_SE_Li256ELb1ELb0ELi4EEENS1_19SingleTileSchedulerILb1ELb0ELb0ELi64EEEEEEEEEvNT_6ParamsE,"",@"SHT_CUDA_INFO"
	.sectionflags	@""
	.align	4


	//----- nvinfo : EIATTR_CUDA_API_VERSION
	.align		4
        /*0000*/ 	.byte	0x04, 0x37
        /*0002*/ 	.short	(.L_218 - .L_217)
.L_217:
        /*0004*/ 	.word	0x00000082


	//----- nvinfo : EIATTR_SW2861232_WAR
	.align		4
.L_218:
        /*0008*/ 	.byte	0x01, 0x35
	.zero		2


	//----- nvinfo : EIATTR_PARAM_CBANK
	.align		4
        /*000c*/ 	.byte	0x04, 0x0a
        /*000e*/ 	.short	(.L_220 - .L_219)
	.align		4
.L_219:
        /*0010*/ 	.word	index@(.nv.constant0._ZN7cutlass13device_kernelIN5flash19enable_sm80_to_sm89INS1_16FlashAttnBwdSm80INS1_25CollectiveMainloopBwdSm80ILi1ELi1EN4cute5tupleIJNS5_1CILi32EEENS7_ILi64EEENS7_ILi256EEEEEENS_10bfloat16_tEfNS_4arch4Sm80ELb0ELb0ELb1ELb1ELb0ELb0ELb0ELb0ELi2ELi2ELi2ELi1ELb1EEENS1_21CollectiveEpilogueBwdISB_SC_SE_Li256ELb1ELb0ELi4EEENS1_19SingleTileSchedulerILb1ELb0ELb0ELi64EEEEEEEEEvNT_6ParamsE)
        /*0014*/ 	.short	0x0160
        /*0016*/ 	.short	0x0270


	//----- nvinfo : EIATTR_CBANK_PARAM_SIZE
	.align		4
.L_220:
        /*0018*/ 	.byte	0x03, 0x19
        /*001a*/ 	.short	0x0270


	//----- nvinfo : EIATTR_KPARAM_INFO
	.align		4
        /*001c*/ 	.byte	0x04, 0x17
        /*001e*/ 	.short	(.L_222 - .L_221)
.L_221:
        /*0020*/ 	.word	0x00000000
        /*0024*/ 	.short	0x0000
        /*0026*/ 	.short	0x0000
        /*0028*/ 	.byte	0x00, 0xf0, 0xc1, 0x09


	//----- nvinfo : EIATTR_MAXREG_COUNT
	.align		4
.L_222:
        /*002c*/ 	.byte	0x03, 0x1b
        /*002e*/ 	.short	0x00ff


	//----- nvinfo : EIATTR_NUM_BARRIERS
	.align		4
        /*0030*/ 	.byte	0x02, 0x4c
        /*0032*/ 	.byte	0x02
	.zero		1


	//----- nvinfo : EIATTR_ANNOTATIONS
	.align		4
        /*0034*/ 	.byte	0x04, 0x55
        /*0036*/ 	.short	(.L_224 - .L_223)


	//   ....[0]....
.L_223:
        /* <DEDUP_REMOVED lines=47> */


	//----- nvinfo : EIATTR_MERCURY_ISA_VERSION
	.align		4
.L_224:
        /*0318*/ 	.byte	0x03, 0x5f
        /*031a*/ 	.short	0x0000


	//----- nvinfo : EIATTR_COOP_GROUP_MASK_REGIDS
	.align		4
        /*031c*/ 	.byte	0x04, 0x29
        /*031e*/ 	.short	(.L_226 - .L_225)


	//   ....[0]....
.L_225:
        /*0320*/ 	.word	0xffffffff


	//----- nvinfo : EIATTR_COOP_GROUP_INSTR_OFFSETS
	.align		4
.L_226:
        /*0324*/ 	.byte	0x04, 0x28
        /*0326*/ 	.short	(.L_228 - .L_227)


	//   ....[0]....
.L_227:
        /*0328*/ 	.word	0x000000a0


	//----- nvinfo : EIATTR_EXIT_INSTR_OFFSETS
	.align		4
.L_228:
        /*032c*/ 	.byte	0x04, 0x1c
        /*032e*/ 	.short	(.L_230 - .L_229)


	//   ....[0]....
.L_229:
        /*0330*/ 	.word	0x00000340


	//   ....[1]....
        /*0334*/ 	.word	0x00006a60


	//   ....[2]....
        /*0338*/ 	.word	0x00006b20


	//   ....[3]....
        /*033c*/ 	.word	0x00007d70


	//   ....[4]....
        /*0340*/ 	.word	0x00007e30


	//----- nvinfo : EIATTR_CTAIDZ_USED
	.align		4
.L_230:
        /*0344*/ 	.byte	0x01, 0x04
	.zero		2


	//----- nvinfo : EIATTR_MAX_THREADS
	.align		4
        /*0348*/ 	.byte	0x04, 0x05
        /*034a*/ 	.short	(.L_232 - .L_231)
.L_231:
        /*034c*/ 	.word	0x00000100
        /*0350*/ 	.word	0x00000001
        /*0354*/ 	.word	0x00000001


	//----- nvinfo : EIATTR_CRS_STACK_SIZE
	.align		4
.L_232:
        /*0358*/ 	.byte	0x04, 0x1e
        /*035a*/ 	.short	(.L_234 - .L_233)
.L_233:
        /*035c*/ 	.word	0x00000000
.L_234:


//--------------------- .nv.info._ZN7cutlass13device_kernelIN5flash19enable_sm80_to_sm89INS1_16FlashAttnBwdSm80INS1_25CollectiveMainloopBwdSm80ILi1ELi1EN4cute5tupleIJNS5_1CILi32EEENS7_ILi64EEENS7_ILi256EEEEEENS_10bfloat16_tEfNS_4arch4Sm80ELb0ELb0ELb1ELb1ELb0ELb0ELb0ELb0ELi2ELi2ELi2ELi1ELb1EEENS1_24CollectiveEpilogueBwdGQAISB_fSE_Li256ELb1ELb0EEENS1_19SingleTileSchedulerILb1ELb0ELb0ELi64EEEEEEEEEvNT_6ParamsE --------------------------
	.section	.nv.info._ZN7cutlass13device_kernelIN5flash19enable_sm80_to_sm89INS1_16FlashAttnBwdSm80INS1_25CollectiveMainloopBwdSm80ILi1ELi1EN4cute5tupleIJNS5_1CILi32EEENS7_ILi64EEENS7_ILi256EEEEEENS_10bfloat16_tEfNS_4arch4Sm80ELb0ELb0ELb1ELb1ELb0ELb0ELb0ELb0ELi2ELi2ELi2ELi1ELb1EEENS1_24CollectiveEpilogueBwdGQAISB_fSE_Li256ELb1ELb0EEENS1_19SingleTileSchedulerILb1ELb0ELb0ELi64EEEEEEEEEvNT_6ParamsE,"",@"SHT_CUDA_INFO"
	.sectionflags	@""
	.align	4


	//----- nvinfo : EIATTR_CUDA_API_VERSION
	.align		4
        /*0000*/ 	.byte	0x04, 0x37
        /*0002*/ 	.short	(.L_236 - .L_235)
.L_235:
        /*0004*/ 	.word	0x00000082


	//----- nvinfo : EIATTR_SW2861232_WAR
	.align		4
.L_236:
        /*0008*/ 	.byte	0x01, 0x35
	.zero		2


	//----- nvinfo : EIATTR_PARAM_CBANK
	.align		4
        /*000c*/ 	.byte	0x04, 0x0a
        /*000e*/ 	.short	(.L_238 - .L_237)
	.align		4
.L_237:
        /*0010*/ 	.word	index@(.nv.constant0._ZN7cutlass13device_kernelIN5flash19enable_sm80_to_sm89INS1_16FlashAttnBwdSm80INS1_25CollectiveMainloopBwdSm80ILi1ELi1EN4cute5tupleIJNS5_1CILi32EEENS7_ILi64EEENS7_ILi256EEEEEENS_10bfloat16_tEfNS_4arch4Sm80ELb0ELb0ELb1ELb1ELb0ELb0ELb0ELb0ELi2ELi2ELi2ELi1ELb1EEENS1_24CollectiveEpilogueBwdGQAISB_fSE_Li256ELb1ELb0EEENS1_19SingleTileSchedulerILb1ELb0ELb0ELi64EEEEEEEEEvNT_6ParamsE)
        /*0014*/ 	.short	0x0160
        /*0016*/ 	.short	0x0278


	//----- nvinfo : EIATTR_CBANK_PARAM_SIZE
	.align		4
.L_238:
        /*0018*/ 	.byte	0x03, 0x19
        /*001a*/ 	.short	0x0278


	//----- nvinfo : EIATTR_KPARAM_INFO
	.align		4
        /*001c*/ 	.byte	0x04, 0x17
        /*001e*/ 	.short	(.L_240 - .L_239)
.L_239:
        /*0020*/ 	.word	0x00000000
        /*0024*/ 	.short	0x0000
        /*0026*/ 	.short	0x0000
        /*0028*/ 	.byte	0x00, 0xf0, 0xe1, 0x09


	//----- nvinfo : EIATTR_MAXREG_COUNT
	.align		4
.L_240:
        /*002c*/ 	.byte	0x03, 0x1b
        /*002e*/ 	.short	0x00ff


	//----- nvinfo : EIATTR_NUM_BARRIERS
	.align		4
        /*0030*/ 	.byte	0x02, 0x4c
        /*0032*/ 	.byte	0x02
	.zero		1


	//----- nvinfo : EIATTR_ANNOTATIONS
	.align		4
        /*0034*/ 	.byte	0x04, 0x55
        /*0036*/ 	.short	(.L_242 - .L_241)


	//   ....[0]....
.L_241:
        /* <DEDUP_REMOVED lines=47> */


	//----- nvinfo : EIATTR_MERCURY_ISA_VERSION
	.align		4
.L_242:
        /*0310*/ 	.byte	0x03, 0x5f
        /*0312*/ 	.short	0x0000


	//----- nvinfo : EIATTR_COOP_GROUP_MASK_REGIDS
	.align		4
        /*0314*/ 	.byte	0x04, 0x29
        /*0316*/ 	.short	(.L_244 - .L_243)


	//   ....[0]....
.L_243:
        /*0318*/ 	.word	0xffffffff


	//----- nvinfo : EIATTR_COOP_GROUP_INSTR_OFFSETS
	.align		4
.L_244:
        /*031c*/ 	.byte	0x04, 0x28
        /*031e*/ 	.short	(.L_246 - .L_245)


	//   ....[0]....
.L_245:
        /*0320*/ 	.word	0x000000a0


	//----- nvinfo : EIATTR_EXIT_INSTR_OFFSETS
	.align		4
.L_246:
        /*0324*/ 	.byte	0x04, 0x1c
        /*0326*/ 	.short	(.L_248 - .L_247)


	//   ....[0]....
.L_247:
        /*0328*/ 	.word	0x00000340


	//   ....[1]....
        /*032c*/ 	.word	0x00004be0


	//   ....[2]....
        /*0330*/ 	.word	0x00005720


	//----- nvinfo : EIATTR_CTAIDZ_USED
	.align		4
.L_248:
        /*0334*/ 	.byte	0x01, 0x04
	.zero		2


	//----- nvinfo : EIATTR_MAX_THREADS
	.align		4
        /*0338*/ 	.byte	0x04, 0x05
        /*033a*/ 	.short	(.L_250 - .L_249)
.L_249:
        /*033c*/ 	.word	0x00000100
        /*0340*/ 	.word	0x00000001
        /*0344*/ 	.word	0x00000001
.L_250:


//--------------------- .nv.info._ZN7cutlass13device_kernelIN5flash19enable_sm80_to_sm89INS1_16FlashAttnBwdSm80INS1_25CollectiveMainloopBwdSm80ILi1ELi1EN4cute5tupleIJNS5_1CILi32EEENS7_ILi64EEENS7_ILi256EEEEEENS_10bfloat16_tEfNS_4arch4Sm80ELb0ELb1ELb1ELb0ELb0ELb0ELb0ELb0ELi2ELi2ELi2ELi1ELb1EEENS1_21CollectiveEpilogueBwdISB_SC_SE_Li256ELb0ELb0ELi4EEENS1_19SingleTileSchedulerILb0ELb0ELb0ELi64EEEEEEEEEvNT_6ParamsE --------------------------
	.section	.nv.info._ZN7cutlass13device_kernelIN5flash19enable_sm80_to_sm89INS1_16FlashAttnBwdSm80INS1_25CollectiveMainloopBwdSm80ILi1ELi1EN4cute5tupleIJNS5_1CILi32EEENS7_ILi64EEENS7_ILi256EEEEEENS_10bfloat16_tEfNS_4arch4Sm80ELb0ELb1ELb1ELb0ELb0ELb0ELb0ELb0ELi2ELi2ELi2ELi1ELb1EEENS1_21CollectiveEpilogueBwdISB_SC_SE_Li256ELb0ELb0ELi4EEENS1_19SingleTileSchedulerILb0ELb0ELb0ELi64EEEEEEEEEvNT_6ParamsE,"",@"SHT_CUDA_INFO"
	.sectionflags	@""
	.align	4


	//----- nvinfo : EIATTR_CUDA_API_VERSION
	.align		4
        /*0000*/ 	.byte	0x04, 0x37
        /*0002*/ 	.short	(.L_252 - .L_251)
.L_251:
        /*0004*/ 	.word	0x00000082


	//----- nvinfo : EIATTR_SW2861232_WAR
	.align		4
.L_252:
        /*0008*/ 	.byte	0x01, 0x35
	.zero		2


	//----- nvinfo : EIATTR_PARAM_CBANK
	.align		4
        /*000c*/ 	.byte	0x04, 0x0a
        /*000e*/ 	.short	(.L_254 - .L_253)
	.align		4
.L_253:
        /*0010*/ 	.word	index@(.nv.constant0._ZN7cutlass13device_kernelIN5flash19enable_sm80_to_sm89INS1_16FlashAttnBwdSm80INS1_25CollectiveMainloopBwdSm80ILi1ELi1EN4cute5tupleIJNS5_1CILi32EEENS7_ILi64EEENS7_ILi256EEEEEENS_10bfloat16_tEfNS_4arch4Sm80ELb0ELb1ELb1ELb0ELb0ELb0ELb0ELb0ELi2ELi2ELi2ELi1ELb1EEENS1_21CollectiveEpilogueBwdISB_SC_SE_Li256ELb0ELb0ELi4EEENS1_19SingleTileSchedulerILb0ELb0ELb0ELi64EEEEEEEEEvNT_6ParamsE)
        /*0014*/ 	.short	0x0160
        /*0016*/ 	.short	0x0270


	//----- nvinfo : EIATTR_CBANK_PARAM_SIZE
	.align		4
.L_254:
        /*0018*/ 	.byte	0x03, 0x19
        /*001a*/ 	.short	0x0270


	//----- nvinfo : EIATTR_KPARAM_INFO
	.align		4
        /*001c*/ 	.byte	0x04, 0x17
        /*001e*/ 	.short	(.L_256 - .L_255)
.L_255:
        /*0020*/ 	.word	0x00000000
        /*0024*/ 	.short	0x0000
        /*0026*/ 	.short	0x0000
        /*0028*/ 	.byte	0x00, 0xf0, 0xc1, 0x09


	//----- nvinfo : EIATTR_MAXREG_COUNT
	.align		4
.L_256:
        /*002c*/ 	.byte	0x03, 0x1b
        /*002e*/ 	.short	0x00ff


	//----- nvinfo : EIATTR_NUM_BARRIERS
	.align		4
        /*0030*/ 	.byte	0x02, 0x4c
        /*0032*/ 	.byte	0x02
	.zero		1


	//----- nvinfo : EIATTR_ANNOTATIONS
	.align		4
        /*0034*/ 	.byte	0x04, 0x55
        /*0036*/ 	.short	(.L_258 - .L_257)


	//   ....[0]....
.L_257:
        /* <DEDUP_REMOVED lines=48> */


	//----- nvinfo : EIATTR_MERCURY_ISA_VERSION
	.align		4
.L_258:
        /*0320*/ 	.byte	0x03, 0x5f
        /*0322*/ 	.short	0x0000


	//----- nvinfo : EIATTR_EXIT_INSTR_OFFSETS
	.align		4
        /*0324*/ 	.byte	0x04, 0x1c
        /*0326*/ 	.short	(.L_260 - .L_259)


	//   ....[0]....
.L_259:
        /*0328*/ 	.word	0x00000040


	//   ....[1]....
        /*032c*/ 	.word	0x00007060


	//   ....[2]....
        /*0330*/ 	.word	0x00007120


	//   ....[3]....
        /*0334*/ 	.word	0x00008220


	//   ....[4]....
        /*0338*/ 	.word	0x000082d0


	//----- nvinfo : EIATTR_CTAIDZ_USED
	.align		4
.L_260:
        /*033c*/ 	.byte	0x01, 0x04
	.zero		2


	//----- nvinfo : EIATTR_MAX_THREADS
	.align		4
        /*0340*/ 	.byte	0x04, 0x05
        /*0342*/ 	.short	(.L_262 - .L_261)
.L_261:
        /*0344*/ 	.word	0x00000100
        /*0348*/ 	.word	0x00000001
        /*034c*/ 	.word	0x00000001


	//----- nvinfo : EIATTR_CRS_STACK_SIZE
	.align		4
.L_262:
        /*0350*/ 	.byte	0x04, 0x1e
        /*0352*/ 	.short	(.L_264 - .L_263)
.L_263:
        /*0354*/ 	.word	0x00000000
.L_264:


//--------------------- .nv.info._ZN7cutlass13device_kernelIN5flash19enable_sm80_to_sm89INS1_16FlashAttnBwdSm80INS1_25CollectiveMainloopBwdSm80ILi1ELi1EN4cute5tupleIJNS5_1CILi32EEENS7_ILi64EEENS7_ILi256EEEEEENS_10bfloat16_tEfNS_4arch4Sm80ELb0ELb1ELb1ELb0ELb0ELb0ELb0ELb0ELi2ELi2ELi2ELi1ELb1EEENS1_24CollectiveEpilogueBwdGQAISB_fSE_Li256ELb0ELb0EEENS1_19SingleTileSchedulerILb0ELb0ELb0ELi64EEEEEEEEEvNT_6ParamsE --------------------------
	.section	.nv.info._ZN7cutlass13device_kernelIN5flash19enable_sm80_to_sm89INS1_16FlashAttnBwdSm80INS1_25CollectiveMainloopBwdSm80ILi1ELi1EN4cute5tupleIJNS5_1CILi32EEENS7_ILi64EEENS7_ILi256EEEEEENS_10bfloat16_tEfNS_4arch4Sm80ELb0ELb1ELb1ELb0ELb0ELb0ELb0ELb0ELi2ELi2ELi2ELi1ELb1EEENS1_24CollectiveEpilogueBwdGQAISB_fSE_Li256ELb0ELb0EEENS1_19SingleTileSchedulerILb0ELb0ELb0ELi64EEEEEEEEEvNT_6ParamsE,"",@"SHT_CUDA_INFO"
	.sectionflags	@""
	.align	4


	//----- nvinfo : EIATTR_CUDA_API_VERSION
	.align		4
        /*0000*/ 	.byte	0x04, 0x37
        /*0002*/ 	.short	(.L_266 - .L_265)
.L_265:
        /*0004*/ 	.word	0x00000082


	//----- nvinfo : EIATTR_SW2861232_WAR
	.align		4
.L_266:
        /*0008*/ 	.byte	0x01, 0x35
	.zero		2


	//----- nvinfo : EIATTR_PARAM_CBANK
	.align		4
        /*000c*/ 	.byte	0x04, 0x0a
        /*000e*/ 	.short	(.L_268 - .L_267)
	.align		4
.L_267:
        /*0010*/ 	.word	index@(.nv.constant0._ZN7cutlass13device_kernelIN5flash19enable_sm80_to_sm89INS1_16FlashAttnBwdSm80INS1_25CollectiveMainloopBwdSm80ILi1ELi1EN4cute5tupleIJNS5_1CILi32EEENS7_ILi64EEENS7_ILi256EEEEEENS_10bfloat16_tEfNS_4arch4Sm80ELb0ELb1ELb1ELb0ELb0ELb0ELb0ELb0ELi2ELi2ELi2ELi1ELb1EEENS1_24CollectiveEpilogueBwdGQAISB_fSE_Li256ELb0ELb0EEENS1_19SingleTileSchedulerILb0ELb0ELb0ELi64EEEEEEEEEvNT_6ParamsE)
        /*0014*/ 	.short	0x0160
        /*0016*/ 	.short	0x0278


	//----- nvinfo : EIATTR_CBANK_PARAM_SIZE
	.align		4
.L_268:
        /*0018*/ 	.byte	0x03, 0x19
        /*001a*/ 	.short	0x0278


	//----- nvinfo : EIATTR_KPARAM_INFO
	.align		4
        /*001c*/ 	.byte	0x04, 0x17
        /*001e*/ 	.short	(.L_270 - .L_269)
.L_269:
        /*0020*/ 	.word	0x00000000
        /*0024*/ 	.short	0x0000
        /*0026*/ 	.short	0x0000
        /*0028*/ 	.byte	0x00, 0xf0, 0xe1, 0x09


	//----- nvinfo : EIATTR_MAXREG_COUNT
	.align		4
.L_270:
        /*002c*/ 	.byte	0x03, 0x1b
        /*002e*/ 	.short	0x00ff


	//----- nvinfo : EIATTR_NUM_BARRIERS
	.align		4
        /*0030*/ 	.byte	0x02, 0x4c
        /*0032*/ 	.byte	0x02
	.zero		1


	//----- nvinfo : EIATTR_ANNOTATIONS
	.align		4
        /*0034*/ 	.byte	0x04, 0x55
        /*0036*/ 	.short	(.L_272 - .L_271)


	//   ....[0]....
.L_271:
        /* <DEDUP_REMOVED lines=47> */


	//----- nvinfo : EIATTR_MERCURY_ISA_VERSION
	.align		4
.L_272:
        /*0318*/ 	.byte	0x03, 0x5f
        /*031a*/ 	.short	0x0000


	//----- nvinfo : EIATTR_EXIT_INSTR_OFFSETS
	.align		4
        /*031c*/ 	.byte	0x04, 0x1c
        /*031e*/ 	.short	(.L_274 - .L_273)


	//   ....[0]....
.L_273:
        /*0320*/ 	.word	0x00000040


	//   ....[1]....
        /*0324*/ 	.word	0x000053e0


	//   ....[2]....
        /*0328*/ 	.word	0x00005e10


	//----- nvinfo : EIATTR_CTAIDZ_USED
	.align		4
.L_274:
        /*032c*/ 	.byte	0x01, 0x04
	.zero		2


	//----- nvinfo : EIATTR_MAX_THREADS
	.align		4
        /*0330*/ 	.byte	0x04, 0x05
        /*0332*/ 	.short	(.L_276 - .L_275)
.L_275:
        /*0334*/ 	.word	0x00000100
        /*0338*/ 	.word	0x00000001
        /*033c*/ 	.word	0x00000001


	//----- nvinfo : EIATTR_CRS_STACK_SIZE
	.align		4
.L_276:
        /*0340*/ 	.byte	0x04, 0x1e
        /*0342*/ 	.short	(.L_278 - .L_277)
.L_277:
        /*0344*/ 	.word	0x00000000
.L_278:


//--------------------- .nv.info._ZN7cutlass13device_kernelIN5flash19enable_sm80_to_sm89INS1_16FlashAttnBwdSm80INS1_25CollectiveMainloopBwdSm80ILi1ELi1EN4cute5tupleIJNS5_1CILi32EEENS7_ILi64EEENS7_ILi256EEEEEENS_10bfloat16_tEfNS_4arch4Sm80ELb0ELb1ELb1ELb1ELb0ELb0ELb0ELb0ELi2ELi2ELi2ELi1ELb1EEENS1_21CollectiveEpilogueBwdISB_SC_SE_Li256ELb1ELb0ELi4EEENS1_19SingleTileSchedulerILb1ELb0ELb0ELi64EEEEEEEEEvNT_6ParamsE --------------------------
	.section	.nv.info._ZN7cutlass13device_kernelIN5flash19enable_sm80_to_sm89INS1_16FlashAttnBwdSm80INS1_25CollectiveMainloopBwdSm80ILi1ELi1EN4cute5tupleIJNS5_1CILi32EEENS7_ILi64EEENS7_ILi256EEEEEENS_10bfloat16_tEfNS_4arch4Sm80ELb0ELb1ELb1ELb1ELb0ELb0ELb0ELb0ELi2ELi2ELi2ELi1ELb1EEENS1_21CollectiveEpilogueBwdISB_SC_SE_Li256ELb1ELb0ELi4EEENS1_19SingleTileSchedulerILb1ELb0ELb0ELi64EEEEEEEEEvNT_6ParamsE,"",@"SHT_CUDA_INFO"
	.sectionflags	@""
	.align	4


	//----- nvinfo : EIATTR_CUDA_API_VERSION
	.align		4
        /*0000*/ 	.byte	0x04, 0x37
        /*0002*/ 	.short	(.L_280 - .L_279)
.L_279:
        /*0004*/ 	.word	0x00000082


	//----- nvinfo : EIATTR_SW2861232_WAR
	.align		4
.L_280:
        /*0008*/ 	.byte	0x01, 0x35
	.zero		2


	//----- nvinfo : EIATTR_PARAM_CBANK
	.align		4
        /*000c*/ 	.byte	0x04, 0x0a
        /*000e*/ 	.short	(.L_282 - .L_281)
	.align		4
.L_281:
        /*0010*/ 	.word	index@(.nv.constant0._ZN7cutlass13device_kernelIN5flash19enable_sm80_to_sm89INS1_16FlashAttnBwdSm80INS1_25CollectiveMainloopBwdSm80ILi1ELi1EN4cute5tupleIJNS5_1CILi32EEENS7_ILi64EEENS7_ILi256EEEEEENS_10bfloat16_tEfNS_4arch4Sm80ELb0ELb1ELb1ELb1ELb0ELb0ELb0ELb0ELi2ELi2ELi2ELi1ELb1EEENS1_21CollectiveEpilogueBwdISB_SC_SE_Li256ELb1ELb0ELi4EEENS1_19SingleTileSchedulerILb1ELb0ELb0ELi64EEEEEEEEEvNT_6ParamsE)
        /*0014*/ 	.short	0x0160
        /*0016*/ 	.short	0x0270


	//----- nvinfo : EIATTR_CBANK_PARAM_SIZE
	.align		4
.L_282:
        /*0018*/ 	.byte	0x03, 0x19
        /*001a*/ 	.short	0x0270


	//----- nvinfo : EIATTR_KPARAM_INFO
	.align		4
        /*001c*/ 	.byte	0x04, 0x17
        /*001e*/ 	.short	(.L_284 - .L_283)
.L_283:
        /*0020*/ 	.word	0x00000000
        /*0024*/ 	.short	0x0000
        /*0026*/ 	.short	0x0000
        /*0028*/ 	.byte	0x00, 0xf0, 0xc1, 0x09


	//----- nvinfo : EIATTR_MAXREG_COUNT
	.align		4
.L_284:
        /*002c*/ 	.byte	0x03, 0x1b
        /*002e*/ 	.short	0x00ff


	//----- nvinfo : EIATTR_NUM_BARRIERS
	.align		4
        /*0030*/ 	.byte	0x02, 0x4c
        /*0032*/ 	.byte	0x02
	.zero		1


	//----- nvinfo : EIATTR_ANNOTATIONS
	.align		4
        /*0034*/ 	.byte	0x04, 0x55
        /*0036*/ 	.short	(.L_286 - .L_285)


	//   ....[0]....
.L_285:
        /* <DEDUP_REMOVED lines=47> */


	//----- nvinfo : EIATTR_MERCURY_ISA_VERSION
	.align		4
.L_286:
        /*0318*/ 	.byte	0x03, 0x5f
        /*031a*/ 	.short	0x0000


	//----- nvinfo : EIATTR_COOP_GROUP_MASK_REGIDS
	.align		4
        /*031c*/ 	.byte	0x04, 0x29
        /*031e*/ 	.short	(.L_288 - .L_287)


	//   ....[0]....
.L_287:
        /*0320*/ 	.word	0xffffffff


	//----- nvinfo : EIATTR_COOP_GROUP_INSTR_OFFSETS
	.align		4
.L_288:
        /*0324*/ 	.byte	0x04, 0x28
        /*0326*/ 	.short	(.L_290 - .L_289)


	//   ....[0]....
.L_289:
        /*0328*/ 	.word	0x000000a0


	//----- nvinfo : EIATTR_EXIT_INSTR_OFFSETS
	.align		4
.L_290:
        /*032c*/ 	.byte	0x04, 0x1c
        /*032e*/ 	.short	(.L_292 - .L_291)


	//   ....[0]....
.L_291:
        /*0330*/ 	.word	0x00000340


	//   ....[1]....
        /*0334*/ 	.word	0x000074a0


	//   ....[2]....
        /*0338*/ 	.word	0x00007560


	//   ....[3]....
        /*033c*/ 	.word	0x000087b0


	//   ....[4]....
        /*0340*/ 	.word	0x00008870


	//----- nvinfo : EIATTR_CTAIDZ_USED
	.align		4
.L_292:
        /*0344*/ 	.byte	0x01, 0x04
	.zero		2


	//----- nvinfo : EIATTR_MAX_THREADS
	.align		4
        /*0348*/ 	.byte	0x04, 0x05
        /*034a*/ 	.short	(.L_294 - .L_293)
.L_293:
        /*034c*/ 	.word	0x00000100
        /*0350*/ 	.word	0x00000001
        /*0354*/ 	.word	0x00000001


	//----- nvinfo : EIATTR_CRS_STACK_SIZE
	.align		4
.L_294:
        /*0358*/ 	.byte	0x04, 0x1e
        /*035a*/ 	.short	(.L_296 - .L_295)
.L_295:
        /*035c*/ 	.word	0x00000000
.L_296:


//--------------------- .nv.info._ZN7cutlass13device_kernelIN5flash19enable_sm80_to_sm89INS1_16FlashAttnBwdSm80INS1_25CollectiveMainloopBwdSm80ILi1ELi1EN4cute5tupleIJNS5_1CILi32EEENS7_ILi64EEENS7_ILi256EEEEEENS_10bfloat16_tEfNS_4arch4Sm80ELb0ELb1ELb1ELb1ELb0ELb0ELb0ELb0ELi2ELi2ELi2ELi1ELb1EEENS1_24CollectiveEpilogueBwdGQAISB_fSE_Li256ELb1ELb0EEENS1_19SingleTileSchedulerILb1ELb0ELb0ELi64EEEEEEEEEvNT_6ParamsE --------------------------
	.section	.nv.info._ZN7cutlass13device_kernelIN5flash19enable_sm80_to_sm89INS1_16FlashAttnBwdSm80INS1_25CollectiveMainloopBwdSm80ILi1ELi1EN4cute5tupleIJNS5_1CILi32EEENS7_ILi64EEENS7_ILi256EEEEEENS_10bfloat16_tEfNS_4arch4Sm80ELb0ELb1ELb1ELb1ELb0ELb0ELb0ELb0ELi2ELi2ELi2ELi1ELb1EEENS1_24CollectiveEpilogueBwdGQAISB_fSE_Li256ELb1ELb0EEENS1_19SingleTileSchedulerILb1ELb0ELb0ELi64EEEEEEEEEvNT_6ParamsE,"",@"SHT_CUDA_INFO"
	.sectionflags	@""
	.align	4


	//----- nvinfo : EIATTR_CUDA_API_VERSION
	.align		4
        /*0000*/ 	.byte	0x04, 0x37
        /*0002*/ 	.short	(.L_298 - .L_297)
.L_297:
        /*0004*/ 	.word	0x00000082


	//----- nvinfo : EIATTR_SW2861232_WAR
	.align		4
.L_298:
        /*0008*/ 	.byte	0x01, 0x35
	.zero		2


	//----- nvinfo : EIATTR_PARAM_CBANK
	.align		4
        /*000c*/ 	.byte	0x04, 0x0a
        /*000e*/ 	.short	(.L_300 - .L_299)
	.align		4
.L_299:
        /*0010*/ 	.word	index@(.nv.constant0._ZN7cutlass13device_kernelIN5flash19enable_sm80_to_sm89INS1_16FlashAttnBwdSm80INS1_25CollectiveMainloopBwdSm80ILi1ELi1EN4cute5tupleIJNS5_1CILi32EEENS7_ILi64EEENS7_ILi256EEEEEENS_10bfloat16_tEfNS_4arch4Sm80ELb0ELb1ELb1ELb1ELb0ELb0ELb0ELb0ELi2ELi2ELi2ELi1ELb1EEENS1_24CollectiveEpilogueBwdGQAISB_fSE_Li256ELb1ELb0EEENS1_19SingleTileSchedulerILb1ELb0ELb0ELi64EEEEEEEEEvNT_6ParamsE)
        /*0014*/ 	.short	0x0160
        /*0016*/ 	.short	0x0278


	//----- nvinfo : EIATTR_CBANK_PARAM_SIZE
	.align		4
.L_300:
        /*0018*/ 	.byte	0x03, 0x19
        /*001a*/ 	.short	0x0278


	//----- nvinfo : EIATTR_KPARAM_INFO
	.align		4
        /*001c*/ 	.byte	0x04, 0x17
        /*001e*/ 	.short	(.L_302 - .L_301)
.L_301:
        /*0020*/ 	.word	0x00000000
        /*0024*/ 	.short	0x0000
        /*0026*/ 	.short	0x0000
        /*0028*/ 	.byte	0x00, 0xf0, 0xe1, 0x09


	//----- nvinfo : EIATTR_MAXREG_COUNT
	.align		4
.L_302:
        /*002c*/ 	.byte	0x03, 0x1b
        /*002e*/ 	.short	0x00ff


	//----- nvinfo : EIATTR_NUM_BARRIERS
	.align		4
        /*0030*/ 	.byte	0x02, 0x4c
        /*0032*/ 	.byte	0x02
	.zero		1


	//----- nvinfo : EIATTR_ANNOTATIONS
	.align		4
        /*0034*/ 	.byte	0x04, 0x55
        /*0036*/ 	.short	(.L_304 - .L_303)


	//   ....[0]....
.L_303:
        /* <DEDUP_REMOVED lines=47> */


	//----- nvinfo : EIATTR_MERCURY_ISA_VERSION
	.align		4
.L_304:
        /*0310*/ 	.byte	0x03, 0x5f
        /*0312*/ 	.short	0x0000


	//----- nvinfo : EIATTR_COOP_GROUP_MASK_REGIDS
	.align		4
        /*0314*/ 	.byte	0x04, 0x29
        /*0316*/ 	.short	(.L_306 - .L_305)


	//   ....[0]....
.L_305:
        /*0318*/ 	.word	0xffffffff


	//----- nvinfo : EIATTR_COOP_GROUP_INSTR_OFFSETS
	.align		4
.L_306:
        /*031c*/ 	.byte	0x04, 0x28
        /*031e*/ 	.short	(.L_308 - .L_307)


	//   ....[0]....
.L_307:
        /*0320*/ 	.word	0x000000a0


	//----- nvinfo : EIATTR_EXIT_INSTR_OFFSETS
	.align		4
.L_308:
        /*0324*/ 	.byte	0x04, 0x1c
        /*0326*/ 	.short	(.L_310 - .L_309)


	//   ....[0]....
.L_309:
        /*0328*/ 	.word	0x00000340


	//   ....[1]....
        /*032c*/ 	.word	0x000056d0


	//   ....[2]....
        /*0330*/ 	.word	0x00006200


	//----- nvinfo : EIATTR_CTAIDZ_USED
	.align		4
.L_310:
        /*0334*/ 	.byte	0x01, 0x04
	.zero		2


	//----- nvinfo : EIATTR_MAX_THREADS
	.align		4
        /*0338*/ 	.byte	0x04, 0x05
        /*033a*/ 	.short	(.L_312 - .L_311)
.L_311:
        /*033c*/ 	.word	0x00000100
        /*0340*/ 	.word	0x00000001
        /*0344*/ 	.word	0x00000001


	//----- nvinfo : EIATTR_CRS_STACK_SIZE
	.align		4
.L_312:
        /*0348*/ 	.byte	0x04, 0x1e
        /*034a*/ 	.short	(.L_314 - .L_313)
.L_313:
        /*034c*/ 	.word	0x00000000
.L_314:


//--------------------- .nv.info._ZN7cutlass13device_kernelIN5flash19enable_sm80_to_sm89INS1_16FlashAttnBwdSm80INS1_25CollectiveMainloopBwdSm80ILi1ELi1EN4cute5tupleIJNS5_1CILi32EEENS7_ILi64EEENS7_ILi256EEEEEENS_10bfloat16_tEfNS_4arch4Sm80ELb1ELb0ELb1ELb0ELb0ELb0ELb0ELb0ELi2ELi2ELi2ELi1ELb1EEENS1_21CollectiveEpilogueBwdISB_SC_SE_Li256ELb0ELb0ELi4EEENS1_25SingleTileBwdLPTSchedulerILb0ELi64ELb0EEEEEEEEEvNT_6ParamsE --------------------------
	.section	.nv.info._ZN7cutlass13device_kernelIN5flash19enable_sm80_to_sm89INS1_16FlashAttnBwdSm80INS1_25CollectiveMainloopBwdSm80ILi1ELi1EN4cute5tupleIJNS5_1CILi32EEENS7_ILi64EEENS7_ILi256EEEEEENS_10bfloat16_tEfNS_4arch4Sm80ELb1ELb0ELb1ELb0ELb0ELb0ELb0ELb0ELi2ELi2ELi2ELi1ELb1EEENS1_21CollectiveEpilogueBwdISB_SC_SE_Li256ELb0ELb0ELi4EEENS1_25SingleTileBwdLPTSchedulerILb0ELi64ELb0EEEEEEEEEvNT_6ParamsE,"",@"SHT_CUDA_INFO"
	.sectionflags	@""
	.align	4


	//----- nvinfo : EIATTR_CUDA_API_VERSION
	.align		4
        /*0000*/ 	.byte	0x04, 0x37
        /*0002*/ 	.short	(.L_316 - .L_315)
.L_315:
        /*0004*/ 	.word	0x00000082


	//----- nvinfo : EIATTR_SW2861232_WAR
	.align		4
.L_316:
        /*0008*/ 	.byte	0x01, 0x35
	.zero		2


	//----- nvinfo : EIATTR_PARAM_CBANK
	.align		4
        /*000c*/ 	.byte	0x04, 0x0a
        /*000e*/ 	.short	(.L_318 - .L_317)
	.align		4
.L_317:
        /*0010*/ 	.word	index@(.nv.constant0._ZN7cutlass13device_kernelIN5flash19enable_sm80_to_sm89INS1_16FlashAttnBwdSm80INS1_25CollectiveMainloopBwdSm80ILi1ELi1EN4cute5tupleIJNS5_1CILi32EEENS7_ILi64EEENS7_ILi256EEEEEENS_10bfloat16_tEfNS_4arch4Sm80ELb1ELb0ELb1ELb0ELb0ELb0ELb0ELb0ELi2ELi2ELi2ELi1ELb1EEENS1_21CollectiveEpilogueBwdISB_SC_SE_Li256ELb0ELb0ELi4EEENS1_25SingleTileBwdLPTSchedulerILb0ELi64ELb0EEEEEEEEEvNT_6ParamsE)
        /*0014*/ 	.short	0x0160
        /*0016*/ 	.short	0x0288


	//----- nvinfo : EIATTR_CBANK_PARAM_SIZE
	.align		4
.L_318:
        /*0018*/ 	.byte	0x03, 0x19
        /*001a*/ 	.short	0x0288


	//----- nvinfo : EIATTR_KPARAM_INFO
	.align		4
        /*001c*/ 	.byte	0x04, 0x17
        /*001e*/ 	.short	(.L_320 - .L_319)
.L_319:
        /*0020*/ 	.word	0x00000000
        /*0024*/ 	.short	0x0000
        /*0026*/ 	.short	0x0000
        /*0028*/ 	.byte	0x00, 0xf0, 0x21, 0x0a


	//----- nvinfo : EIATTR_MAXREG_COUNT
	.align		4
.L_320:
        /*002c*/ 	.byte	0x03, 0x1b
        /*002e*/ 	.short	0x00ff


	//----- nvinfo : EIATTR_NUM_BARRIERS
	.align		4
        /*0030*/ 	.byte	0x02, 0x4c
        /*0032*/ 	.byte	0x02
	.zero		1


	//----- nvinfo : EIATTR_ANNOTATIONS
	.align		4
        /*0034*/ 	.byte	0x04, 0x55
        /*0036*/ 	.short	(.L_322 - .L_321)


	//   ....[0]....
.L_321:
        /* <DEDUP_REMOVED lines=48> */


	//----- nvinfo : EIATTR_MERCURY_ISA_VERSION
	.align		4
.L_322:
        /*0320*/ 	.byte	0x03, 0x5f
        /*0322*/ 	.short	0x0000


	//----- nvinfo : EIATTR_COOP_GROUP_MASK_REGIDS
	.align		4
        /*0324*/ 	.byte	0x04, 0x29
        /*0326*/ 	.short	(.L_324 - .L_323)


	//   ....[0]....
.L_323:
        /*0328*/ 	.word	0xffffffff


	//----- nvinfo : EIATTR_COOP_GROUP_INSTR_OFFSETS
	.align		4
.L_324:
        /*032c*/ 	.byte	0x04, 0x28
        /*032e*/ 	.short	(.L_326 - .L_325)


	//   ....[0]....
.L_325:
        /*0330*/ 	.word	0x00000090


	//----- nvinfo : EIATTR_EXIT_INSTR_OFFSETS
	.align		4
.L_326:
        /*0334*/ 	.byte	0x04, 0x1c
        /*0336*/ 	.short	(.L_328 - .L_327)


	//   ....[0]....
.L_327:
        /*0338*/ 	.word	0x00000580


	//   ....[1]....
        /*033c*/ 	.word	0x00006f60


	//   ....[2]....
        /*0340*/ 	.word	0x00007020


	//   ....[3]....
        /*0344*/ 	.word	0x00008180


	//   ....[4]....
        /*0348*/ 	.word	0x00008230


	//----- nvinfo : EIATTR_MAX_THREADS
	.align		4
.L_328:
        /*034c*/ 	.byte	0x04, 0x05
        /*034e*/ 	.short	(.L_330 - .L_329)
.L_329:
        /*0350*/ 	.word	0x00000100
        /*0354*/ 	.word	0x00000001
        /*0358*/ 	.word	0x00000001


	//----- nvinfo : EIATTR_CRS_STACK_SIZE
	.align		4
.L_330:
        /*035c*/ 	.byte	0x04, 0x1e
        /*035e*/ 	.short	(.L_332 - .L_331)
.L_331:
        /*0360*/ 	.word	0x00000000
.L_332:


//--------------------- .nv.info._ZN7cutlass13device_kernelIN5flash19enable_sm80_to_sm89INS1_16FlashAttnBwdSm80INS1_25CollectiveMainloopBwdSm80ILi1ELi1EN4cute5tupleIJNS5_1CILi32EEENS7_ILi64EEENS7_ILi256EEEEEENS_10bfloat16_tEfNS_4arch4Sm80ELb1ELb0ELb1ELb0ELb0ELb0ELb0ELb0ELi2ELi2ELi2ELi1ELb1EEENS1_24CollectiveEpilogueBwdGQAISB_fSE_Li256ELb0ELb0EEENS1_25SingleTileBwdLPTSchedulerILb0ELi64ELb0EEEEEEEEEvNT_6ParamsE --------------------------
	.section	.nv.info._ZN7cutlass13device_kernelIN5flash19enable_sm80_to_sm89INS1_16FlashAttnBwdSm80INS1_25CollectiveMainloopBwdSm80ILi1ELi1EN4cute5tupleIJNS5_1CILi32EEENS7_ILi64EEENS7_ILi256EEEEEENS_10bfloat16_tEfNS_4arch4Sm80ELb1ELb0ELb1ELb0ELb0ELb0ELb0ELb0ELi2ELi2ELi2ELi1ELb1EEENS1_24CollectiveEpilogueBwdGQAISB_fSE_Li256ELb0ELb0EEENS1_25SingleTileBwdLPTSchedulerILb0ELi64ELb0EEEEEEEEEvNT_6ParamsE,"",@"SHT_CUDA_INFO"
	.sectionflags	@""
	.align	4


	//----- nvinfo : EIATTR_CUDA_API_VERSION
	.align		4
        /*0000*/ 	.byte	0x04, 0x37
        /*0002*/ 	.short	(.L_334 - .L_333)
.L_333:
        /*0004*/ 	.word	0x00000082


	//----- nvinfo : EIATTR_SW2861232_WAR
	.align		4
.L_334:
        /*0008*/ 	.byte	0x01, 0x35
	.zero		2


	//----- nvinfo : EIATTR_PARAM_CBANK
	.align		4
        /*000c*/ 	.byte	0x04, 0x0a
        /*000e*/ 	.short	(.L_336 - .L_335)
	.align		4
.L_335:
        /*0010*/ 	.word	index@(.nv.constant0._ZN7cutlass13device_kernelIN5flash19enable_sm80_to_sm89INS1_16FlashAttnBwdSm80INS1_25CollectiveMainloopBwdSm80ILi1ELi1EN4cute5tupleIJNS5_1CILi32EEENS7_ILi64EEENS7_ILi256EEEEEENS_10bfloat16_tEfNS_4arch4Sm80ELb1ELb0ELb1ELb0ELb0ELb0ELb0ELb0ELi2ELi2ELi2ELi1ELb1EEENS1_24CollectiveEpilogueBwdGQAISB_fSE_Li256ELb0ELb0EEENS1_25SingleTileBwdLPTSchedulerILb0ELi64ELb0EEEEEEEEEvNT_6ParamsE)
        /*0014*/ 	.short	0x0160
        /*0016*/ 	.short	0x0290


	//----- nvinfo : EIATTR_CBANK_PARAM_SIZE
	.align		4
.L_336:
        /*0018*/ 	.byte	0x03, 0x19
        /*001a*/ 	.short	0x0290


	//----- nvinfo : EIATTR_KPARAM_INFO
	.align		4
        /*001c*/ 	.byte	0x04, 0x17
        /*001e*/ 	.short	(.L_338 - .L_337)
.L_337:
        /*0020*/ 	.word	0x00000000
        /*0024*/ 	.short	0x0000
        /*0026*/ 	.short	0x0000
        /*0028*/ 	.byte	0x00, 0xf0, 0x41, 0x0a


	//----- nvinfo : EIATTR_MAXREG_COUNT
	.align		4
.L_338:
        /*002c*/ 	.byte	0x03, 0x1b
        /*002e*/ 	.short	0x00ff


	//----- nvinfo : EIATTR_NUM_BARRIERS
	.align		4
        /*0030*/ 	.byte	0x02, 0x4c
        /*0032*/ 	.byte	0x02
	.zero		1


	//----- nvinfo : EIATTR_ANNOTATIONS
	.align		4
        /*0034*/ 	.byte	0x04, 0x55
        /*0036*/ 	.short	(.L_340 - .L_339)


	//   ....[0]....
.L_339:
        /* <DEDUP_REMOVED lines=47> */


	//----- nvinfo : EIATTR_MERCURY_ISA_VERSION
	.align		4
.L_340:
        /*0318*/ 	.byte	0x03, 0x5f
        /*031a*/ 	.short	0x0000


	//----- nvinfo : EIATTR_COOP_GROUP_MASK_REGIDS
	.align		4
        /*031c*/ 	.byte	0x04, 0x29
        /*031e*/ 	.short	(.L_342 - .L_341)


	//   ....[0]....
.L_341:
        /*0320*/ 	.word	0xffffffff


	//----- nvinfo : EIATTR_COOP_GROUP_INSTR_OFFSETS
	.align		4
.L_342:
        /*0324*/ 	.byte	0x04, 0x28
        /*0326*/ 	.short	(.L_344 - .L_343)


	//   ....[0]....
.L_343:
        /*0328*/ 	.word	0x00000090


	//----- nvinfo : EIATTR_EXIT_INSTR_OFFSETS
	.align		4
.L_344:
        /*032c*/ 	.byte	0x04, 0x1c
        /*032e*/ 	.short	(.L_346 - .L_345)


	//   ....[0]....
.L_345:
        /*0330*/ 	.word	0x00000580


	//   ....[1]....
        /*0334*/ 	.word	0x00005180


	//   ....[2]....
        /*0338*/ 	.word	0x00005c20


	//----- nvinfo : EIATTR_MAX_THREADS
	.align		4
.L_346:
        /*033c*/ 	.byte	0x04, 0x05
        /*033e*/ 	.short	(.L_348 - .L_347)
.L_347:
        /*0340*/ 	.word	0x00000100
        /*0344*/ 	.word	0x00000001
        /*0348*/ 	.word	0x00000001
.L_348:


//--------------------- .nv.info._ZN7cutlass13device_kernelIN5flash22FlashAttnBwdPreprocessIN4cute5tupleIJNS3_1CILi32EEENS5_ILi256EEEEEENS_10bfloat16_tEfNS_4arch4Sm80ELb1ELb0EEEEEvNT_6ParamsE --------------------------
	.section	.nv.info._ZN7cutlass13device_kernelIN5flash22FlashAttnBwdPreprocessIN4cute5tupleIJNS3_1CILi32EEENS5_ILi256EEEEEENS_10bfloat16_tEfNS_4arch4Sm80ELb1ELb0EEEEEvNT_6ParamsE,"",@"SHT_CUDA_INFO"
	.sectionflags	@""
	.align	4


	//----- nvinfo : EIATTR_CUDA_API_VERSION
	.align		4
        /*0000*/ 	.byte	0x04, 0x37
        /*0002*/ 	.short	(.L_350 - .L_349)
.L_349:
        /*0004*/ 	.word	0x00000082


	//----- nvinfo : EIATTR_SW2861232_WAR
	.align		4
.L_350:
        /*0008*/ 	.byte	0x01, 0x35
	.zero		2


	//----- nvinfo : EIATTR_PARAM_CBANK
	.align		4
        /*000c*/ 	.byte	0x04, 0x0a
        /*000e*/ 	.short	(.L_352 - .L_351)
	.align		4
.L_351:
        /*0010*/ 	.word	index@(.nv.constant0._ZN7cutlass13device_kernelIN5flash22FlashAttnBwdPreprocessIN4cute5tupleIJNS3_1CILi32EEENS5_ILi256EEEEEENS_10bfloat16_tEfNS_4arch4Sm80ELb1ELb0EEEEEvNT_6ParamsE)
        /*0014*/ 	.short	0x0160
        /*0016*/ 	.short	0x00f0


	//----- nvinfo : EIATTR_CBANK_PARAM_SIZE
	.align		4
.L_352:
        /*0018*/ 	.byte	0x03, 0x19
        /*001a*/ 	.short	0x00f0


	//----- nvinfo : EIATTR_KPARAM_INFO
	.align		4
        /*001c*/ 	.byte	0x04, 0x17
        /*001e*/ 	.short	(.L_354 - .L_353)
.L_353:
        /*0020*/ 	.word	0x00000000
        /*0024*/ 	.short	0x0000
        /*0026*/ 	.short	0x0000
        /*0028*/ 	.byte	0x00, 0xf0, 0xc1, 0x03


	//----- nvinfo : EIATTR_MAXREG_COUNT
	.align		4
.L_354:
        /*002c*/ 	.byte	0x03, 0x1b
        /*002e*/ 	.short	0x0080


	//----- nvinfo : EIATTR_MERCURY_ISA_VERSION
	.align		4
        /*0030*/ 	.byte	0x03, 0x5f
        /*0032*/ 	.short	0x0000


	//----- nvinfo : EIATTR_COOP_GROUP_MASK_REGIDS
	.align		4
        /*0034*/ 	.byte	0x04, 0x29
        /*0036*/ 	.short	(.L_356 - .L_355)


	//   ....[0]....
.L_355:
        /*0038*/ 	.word	0xffffffff


	//   ....[1]....
        /*003c*/ 	.word	0xffffffff


	//   ....[2]....
        /*0040*/ 	.word	0xffffffff


	//   ....[3]....
        /*0044*/ 	.word	0xffffffff


	//   ....[4]....
        /*0048*/ 	.word	0xffffffff


	//   ....[5]....
        /*004c*/ 	.word	0xffffffff


	//   ....[6]....
        /*0050*/ 	.word	0xffffffff


	//   ....[7]....
        /*0054*/ 	.word	0xffffffff


	//----- nvinfo : EIATTR_COOP_GROUP_INSTR_OFFSETS
	.align		4
.L_356:
        /*0058*/ 	.byte	0x04, 0x28
        /*005a*/ 	.short	(.L_358 - .L_357)


	//   ....[0]....
.L_357:
        /*005c*/ 	.word	0x00000ec0


	//   ....[1]....
        /*0060*/ 	.word	0x00000ed0


	//   ....[2]....
        /*0064*/ 	.word	0x00000f10


	//   ....[3]....
        /*0068*/ 	.word	0x00000f20


	//   ....[4]....
        /*006c*/ 	.word	0x00000f60


	//   ....[5]....
        /*0070*/ 	.word	0x00000f80


	//   ....[6]....
        /*0074*/ 	.word	0x00000fc0


	//   ....[7]....
        /*0078*/ 	.word	0x00000fe0


	//----- nvinfo : EIATTR_EXIT_INSTR_OFFSETS
	.align		4
.L_358:
        /*007c*/ 	.byte	0x04, 0x1c
        /*007e*/ 	.short	(.L_360 - .L_359)


	//   ....[0]....
.L_359:
        /*0080*/ 	.word	0x00001450


	//   ....[1]....
        /*0084*/ 	.word	0x000014b0


	//----- nvinfo : EIATTR_CTAIDZ_USED
	.align		4
.L_360:
        /*0088*/ 	.byte	0x01, 0x04
	.zero		2


	//----- nvinfo : EIATTR_MAX_THREADS
	.align		4
        /*008c*/ 	.byte	0x04, 0x05
        /*008e*/ 	.short	(.L_362 - .L_361)
.L_361:
        /*0090*/ 	.word	0x00000100
        /*0094*/ 	.word	0x00000001
        /*0098*/ 	.word	0x00000001


	//----- nvinfo : EIATTR_CRS_STACK_SIZE
	.align		4
.L_362:
        /*009c*/ 	.byte	0x04, 0x1e
        /*009e*/ 	.short	(.L_364 - .L_363)
.L_363:
        /*00a0*/ 	.word	0x00000000
.L_364:


//--------------------- .nv.info._ZN7cutlass13device_kernelIN5flash19enable_sm80_to_sm89INS1_16FlashAttnBwdSm80INS1_25CollectiveMainloopBwdSm80ILi1ELi1EN4cute5tupleIJNS5_1CILi32EEENS7_ILi64EEENS7_ILi256EEEEEENS_10bfloat16_tEfNS_4arch4Sm80ELb1ELb0ELb1ELb1ELb0ELb0ELb0ELb0ELi2ELi2ELi2ELi1ELb1EEENS1_21CollectiveEpilogueBwdISB_SC_SE_Li256ELb1ELb0ELi4EEENS1_25SingleTileBwdLPTSchedulerILb1ELi64ELb0EEEEEEEEEvNT_6ParamsE --------------------------
	.section	.nv.info._ZN7cutlass13device_kernelIN5flash19enable_sm80_to_sm89INS1_16FlashAttnBwdSm80INS1_25CollectiveMainloopBwdSm80ILi1ELi1EN4cute5tupleIJNS5_1CILi32EEENS7_ILi64EEENS7_ILi256EEEEEENS_10bfloat16_tEfNS_4arch4Sm80ELb1ELb0ELb1ELb1ELb0ELb0ELb0ELb0ELi2ELi2ELi2ELi1ELb1EEENS1_21CollectiveEpilogueBwdISB_SC_SE_Li256ELb1ELb0ELi4EEENS1_25SingleTileBwdLPTSchedulerILb1ELi64ELb0EEEEEEEEEvNT_6ParamsE,"",@"SHT_CUDA_INFO"
	.sectionflags	@""
	.align	4


	//----- nvinfo : EIATTR_CUDA_API_VERSION
	.align		4
        /*0000*/ 	.byte	0x04, 0x37
        /*0002*/ 	.short	(.L_366 - .L_365)
.L_365:
        /*0004*/ 	.word	0x00000082


	//----- nvinfo : EIATTR_SW2861232_WAR
	.align		4
.L_366:
        /*0008*/ 	.byte	0x01, 0x35
	.zero		2


	//----- nvinfo : EIATTR_PARAM_CBANK
	.align		4
        /*000c*/ 	.byte	0x04, 0x0a
        /*000e*/ 	.short	(.L_368 - .L_367)
	.align		4
.L_367:
        /*0010*/ 	.word	index@(.nv.constant0._ZN7cutlass13device_kernelIN5flash19enable_sm80_to_sm89INS1_16FlashAttnBwdSm80INS1_25CollectiveMainloopBwdSm80ILi1ELi1EN4cute5tupleIJNS5_1CILi32EEENS7_ILi64EEENS7_ILi256EEEEEENS_10bfloat16_tEfNS_4arch4Sm80ELb1ELb0ELb1ELb1ELb0ELb0ELb0ELb0ELi2ELi2ELi2ELi1ELb1EEENS1_21CollectiveEpilogueBwdISB_SC_SE_Li256ELb1ELb0ELi4EEENS1_25SingleTileBwdLPTSchedulerILb1ELi64ELb0EEEEEEEEEvNT_6ParamsE)
        /*0014*/ 	.short	0x0160
        /*0016*/ 	.short	0x0288


	//----- nvinfo : EIATTR_CBANK_PARAM_SIZE
	.align		4
.L_368:
        /*0018*/ 	.byte	0x03, 0x19
        /*001a*/ 	.short	0x0288


	//----- nvinfo : EIATTR_KPARAM_INFO
	.align		4
        /*001c*/ 	.byte	0x04, 0x17
        /*001e*/ 	.short	(.L_370 - .L_369)
.L_369:
        /*0020*/ 	.word	0x00000000
        /*0024*/ 	.short	0x0000
        /*0026*/ 	.short	0x0000
        /*0028*/ 	.byte	0x00, 0xf0, 0x21, 0x0a


	//----- nvinfo : EIATTR_MAXREG_COUNT
	.align		4
.L_370:
        /*002c*/ 	.byte	0x03, 0x1b
        /*002e*/ 	.short	0x00ff


	//----- nvinfo : EIATTR_NUM_BARRIERS
	.align		4
        /*0030*/ 	.byte	0x02, 0x4c
        /*0032*/ 	.byte	0x02
	.zero		1


	//----- nvinfo : EIATTR_ANNOTATIONS
	.align		4
        /*0034*/ 	.byte	0x04, 0x55
        /*0036*/ 	.short	(.L_372 - .L_371)


	//   ....[0]....
.L_371:
        /* <DEDUP_REMOVED lines=42> */


	//----- nvinfo : EIATTR_MERCURY_ISA_VERSION
	.align		4
.L_372:
        /*02c8*/ 	.byte	0x03, 0x5f
        /*02ca*/ 	.short	0x0000


	//----- nvinfo : EIATTR_COOP_GROUP_MASK_REGIDS
	.align		4
        /*02cc*/ 	.byte	0x04, 0x29
        /*02ce*/ 	.short	(.L_374 - .L_373)


	//   ....[0]....
.L_373:
        /*02d0*/ 	.word	0xffffffff


	//----- nvinfo : EIATTR_COOP_GROUP_INSTR_OFFSETS
	.align		4
.L_374:
        /*02d4*/ 	.byte	0x04, 0x28
        /*02d6*/ 	.short	(.L_376 - .L_375)


	//   ....[0]....
.L_375:
        /*02d8*/ 	.word	0x00000060


	//----- nvinfo : EIATTR_EXIT_INSTR_OFFSETS
	.align		4
.L_376:
        /*02dc*/ 	.byte	0x04, 0x1c
        /*02de*/ 	.short	(.L_378 - .L_377)


	//   ....[0]....
.L_377:
        /*02e0*/ 	.word	0x000009d0


	//   ....[1]....
        /*02e4*/ 	.word	0x00007930


	//   ....[2]....
        /*02e8*/ 	.word	0x000079f0


	//   ....[3]....
        /*02ec*/ 	.word	0x00008d60


	//   ....[4]....
        /*02f0*/ 	.word	0x00008e20


	//----- nvinfo : EIATTR_MAX_THREADS
	.align		4
.L_378:
        /*02f4*/ 	.byte	0x04, 0x05
        /*02f6*/ 	.short	(.L_380 - .L_379)
.L_379:
        /*02f8*/ 	.word	0x00000100
        /*02fc*/ 	.word	0x00000001
        /*0300*/ 	.word	0x00000001


	//----- nvinfo : EIATTR_CRS_STACK_SIZE
	.align		4
.L_380:
        /*0304*/ 	.byte	0x04, 0x1e
        /*0306*/ 	.short	(.L_382 - .L_381)
.L_381:
        /*0308*/ 	.word	0x00000000
.L_382:


//--------------------- .nv.info._ZN7cutlass13device_kernelIN5flash32FlashAttnBwdPostprocessConvertdQIN4cute5tupleIJNS3_1CILi32EEENS5_ILi256EEEEEENS_10bfloat16_tEfNS_4arch4Sm80ELi256ENS3_8TiledMMAINS3_8MMA_AtomIJNS3_30SM80_16x8x16_F32BF16BF16F32_TNEEEENS3_6LayoutINS4_IJNS5_ILi1EEENS5_ILi8EEESH_EEENS4_IJNS5_ILi0EEESH_SK_EEEEENS4_IJNS5_ILi16EEENS5_ILi128EEESN_EEEEELb0EEEEEvNT_6ParamsE --------------------------
	.section	.nv.info._ZN7cutlass13device_kernelIN5flash32FlashAttnBwdPostprocessConvertdQIN4cute5tupleIJNS3_1CILi32EEENS5_ILi256EEEEEENS_10bfloat16_tEfNS_4arch4Sm80ELi256ENS3_8TiledMMAINS3_8MMA_AtomIJNS3_30SM80_16x8x16_F32BF16BF16F32_TNEEEENS3_6LayoutINS4_IJNS5_ILi1EEENS5_ILi8EEESH_EEENS4_IJNS5_ILi0EEESH_SK_EEEEENS4_IJNS5_ILi16EEENS5_ILi128EEESN_EEEEELb0EEEEEvNT_6ParamsE,"",@"SHT_CUDA_INFO"
	.sectionflags	@""
	.align	4


	//----- nvinfo : EIATTR_CUDA_API_VERSION
	.align		4
        /*0000*/ 	.byte	0x04, 0x37
        /*0002*/ 	.short	(.L_384 - .L_383)
.L_383:
        /*0004*/ 	.word	0x00000082


	//----- nvinfo : EIATTR_SW2861232_WAR
	.align		4
.L_384:
        /*0008*/ 	.byte	0x01, 0x35
	.zero		2


	//----- nvinfo : EIATTR_PARAM_CBANK
	.align		4
        /*000c*/ 	.byte	0x04, 0x0a
        /*000e*/ 	.short	(.L_386 - .L_385)
	.align		4
.L_385:
        /*0010*/ 	.word	index@(.nv.constant0._ZN7cutlass13device_kernelIN5flash32FlashAttnBwdPostprocessConvertdQIN4cute5tupleIJNS3_1CILi32EEENS5_ILi256EEEEEENS_10bfloat16_tEfNS_4arch4Sm80ELi256ENS3_8TiledMMAINS3_8MMA_AtomIJNS3_30SM80_16x8x16_F32BF16BF16F32_TNEEEENS3_6LayoutINS4_IJNS5_ILi1EEENS5_ILi8EEESH_EEENS4_IJNS5_ILi0EEESH_SK_EEEEENS4_IJNS5_ILi16EEENS5_ILi128EEESN_EEEEELb0EEEEEvNT_6ParamsE)
        /*0014*/ 	.short	0x0160
        /*0016*/ 	.short	0x0070


	//----- nvinfo : EIATTR_CBANK_PARAM_SIZE
	.align		4
.L_386:
        /*0018*/ 	.byte	0x03, 0x19
        /*001a*/ 	.short	0x0070


	//----- nvinfo : EIATTR_KPARAM_INFO
	.align		4
        /*001c*/ 	.byte	0x04, 0x17
        /*001e*/ 	.short	(.L_388 - .L_387)
.L_387:
        /*0020*/ 	.word	0x00000000
        /*0024*/ 	.short	0x0000
        /*0026*/ 	.short	0x0000
        /*0028*/ 	.byte	0x00, 0xf0, 0xc1, 0x01


	//----- nvinfo : EIATTR_MAXREG_COUNT
	.align		4
.L_388:
        /*002c*/ 	.byte	0x03, 0x1b
        /*002e*/ 	.short	0x0080


	//----- nvinfo : EIATTR_NUM_BARRIERS
	.align		4
        /*0030*/ 	.byte	0x02, 0x4c
        /*0032*/ 	.byte	0x01
	.zero		1


	//----- nvinfo : EIATTR_MERCURY_ISA_VERSION
	.align		4
        /*0034*/ 	.byte	0x03, 0x5f
        /*0036*/ 	.short	0x0000


	//----- nvinfo : EIATTR_EXIT_INSTR_OFFSETS
	.align		4
        /*0038*/ 	.byte	0x04, 0x1c
        /*003a*/ 	.short	(.L_390 - .L_389)


	//   ....[0]....
.L_389:
        /*003c*/ 	.word	0x00000180


	//   ....[1]....
        /*0040*/ 	.word	0x000011c0


	//   ....[2]....
        /*0044*/ 	.word	0x00001280


	//----- nvinfo : EIATTR_CTAIDZ_USED
	.align		4
.L_390:
        /*0048*/ 	.byte	0x01, 0x04
	.zero		2


	//----- nvinfo : EIATTR_MAX_THREADS
	.align		4
        /*004c*/ 	.byte	0x04, 0x05
        /*004e*/ 	.short	(.L_392 - .L_391)
.L_391:
        /*0050*/ 	.word	0x00000100
        /*0054*/ 	.word	0x00000001
        /*0058*/ 	.word	0x00000001


	//----- nvinfo : EIATTR_CRS_STACK_SIZE
	.align		4
.L_392:
        /*005c*/ 	.byte	0x04, 0x1e
        /*005e*/ 	.short	(.L_394 - .L_393)
.L_393:
        /*0060*/ 	.word	0x00000000
.L_394:


//--------------------- .nv.info._ZN7cutlass13device_kernelIN5flash19enable_sm80_to_sm89INS1_16FlashAttnBwdSm80INS1_25CollectiveMainloopBwdSm80ILi1ELi1EN4cute5tupleIJNS5_1CILi32EEENS7_ILi64EEENS7_ILi256EEEEEENS_10bfloat16_tEfNS_4arch4Sm80ELb1ELb0ELb1ELb1ELb0ELb0ELb0ELb0ELi2ELi2ELi2ELi1ELb1EEENS1_24CollectiveEpilogueBwdGQAISB_fSE_Li256ELb1ELb0EEENS1_25SingleTileBwdLPTSchedulerILb1ELi64ELb0EEEEEEEEEvNT_6ParamsE --------------------------
	.section	.nv.info._ZN7cutlass13device_kernelIN5flash19enable_sm80_to_sm89INS1_16FlashAttnBwdSm80INS1_25CollectiveMainloopBwdSm80ILi1ELi1EN4cute5tupleIJNS5_1CILi32EEENS7_ILi64EEENS7_ILi256EEEEEENS_10bfloat16_tEfNS_4arch4Sm80ELb1ELb0ELb1ELb1ELb0ELb0ELb0ELb0ELi2ELi2ELi2ELi1ELb1EEENS1_24CollectiveEpilogueBwdGQAISB_fSE_Li256ELb1ELb0EEENS1_25SingleTileBwdLPTSchedulerILb1ELi64ELb0EEEEEEEEEvNT_6ParamsE,"",@"SHT_CUDA_INFO"
	.sectionflags	@""
	.align	4


	//----- nvinfo : EIATTR_CUDA_API_VERSION
	.align		4
        /*0000*/ 	.byte	0x04, 0x37
        /*0002*/ 	.short	(.L_396 - .L_395)
.L_395:
        /*0004*/ 	.word	0x00000082


	//----- nvinfo : EIATTR_SW2861232_WAR
	.align		4
.L_396:
        /*0008*/ 	.byte	0x01, 0x35
	.zero		2


	//----- nvinfo : EIATTR_PARAM_CBANK
	.align		4
        /*000c*/ 	.byte	0x04, 0x0a
        /*000e*/ 	.short	(.L_398 - .L_397)
	.align		4
.L_397:
        /*0010*/ 	.word	index@(.nv.constant0._ZN7cutlass13device_kernelIN5flash19enable_sm80_to_sm89INS1_16FlashAttnBwdSm80INS1_25CollectiveMainloopBwdSm80ILi1ELi1EN4cute5tupleIJNS5_1CILi32EEENS7_ILi64EEENS7_ILi256EEEEEENS_10bfloat16_tEfNS_4arch4Sm80ELb1ELb0ELb1ELb1ELb0ELb0ELb0ELb0ELi2ELi2ELi2ELi1ELb1EEENS1_24CollectiveEpilogueBwdGQAISB_fSE_Li256ELb1ELb0EEENS1_25SingleTileBwdLPTSchedulerILb1ELi64ELb0EEEEEEEEEvNT_6ParamsE)
        /*0014*/ 	.short	0x0160
        /*0016*/ 	.short	0x0290


	//----- nvinfo : EIATTR_CBANK_PARAM_SIZE
	.align		4
.L_398:
        /*0018*/ 	.byte	0x03, 0x19
        /*001a*/ 	.short	0x0290


	//----- nvinfo : EIATTR_KPARAM_INFO
	.align		4
        /*001c*/ 	.byte	0x04, 0x17
        /*001e*/ 	.short	(.L_400 - .L_399)
.L_399:
        /*0020*/ 	.word	0x00000000
        /*0024*/ 	.short	0x0000
        /*0026*/ 	.short	0x0000
        /*0028*/ 	.byte	0x00, 0xf0, 0x41, 0x0a


	//----- nvinfo : EIATTR_MAXREG_COUNT
	.align		4
.L_400:
        /*002c*/ 	.byte	0x03, 0x1b
        /*002e*/ 	.short	0x00ff


	//----- nvinfo : EIATTR_NUM_BARRIERS
	.align		4
        /*0030*/ 	.byte	0x02, 0x4c
        /*0032*/ 	.byte	0x02
	.zero		1


	//----- nvinfo : EIATTR_ANNOTATIONS
	.align		4
        /*0034*/ 	.byte	0x04, 0x55
        /*0036*/ 	.short	(.L_402 - .L_401)


	//   ....[0]....
.L_401:
        /* <DEDUP_REMOVED lines=44> */


	//----- nvinfo : EIATTR_MERCURY_ISA_VERSION
	.align		4
.L_402:
        /*02e8*/ 	.byte	0x03, 0x5f
        /*02ea*/ 	.short	0x0000


	//----- nvinfo : EIATTR_COOP_GROUP_MASK_REGIDS
	.align		4
        /*02ec*/ 	.byte	0x04, 0x29
        /*02ee*/ 	.short	(.L_404 - .L_403)


	//   ....[0]....
.L_403:
        /*02f0*/ 	.word	0xffffffff


	//----- nvinfo : EIATTR_COOP_GROUP_INSTR_OFFSETS
	.align		4
.L_404:
        /*02f4*/ 	.byte	0x04, 0x28
        /*02f6*/ 	.short	(.L_406 - .L_405)


	//   ....[0]....
.L_405:
        /*02f8*/ 	.word	0x00000060


	//----- nvinfo : EIATTR_EXIT_INSTR_OFFSETS
	.align		4
.L_406:
        /*02fc*/ 	.byte	0x04, 0x1c
        /*02fe*/ 	.short	(.L_408 - .L_407)


	//   ....[0]....
.L_407:
        /*0300*/ 	.word	0x00000a00


	//   ....[1]....
        /*0304*/ 	.word	0x00005830


	//   ....[2]....
        /*0308*/ 	.word	0x000063a0


	//----- nvinfo : EIATTR_MAX_THREADS
	.align		4
.L_408:
        /*030c*/ 	.byte	0x04, 0x05
        /*030e*/ 	.short	(.L_410 - .L_409)
.L_409:
        /*0310*/ 	.word	0x00000100
        /*0314*/ 	.word	0x00000001
        /*0318*/ 	.word	0x00000001
.L_410:


//--------------------- .nv.info._ZN7cutlass13device_kernelIN5flash22FlashAttnBwdPreprocessIN4cute5tupleIJNS3_1CILi32EEENS5_ILi256EEEEEENS_10bfloat16_tEfNS_4arch4Sm80ELb1ELb1EEEEEvNT_6ParamsE --------------------------
	.section	.nv.info._ZN7cutlass13device_kernelIN5flash22FlashAttnBwdPreprocessIN4cute5tupleIJNS3_1CILi32EEENS5_ILi256EEEEEENS_10bfloat16_tEfNS_4arch4Sm80ELb1ELb1EEEEEvNT_6ParamsE,"",@"SHT_CUDA_INFO"
	.sectionflags	@""
	.align	4


	//----- nvinfo : EIATTR_CUDA_API_VERSION
	.align		4
        /*0000*/ 	.byte	0x04, 0x37
        /*0002*/ 	.short	(.L_412 - .L_411)
.L_411:
        /*0004*/ 	.word	0x00000082


	//----- nvinfo : EIATTR_SW2861232_WAR
	.align		4
.L_412:
        /*0008*/ 	.byte	0x01, 0x35
	.zero		2


	//----- nvinfo : EIATTR_PARAM_CBANK
	.align		4
        /*000c*/ 	.byte	0x04, 0x0a
        /*000e*/ 	.short	(.L_414 - .L_413)
	.align		4
.L_413:
        /*0010*/ 	.word	index@(.nv.constant0._ZN7cutlass13device_kernelIN5flash22FlashAttnBwdPreprocessIN4cute5tupleIJNS3_1CILi32EEENS5_ILi256EEEEEENS_10bfloat16_tEfNS_4arch4Sm80ELb1ELb1EEEEEvNT_6ParamsE)
        /*0014*/ 	.short	0x0160
        /*0016*/ 	.short	0x00f0


	//----- nvinfo : EIATTR_CBANK_PARAM_SIZE
	.align		4
.L_414:
        /*0018*/ 	.byte	0x03, 0x19
        /*001a*/ 	.short	0x00f0


	//----- nvinfo : EIATTR_KPARAM_INFO
	.align		4
        /*001c*/ 	.byte	0x04, 0x17
        /*001e*/ 	.short	(.L_416 - .L_415)
.L_415:
        /*0020*/ 	.word	0x00000000
        /*0024*/ 	.short	0x0000
        /*0026*/ 	.short	0x0000
        /*0028*/ 	.byte	0x00, 0xf0, 0xc1, 0x03


	//----- nvinfo : EIATTR_MAXREG_COUNT
	.align		4
.L_416:
        /*002c*/ 	.byte	0x03, 0x1b
        /*002e*/ 	.short	0x0080


	//----- nvinfo : EIATTR_MERCURY_ISA_VERSION
	.align		4
        /*0030*/ 	.byte	0x03, 0x5f
        /*0032*/ 	.short	0x0000


	//----- nvinfo : EIATTR_COOP_GROUP_MASK_REGIDS
	.align		4
        /*0034*/ 	.byte	0x04, 0x29
        /*0036*/ 	.short	(.L_418 - .L_417)


	//   ....[0]....
.L_417:
        /*0038*/ 	.word	0xffffffff


	//   ....[1]....
        /*003c*/ 	.word	0xffffffff


	//   ....[2]....
        /*0040*/ 	.word	0xffffffff


	//   ....[3]....
        /*0044*/ 	.word	0xffffffff


	//   ....[4]....
        /*0048*/ 	.word	0xffffffff


	//   ....[5]....
        /*004c*/ 	.word	0xffffffff


	//   ....[6]....
        /*0050*/ 	.word	0xffffffff


	//   ....[7]....
        /*0054*/ 	.word	0xffffffff


	//----- nvinfo : EIATTR_COOP_GROUP_INSTR_OFFSETS
	.align		4
.L_418:
        /*0058*/ 	.byte	0x04, 0x28
        /*005a*/ 	.short	(.L_420 - .L_419)


	//   ....[0]....
.L_419:
        /*005c*/ 	.word	0x00001050


	//   ....[1]....
        /*0060*/ 	.word	0x00001060


	//   ....[2]....
        /*0064*/ 	.word	0x000010b0


	//   ....[3]....
        /*0068*/ 	.word	0x000010c0


	//   ....[4]....
        /*006c*/ 	.word	0x000010f0


	//   ....[5]....
        /*0070*/ 	.word	0x00001100


	//   ....[6]....
        /*0074*/ 	.word	0x00001170


	//   ....[7]....
        /*0078*/ 	.word	0x00001190


	//----- nvinfo : EIATTR_EXIT_INSTR_OFFSETS
	.align		4
.L_420:
        /*007c*/ 	.byte	0x04, 0x1c
        /*007e*/ 	.short	(.L_422 - .L_421)


	//   ....[0]....
.L_421:
        /*0080*/ 	.word	0x00000180


	//   ....[1]....
        /*0084*/ 	.word	0x00001690


	//   ....[2]....
        /*0088*/ 	.word	0x000016e0


	//----- nvinfo : EIATTR_CTAIDZ_USED
	.align		4
.L_422:
        /*008c*/ 	.byte	0x01, 0x04
	.zero		2


	//----- nvinfo : EIATTR_MAX_THREADS
	.align		4
        /*0090*/ 	.byte	0x04, 0x05
        /*0092*/ 	.short	(.L_424 - .L_423)
.L_423:
        /*0094*/ 	.word	0x00000100
        /*0098*/ 	.word	0x00000001
        /*009c*/ 	.word	0x00000001


	//----- nvinfo : EIATTR_CRS_STACK_SIZE
	.align		4
.L_424:
        /*00a0*/ 	.byte	0x04, 0x1e
        /*00a2*/ 	.short	(.L_426 - .L_425)
.L_425:
        /*00a4*/ 	.word	0x00000000
.L_426:


//--------------------- .nv.info._ZN7cutlass13device_kernelIN5flash19enable_sm80_to_sm89INS1_16FlashAttnBwdSm80INS1_25CollectiveMainloopBwdSm80ILi1ELi1EN4cute5tupleIJNS5_1CILi64EEES8_NS7_ILi256EEEEEENS_10bfloat16_tEfNS_4arch4Sm80ELb0ELb0ELb1ELb0ELb0ELb0ELb0ELb0ELi2ELi4ELi2ELi2ELb0EEENS1_21CollectiveEpilogueBwdISA_SB_SD_Li256ELb0ELb0ELi4EEENS1_19SingleTileSchedulerILb0ELb0ELb0ELi64EEEEEEEEEvNT_6ParamsE --------------------------
	.section	.nv.info._ZN7cutlass13device_kernelIN5flash19enable_sm80_to_sm89INS1_16FlashAttnBwdSm80INS1_25CollectiveMainloopBwdSm80ILi1ELi1EN4cute5tupleIJNS5_1CILi64EEES8_NS7_ILi256EEEEEENS_10bfloat16_tEfNS_4arch4Sm80ELb0ELb0ELb1ELb0ELb0ELb0ELb0ELb0ELi2ELi4ELi2ELi2ELb0EEENS1_21CollectiveEpilogueBwdISA_SB_SD_Li256ELb0ELb0ELi4EEENS1_19SingleTileSchedulerILb0ELb0ELb0ELi64EEEEEEEEEvNT_6ParamsE,"",@"SHT_CUDA_INFO"
	.sectionflags	@""
	.align	4


	//----- nvinfo : EIATTR_CUDA_API_VERSION
	.align		4
        /*0000*/ 	.byte	0x04, 0x37
        /*0002*/ 	.short	(.L_428 - .L_427)
.L_427:
        /*0004*/ 	.word	0x00000082


	//----- nvinfo : EIATTR_SW2861232_WAR
	.align		4
.L_428:
        /*0008*/ 	.byte	0x01, 0x35
	.zero		2


	//----- nvinfo : EIATTR_PARAM_CBANK
	.align		4
        /*000c*/ 	.byte	0x04, 0x0a
        /*000e*/ 	.short	(.L_430 - .L_429)
	.align		4
.L_429:
        /*0010*/ 	.word	index@(.nv.constant0._ZN7cutlass13device_kernelIN5flash19enable_sm80_to_sm89INS1_16FlashAttnBwdSm80INS1_25CollectiveMainloopBwdSm80ILi1ELi1EN4cute5tupleIJNS5_1CILi64EEES8_NS7_ILi256EEEEEENS_10bfloat16_tEfNS_4arch4Sm80ELb0ELb0ELb1ELb0ELb0ELb0ELb0ELb0ELi2ELi4ELi2ELi2ELb0EEENS1_21CollectiveEpilogueBwdISA_SB_SD_Li256ELb0ELb0ELi4EEENS1_19SingleTileSchedulerILb0ELb0ELb0ELi64EEEEEEEEEvNT_6ParamsE)
        /*0014*/ 	.short	0x0160
        /*0016*/ 	.short	0x0270


	//----- nvinfo : EIATTR_CBANK_PARAM_SIZE
	.align		4
.L_430:
        /*0018*/ 	.byte	0x03, 0x19
        /*001a*/ 	.short	0x0270


	//----- nvinfo : EIATTR_KPARAM_INFO
	.align		4
        /*001c*/ 	.byte	0x04, 0x17
        /*001e*/ 	.short	(.L_432 - .L_431)
.L_431:
        /*0020*/ 	.word	0x00000000
        /*0024*/ 	.short	0x0000
        /*0026*/ 	.short	0x0000
        /*0028*/ 	.byte	0x00, 0xf0, 0xc1, 0x09


	//----- nvinfo : EIATTR_MAXREG_COUNT
	.align		4
.L_432:
        /*002c*/ 	.byte	0x03, 0x1b
        /*002e*/ 	.short	0x00ff


	//----- nvinfo : EIATTR_NUM_BARRIERS
	.align		4
        /*0030*/ 	.byte	0x02, 0x4c
        /*0032*/ 	.byte	0x02
	.zero		1


	//----- nvinfo : EIATTR_ANNOTATIONS
	.align		4
        /*0034*/ 	.byte	0x04, 0x55
        /*0036*/ 	.short	(.L_434 - .L_433)


	//   ....[0]....
.L_433:
        /*0038*/ 	.word	0x00000001
        /*003c*/ 	.byte	0xd0, 0x02, 0x00, 0x00, 0x01, 0x00, 0x00, 0x00, 0xf0, 0x1a, 0x00, 0x00, 0x01, 0x00, 0x00, 0x00
        /*004c*/ 	.byte	0x20, 0x1e, 0x00, 0x00, 0x01, 0x00, 0x00, 0x00, 0xb0, 0x24, 0x00, 0x00, 0x01, 0x00, 0x00, 0x00
        /*005c*/ 	.byte	0xf0, 0x52, 0x00, 0x00, 0x01, 0x00, 0x00, 0x00, 0x30, 0x54, 0x00, 0x00


	//----- nvinfo : EIATTR_MERCURY_ISA_VERSION
	.align		4
.L_434:
        /*0068*/ 	.byte	0x03, 0x5f
        /*006a*/ 	.short	0x0000


	//----- nvinfo : EIATTR_EXIT_INSTR_OFFSETS
	.align		4
        /*006c*/ 	.byte	0x04, 0x1c
        /*006e*/ 	.short	(.L_436 - .L_435)


	//   ....[0]....
.L_435:
        /*0070*/ 	.word	0x00000040


	//   ....[1]....
        /*0074*/ 	.word	0x00007cf0


	//   ....[2]....
        /*0078*/ 	.word	0x00007da0


	//----- nvinfo : EIATTR_CTAIDZ_USED
	.align		4
.L_436:
        /*007c*/ 	.byte	0x01, 0x04
	.zero		2


	//----- nvinfo : EIATTR_MAX_THREADS
	.align		4
        /*0080*/ 	.byte	0x04, 0x05
        /*0082*/ 	.short	(.L_438 - .L_437)
.L_437:
        /*0084*/ 	.word	0x00000100
        /*0088*/ 	.word	0x00000001
        /*008c*/ 	.word	0x00000001


	//----- nvinfo : EIATTR_CRS_STACK_SIZE
	.align		4
.L_438:
        /*0090*/ 	.byte	0x04, 0x1e
        /*0092*/ 	.short	(.L_440 - .L_439)
.L_439:
        /*0094*/ 	.word	0x00000000
.L_440:


//--------------------- .nv.info._ZN7cutlass13device_kernelIN5flash19enable_sm80_to_sm89INS1_16FlashAttnBwdSm80INS1_25CollectiveMainloopBwdSm80ILi1ELi1EN4cute5tupleIJNS5_1CILi64EEES8_NS7_ILi256EEEEEENS_10bfloat16_tEfNS_4arch4Sm80ELb0ELb0ELb1ELb0ELb0ELb0ELb0ELb0ELi2ELi4ELi2ELi2ELb0EEENS1_24CollectiveEpilogueBwdGQAISA_fSD_Li256ELb0ELb0EEENS1_19SingleTileSchedulerILb0ELb0ELb0ELi64EEEEEEEEEvNT_6ParamsE --------------------------
	.section	.nv.info._ZN7cutlass13device_kernelIN5flash19enable_sm80_to_sm89INS1_16FlashAttnBwdSm80INS1_25CollectiveMainloopBwdSm80ILi1ELi1EN4cute5tupleIJNS5_1CILi64EEES8_NS7_ILi256EEEEEENS_10bfloat16_tEfNS_4arch4Sm80ELb0ELb0ELb1ELb0ELb0ELb0ELb0ELb0ELi2ELi4ELi2ELi2ELb0EEENS1_24CollectiveEpilogueBwdGQAISA_fSD_Li256ELb0ELb0EEENS1_19SingleTileSchedulerILb0ELb0ELb0ELi64EEEEEEEEEvNT_6ParamsE,"",@"SHT_CUDA_INFO"
	.sectionflags	@""
	.align	4


	//----- nvinfo : EIATTR_CUDA_API_VERSION
	.align		4
        /*0000*/ 	.byte	0x04, 0x37
        /*0002*/ 	.short	(.L_442 - .L_441)
.L_441:
        /*0004*/ 	.word	0x00000082


	//----- nvinfo : EIATTR_SW2861232_WAR
	.align		4
.L_442:
        /*0008*/ 	.byte	0x01, 0x35
	.zero		2


	//----- nvinfo : EIATTR_PARAM_CBANK
	.align		4
        /*000c*/ 	.byte	0x04, 0x0a
        /*000e*/ 	.short	(.L_444 - .L_443)
	.align		4
.L_443:
        /*0010*/ 	.word	index@(.nv.constant0._ZN7cutlass13device_kernelIN5flash19enable_sm80_to_sm89INS1_16FlashAttnBwdSm80INS1_25CollectiveMainloopBwdSm80ILi1ELi1EN4cute5tupleIJNS5_1CILi64EEES8_NS7_ILi256EEEEEENS_10bfloat16_tEfNS_4arch4Sm80ELb0ELb0ELb1ELb0ELb0ELb0ELb0ELb0ELi2ELi4ELi2ELi2ELb0EEENS1_24CollectiveEpilogueBwdGQAISA_fSD_Li256ELb0ELb0EEENS1_19SingleTileSchedulerILb0ELb0ELb0ELi64EEEEEEEEEvNT_6ParamsE)
        /*0014*/ 	.short	0x0160
        /*0016*/ 	.short	0x0278


	//----- nvinfo : EIATTR_CBANK_PARAM_SIZE
	.align		4
.L_444:
        /*0018*/ 	.byte	0x03, 0x19
        /*001a*/ 	.short	0x0278


	//----- nvinfo : EIATTR_KPARAM_INFO
	.align		4
        /*001c*/ 	.byte	0x04, 0x17
        /*001e*/ 	.short	(.L_446 - .L_445)
.L_445:
        /*0020*/ 	.word	0x00000000
        /*0024*/ 	.short	0x0000
        /*0026*/ 	.short	0x0000
        /*0028*/ 	.byte	0x00, 0xf0, 0xe1, 0x09


	//----- nvinfo : EIATTR_MAXREG_COUNT
	.align		4
.L_446:
        /*002c*/ 	.byte	0x03, 0x1b
        /*002e*/ 	.short	0x00ff


	//----- nvinfo : EIATTR_NUM_BARRIERS
	.align		4
        /*0030*/ 	.byte	0x02, 0x4c
        /*0032*/ 	.byte	0x02
	.zero		1


	//----- nvinfo : EIATTR_ANNOTATIONS
	.align		4
        /*0034*/ 	.byte	0x04, 0x55
        /*0036*/ 	.short	(.L_448 - .L_447)


	//   ....[0]....
.L_447:
        /* <DEDUP_REMOVED lines=10> */


	//----- nvinfo : EIATTR_MERCURY_ISA_VERSION
	.align		4
.L_448:
        /*00c8*/ 	.byte	0x03, 0x5f
        /*00ca*/ 	.short	0x0000


	//----- nvinfo : EIATTR_EXIT_INSTR_OFFSETS
	.align		4
        /*00cc*/ 	.byte	0x04, 0x1c
        /*00ce*/ 	.short	(.L_450 - .L_449)


	//   ....[0]....
.L_449:
        /*00d0*/ 	.word	0x00000040


	//   ....[1]....
        /*00d4*/ 	.word	0x00006a90


	//----- nvinfo : EIATTR_CTAIDZ_USED
	.align		4
.L_450:
        /*00d8*/ 	.byte	0x01, 0x04
	.zero		2


	//----- nvinfo : EIATTR_MAX_THREADS
	.align		4
        /*00dc*/ 	.byte	0x04, 0x05
        /*00de*/ 	.short	(.L_452 - .L_451)
.L_451:
        /*00e0*/ 	.word	0x00000100
        /*00e4*/ 	.word	0x00000001
        /*00e8*/ 	.word	0x00000001
.L_452:


//--------------------- .nv.info._ZN7cutlass13device_kernelIN5flash19enable_sm80_to_sm89INS1_16FlashAttnBwdSm80INS1_25CollectiveMainloopBwdSm80ILi1ELi1EN4cute5tupleIJNS5_1CILi64EEES8_NS7_ILi256EEEEEENS_10bfloat16_tEfNS_4arch4Sm80ELb0ELb0ELb1ELb1ELb0ELb0ELb0ELb0ELi2ELi4ELi2ELi2ELb0EEENS1_21CollectiveEpilogueBwdISA_SB_SD_Li256ELb1ELb0ELi4EEENS1_19SingleTileSchedulerILb1ELb0ELb0ELi64EEEEEEEEEvNT_6ParamsE --------------------------
	.section	.nv.info._ZN7cutlass13device_kernelIN5flash19enable_sm80_to_sm89INS1_16FlashAttnBwdSm80INS1_25CollectiveMainloopBwdSm80ILi1ELi1EN4cute5tupleIJNS5_1CILi64EEES8_NS7_ILi256EEEEEENS_10bfloat16_tEfNS_4arch4Sm80ELb0ELb0ELb1ELb1ELb0ELb0ELb0ELb0ELi2ELi4ELi2ELi2ELb0EEENS1_21CollectiveEpilogueBwdISA_SB_SD_Li256ELb1ELb0ELi4EEENS1_19SingleTileSchedulerILb1ELb0ELb0ELi64EEEEEEEEEvNT_6ParamsE,"",@"SHT_CUDA_INFO"
	.sectionflags	@""
	.align	4


	//----- nvinfo : EIATTR_CUDA_API_VERSION
	.align		4
        /*0000*/ 	.byte	0x04, 0x37
        /*0002*/ 	.short	(.L_454 - .L_453)
.L_453:
        /*0004*/ 	.word	0x00000082


	//----- nvinfo : EIATTR_SW2861232_WAR
	.align		4
.L_454:
        /*0008*/ 	.byte	0x01, 0x35
	.zero		2


	//----- nvinfo : EIATTR_PARAM_CBANK
	.align		4
        /*000c*/ 	.byte	0x04, 0x0a
        /*000e*/ 	.short	(.L_456 - .L_455)
	.align		4
.L_455:
        /*0010*/ 	.word	index@(.nv.constant0._ZN7cutlass13device_kernelIN5flash19enable_sm80_to_sm89INS1_16FlashAttnBwdSm80INS1_25CollectiveMainloopBwdSm80ILi1ELi1EN4cute5tupleIJNS5_1CILi64EEES8_NS7_ILi256EEEEEENS_10bfloat16_tEfNS_4arch4Sm80ELb0ELb0ELb1ELb1ELb0ELb0ELb0ELb0ELi2ELi4ELi2ELi2ELb0EEENS1_21CollectiveEpilogueBwdISA_SB_SD_Li256ELb1ELb0ELi4EEENS1_19SingleTileSchedulerILb1ELb0ELb0ELi64EEEEEEEEEvNT_6ParamsE)
        /*0014*/ 	.short	0x0160
        /*0016*/ 	.short	0x0270


	//----- nvinfo : EIATTR_CBANK_PARAM_SIZE
	.align		4
.L_456:
        /*0018*/ 	.byte	0x03, 0x19
        /*001a*/ 	.short	0x0270


	//----- nvinfo : EIATTR_KPARAM_INFO
	.align		4
        /*001c*/ 	.byte	0x04, 0x17
        /*001e*/ 	.short	(.L_458 - .L_457)
.L_457:
        /*0020*/ 	.word	0x00000000
        /*0024*/ 	.short	0x0000
        /*0026*/ 	.short	0x0000
        /*0028*/ 	.byte	0x00, 0xf0, 0xc1, 0x09


	//----- nvinfo : EIATTR_MAXREG_COUNT
	.align		4
.L_458:
        /*002c*/ 	.byte	0x03, 0x1b
        /*002e*/ 	.short	0x00ff


	//----- nvinfo : EIATTR_NUM_BARRIERS
	.align		4
        /*0030*/ 	.byte	0x02, 0x4c
        /*0032*/ 	.byte	0x02
	.zero		1


	//----- nvinfo : EIATTR_ANNOTATIONS
	.align		4
        /*0034*/ 	.byte	0x04, 0x55
        /*0036*/ 	.short	(.L_460 - .L_459)


	//   ....[0]....
.L_459:
        /* <DEDUP_REMOVED lines=11> */


	//----- nvinfo : EIATTR_MERCURY_ISA_VERSION
	.align		4
.L_460:
        /*00d0*/ 	.byte	0x03, 0x5f
        /*00d2*/ 	.short	0x0000


	//----- nvinfo : EIATTR_COOP_GROUP_MASK_REGIDS
	.align		4
        /*00d4*/ 	.byte	0x04, 0x29
        /*00d6*/ 	.short	(.L_462 - .L_461)


	//   ....[0]....
.L_461:
        /*00d8*/ 	.word	0xffffffff


	//----- nvinfo : EIATTR_COOP_GROUP_INSTR_OFFSETS
	.align		4
.L_462:
        /*00dc*/ 	.byte	0x04, 0x28
        /*00de*/ 	.short	(.L_464 - .L_463)


	//   ....[0]....
.L_463:
        /*00e0*/ 	.word	0x000000a0


	//----- nvinfo : EIATTR_EXIT_INSTR_OFFSETS
	.align		4
.L_464:
        /*00e4*/ 	.byte	0x04, 0x1c
        /*00e6*/ 	.short	(.L_466 - .L_465)


	//   ....[0]....
.L_465:
        /*00e8*/ 	.word	0x00000340


	//   ....[1]....
        /*00ec*/ 	.word	0x00008370


	//   ....[2]....
        /*00f0*/ 	.word	0x00008430


	//   ....[3]....
        /*00f4*/ 	.word	0x00009680


	//   ....[4]....
        /*00f8*/ 	.word	0x00009740


	//----- nvinfo : EIATTR_CTAIDZ_USED
	.align		4
.L_466:
        /*00fc*/ 	.byte	0x01, 0x04
	.zero		2


	//----- nvinfo : EIATTR_MAX_THREADS
	.align		4
        /*0100*/ 	.byte	0x04, 0x05
        /*0102*/ 	.short	(.L_468 - .L_467)
.L_467:
        /*0104*/ 	.word	0x00000100
        /*0108*/ 	.word	0x00000001
        /*010c*/ 	.word	0x00000001


	//----- nvinfo : EIATTR_CRS_STACK_SIZE
	.align		4
.L_468:
        /*0110*/ 	.byte	0x04, 0x1e
        /*0112*/ 	.short	(.L_470 - .L_469)
.L_469:
        /*0114*/ 	.word	0x00000000
.L_470:


//--------------------- .nv.info._ZN7cutlass13device_kernelIN5flash19enable_sm80_to_sm89INS1_16FlashAttnBwdSm80INS1_25CollectiveMainloopBwdSm80ILi1ELi1EN4cute5tupleIJNS5_1CILi64EEES8_NS7_ILi256EEEEEENS_10bfloat16_tEfNS_4arch4Sm80ELb0ELb0ELb1ELb1ELb0ELb0ELb0ELb0ELi2ELi4ELi2ELi2ELb0EEENS1_24CollectiveEpilogueBwdGQAISA_fSD_Li256ELb1ELb0EEENS1_19SingleTileSchedulerILb1ELb0ELb0ELi64EEEEEEEEEvNT_6ParamsE --------------------------
	.section	.nv.info._ZN7cutlass13device_kernelIN5flash19enable_sm80_to_sm89INS1_16FlashAttnBwdSm80INS1_25CollectiveMainloopBwdSm80ILi1ELi1EN4cute5tupleIJNS5_1CILi64EEES8_NS7_ILi256EEEEEENS_10bfloat16_tEfNS_4arch4Sm80ELb0ELb0ELb1ELb1ELb0ELb0ELb0ELb0ELi2ELi4ELi2ELi2ELb0EEENS1_24CollectiveEpilogueBwdGQAISA_fSD_Li256ELb1ELb0EEENS1_19SingleTileSchedulerILb1ELb0ELb0ELi64EEEEEEEEEvNT_6ParamsE,"",@"SHT_CUDA_INFO"
	.sectionflags	@""
	.align	4


	//----- nvinfo : EIATTR_CUDA_API_VERSION
	.align		4
        /*0000*/ 	.byte	0x04, 0x37
        /*0002*/ 	.short	(.L_472 - .L_471)
.L_471:
        /*0004*/ 	.word	0x00000082


	//----- nvinfo : EIATTR_SW2861232_WAR
	.align		4
.L_472:
        /*0008*/ 	.byte	0x01, 0x35
	.zero		2


	//----- nvinfo : EIATTR_PARAM_CBANK
	.align		4
        /*000c*/ 	.byte	0x04, 0x0a
        /*000e*/ 	.short	(.L_474 - .L_473)
	.align		4
.L_473:
        /*0010*/ 	.word	index@(.nv.constant0._ZN7cutlass13device_kernelIN5flash19enable_sm80_to_sm89INS1_16FlashAttnBwdSm80INS1_25CollectiveMainloopBwdSm80ILi1ELi1EN4cute5tupleIJNS5_1CILi64EEES8_NS7_ILi256EEEEEENS_10bfloat16_tEfNS_4arch4Sm80ELb0ELb0ELb1ELb1ELb0ELb0ELb0ELb0ELi2ELi4ELi2ELi2ELb0EEENS1_24CollectiveEpilogueBwdGQAISA_fSD_Li256ELb1ELb0EEENS1_19SingleTileSchedulerILb1ELb0ELb0ELi64EEEEEEEEEvNT_6ParamsE)
        /*0014*/ 	.short	0x0160
        /*0016*/ 	.short	0x0278


	//----- nvinfo : EIATTR_CBANK_PARAM_SIZE
	.align		4
.L_474:
        /*0018*/ 	.byte	0x03, 0x19
        /*001a*/ 	.short	0x0278


	//----- nvinfo : EIATTR_KPARAM_INFO
	.align		4
        /*001c*/ 	.byte	0x04, 0x17
        /*001e*/ 	.short	(.L_476 - .L_475)
.L_475:
        /*0020*/ 	.word	0x00000000
        /*0024*/ 	.short	0x0000
        /*0026*/ 	.short	0x0000
        /*0028*/ 	.byte	0x00, 0xf0, 0xe1, 0x09


	//----- nvinfo : EIATTR_MAXREG_COUNT
	.align		4
.L_476:
        /*002c*/ 	.byte	0x03, 0x1b
        /*002e*/ 	.short	0x00ff


	//----- nvinfo : EIATTR_NUM_BARRIERS
	.align		4
        /*0030*/ 	.byte	0x02, 0x4c
        /*0032*/ 	.byte	0x02
	.zero		1


	//----- nvinfo : EIATTR_ANNOTATIONS
	.align		4
        /*0034*/ 	.byte	0x04, 0x55
        /*0036*/ 	.short	(.L_478 - .L_477)


	//   ....[0]....
.L_477:
        /* <DEDUP_REMOVED lines=10> */


	//----- nvinfo : EIATTR_MERCURY_ISA_VERSION
	.align		4
.L_478:
        /*00c8*/ 	.byte	0x03, 0x5f
        /*00ca*/ 	.short	0x0000


	//----- nvinfo : EIATTR_COOP_GROUP_MASK_REGIDS
	.align		4
        /*00cc*/ 	.byte	0x04, 0x29
        /*00ce*/ 	.short	(.L_480 - .L_479)


	//   ....[0]....
.L_479:
        /*00d0*/ 	.word	0xffffffff


	//----- nvinfo : EIATTR_COOP_GROUP_INSTR_OFFSETS
	.align		4
.L_480:
        /*00d4*/ 	.byte	0x04, 0x28
        /*00d6*/ 	.short	(.L_482 - .L_481)


	//   ....[0]....
.L_481:
        /*00d8*/ 	.word	0x000000a0


	//----- nvinfo : EIATTR_EXIT_INSTR_OFFSETS
	.align		4
.L_482:
        /*00dc*/ 	.byte	0x04, 0x1c
        /*00de*/ 	.short	(.L_484 - .L_483)


	//   ....[0]....
.L_483:
        /*00e0*/ 	.word	0x00000340


	//   ....[1]....
        /*00e4*/ 	.word	0x00006520


	//   ....[2]....
        /*00e8*/ 	.word	0x00007060


	//----- nvinfo : EIATTR_CTAIDZ_USED
	.align		4
.L_484:
        /*00ec*/ 	.byte	0x01, 0x04
	.zero		2


	//----- nvinfo : EIATTR_MAX_THREADS
	.align		4
        /*00f0*/ 	.byte	0x04, 0x05
        /*00f2*/ 	.short	(.L_486 - .L_485)
.L_485:
        /*00f4*/ 	.word	0x00000100
        /*00f8*/ 	.word	0x00000001
        /*00fc*/ 	.word	0x00000001
.L_486:


//--------------------- .nv.info._ZN7cutlass13device_kernelIN5flash19enable_sm80_to_sm89INS1_16FlashAttnBwdSm80INS1_25CollectiveMainloopBwdSm80ILi1ELi1EN4cute5tupleIJNS5_1CILi64EEES8_NS7_ILi256EEEEEENS_10bfloat16_tEfNS_4arch4Sm80ELb0ELb1ELb1ELb0ELb0ELb0ELb0ELb0ELi2ELi4ELi2ELi2ELb0EEENS1_21CollectiveEpilogueBwdISA_SB_SD_Li256ELb0ELb0ELi4EEENS1_19SingleTileSchedulerILb0ELb0ELb0ELi64EEEEEEEEEvNT_6ParamsE --------------------------
	.section	.nv.info._ZN7cutlass13device_kernelIN5flash19enable_sm80_to_sm89INS1_16FlashAttnBwdSm80INS1_25CollectiveMainloopBwdSm80ILi1ELi1EN4cute5tupleIJNS5_1CILi64EEES8_NS7_ILi256EEEEEENS_10bfloat16_tEfNS_4arch4Sm80ELb0ELb1ELb1ELb0ELb0ELb0ELb0ELb0ELi2ELi4ELi2ELi2ELb0EEENS1_21CollectiveEpilogueBwdISA_SB_SD_Li256ELb0ELb0ELi4EEENS1_19SingleTileSchedulerILb0ELb0ELb0ELi64EEEEEEEEEvNT_6ParamsE,"",@"SHT_CUDA_INFO"
	.sectionflags	@""
	.align	4


	//----- nvinfo : EIATTR_CUDA_API_VERSION
	.align		4
        /*0000*/ 	.byte	0x04, 0x37
        /*0002*/ 	.short	(.L_488 - .L_487)
.L_487:
        /*0004*/ 	.word	0x00000082


	//----- nvinfo : EIATTR_SW2861232_WAR
	.align		4
.L_488:
        /*0008*/ 	.byte	0x01, 0x35
	.zero		2


	//----- nvinfo : EIATTR_PARAM_CBANK
	.align		4
        /*000c*/ 	.byte	0x04, 0x0a
        /*000e*/ 	.short	(.L_490 - .L_489)
	.align		4
.L_489:
        /*0010*/ 	.word	index@(.nv.constant0._ZN7cutlass13device_kernelIN5flash19enable_sm80_to_sm89INS1_16FlashAttnBwdSm80INS1_25CollectiveMainloopBwdSm80ILi1ELi1EN4cute5tupleIJNS5_1CILi64EEES8_NS7_ILi256EEEEEENS_10bfloat16_tEfNS_4arch4Sm80ELb0ELb1ELb1ELb0ELb0ELb0ELb0ELb0ELi2ELi4ELi2ELi2ELb0EEENS1_21CollectiveEpilogueBwdISA_SB_SD_Li256ELb0ELb0ELi4EEENS1_19SingleTileSchedulerILb0ELb0ELb0ELi64EEEEEEEEEvNT_6ParamsE)
        /*0014*/ 	.short	0x0160
        /*0016*/ 	.short	0x0270


	//----- nvinfo : EIATTR_CBANK_PARAM_SIZE
	.align		4
.L_490:
        /*0018*/ 	.byte	0x03, 0x19
        /*001a*/ 	.short	0x0270


	//----- nvinfo : EIATTR_KPARAM_INFO
	.align		4
        /*001c*/ 	.byte	0x04, 0x17
        /*001e*/ 	.short	(.L_492 - .L_491)
.L_491:
        /*0020*/ 	.word	0x00000000
        /*0024*/ 	.short	0x0000
        /*0026*/ 	.short	0x0000
        /*0028*/ 	.byte	0x00, 0xf0, 0xc1, 0x09


	//----- nvinfo : EIATTR_MAXREG_COUNT
	.align		4
.L_492:
        /*002c*/ 	.byte	0x03, 0x1b
        /*002e*/ 	.short	0x00ff


	//----- nvinfo : EIATTR_NUM_BARRIERS
	.align		4
        /*0030*/ 	.byte	0x02, 0x4c
        /*0032*/ 	.byte	0x02
	.zero		1


	//----- nvinfo : EIATTR_ANNOTATIONS
	.align		4
        /*0034*/ 	.byte	0x04, 0x55
        /*0036*/ 	.short	(.L_494 - .L_493)


	//   ....[0]....
.L_493:
        /* <DEDUP_REMOVED lines=12> */


	//----- nvinfo : EIATTR_MERCURY_ISA_VERSION
	.align		4
.L_494:
        /*00e0*/ 	.byte	0x03, 0x5f
        /*00e2*/ 	.short	0x0000


	//----- nvinfo : EIATTR_EXIT_INSTR_OFFSETS
	.align		4
        /*00e4*/ 	.byte	0x04, 0x1c
        /*00e6*/ 	.short	(.L_496 - .L_495)


	//   ....[0]....
.L_495:
        /*00e8*/ 	.word	0x00000040


	//   ....[1]....
        /*00ec*/ 	.word	0x000083e0


	//   ....[2]....
        /*00f0*/ 	.word	0x000084a0


	//   ....[3]....
        /*00f4*/ 	.word	0x00009590


	//   ....[4]....
        /*00f8*/ 	.word	0x00009650


	//----- nvinfo : EIATTR_CTAIDZ_USED
	.align		4
.L_496:
        /*00fc*/ 	.byte	0x01, 0x04
	.zero		2


	//----- nvinfo : EIATTR_MAX_THREADS
	.align		4
        /*0100*/ 	.byte	0x04, 0x05
        /*0102*/ 	.short	(.L_498 - .L_497)
.L_497:
        /*0104*/ 	.word	0x00000100
        /*0108*/ 	.word	0x00000001
        /*010c*/ 	.word	0x00000001


	//----- nvinfo : EIATTR_CRS_STACK_SIZE
	.align		4
.L_498:
        /*0110*/ 	.byte	0x04, 0x1e
        /*0112*/ 	.short	(.L_500 - .L_499)
.L_499:
        /*0114*/ 	.word	0x00000000
.L_500:


//--------------------- .nv.info._ZN7cutlass13device_kernelIN5flash19enable_sm80_to_sm89INS1_16FlashAttnBwdSm80INS1_25CollectiveMainloopBwdSm80ILi1ELi1EN4cute5tupleIJNS5_1CILi64EEES8_NS7_ILi256EEEEEENS_10bfloat16_tEfNS_4arch4Sm80ELb0ELb1ELb1ELb0ELb0ELb0ELb0ELb0ELi2ELi4ELi2ELi2ELb0EEENS1_24CollectiveEpilogueBwdGQAISA_fSD_Li256ELb0ELb0EEENS1_19SingleTileSchedulerILb0ELb0ELb0ELi64EEEEEEEEEvNT_6ParamsE --------------------------
	.section	.nv.info._ZN7cutlass13device_kernelIN5flash19enable_sm80_to_sm89INS1_16FlashAttnBwdSm80INS1_25CollectiveMainloopBwdSm80ILi1ELi1EN4cute5tupleIJNS5_1CILi64EEES8_NS7_ILi256EEEEEENS_10bfloat16_tEfNS_4arch4Sm80ELb0ELb1ELb1ELb0ELb0ELb0ELb0ELb0ELi2ELi4ELi2ELi2ELb0EEENS1_24CollectiveEpilogueBwdGQAISA_fSD_Li256ELb0ELb0EEENS1_19SingleTileSchedulerILb0ELb0ELb0ELi64EEEEEEEEEvNT_6ParamsE,"",@"SHT_CUDA_INFO"
	.sectionflags	@""
	.align	4


	//----- nvinfo : EIATTR_CUDA_API_VERSION
	.align		4
        /*0000*/ 	.byte	0x04, 0x37
        /*0002*/ 	.short	(.L_502 - .L_501)
.L_501:
        /*0004*/ 	.word	0x00000082


	//----- nvinfo : EIATTR_SW2861232_WAR
	.align		4
.L_502:
        /*0008*/ 	.byte	0x01, 0x35
	.zero		2


	//----- nvinfo : EIATTR_PARAM_CBANK
	.align		4
        /*000c*/ 	.byte	0x04, 0x0a
        /*000e*/ 	.short	(.L_504 - .L_503)
	.align		4
.L_503:
        /*0010*/ 	.word	index@(.nv.constant0._ZN7cutlass13device_kernelIN5flash19enable_sm80_to_sm89INS1_16FlashAttnBwdSm80INS1_25CollectiveMainloopBwdSm80ILi1ELi1EN4cute5tupleIJNS5_1CILi64EEES8_NS7_ILi256EEEEEENS_10bfloat16_tEfNS_4arch4Sm80ELb0ELb1ELb1ELb0ELb0ELb0ELb0ELb0ELi2ELi4ELi2ELi2ELb0EEENS1_24CollectiveEpilogueBwdGQAISA_fSD_Li256ELb0ELb0EEENS1_19SingleTileSchedulerILb0ELb0ELb0ELi64EEEEEEEEEvNT_6ParamsE)
        /*0014*/ 	.short	0x0160
        /*0016*/ 	.short	0x0278


	//----- nvinfo : EIATTR_CBANK_PARAM_SIZE
	.align		4
.L_504:
        /*0018*/ 	.byte	0x03, 0x19
        /*001a*/ 	.short	0x0278


	//----- nvinfo : EIATTR_KPARAM_INFO
	.align		4
        /*001c*/ 	.byte	0x04, 0x17
        /*001e*/ 	.short	(.L_506 - .L_505)
.L_505:
        /*0020*/ 	.word	0x00000000
        /*0024*/ 	.short	0x0000
        /*0026*/ 	.short	0x0000
        /*0028*/ 	.byte	0x00, 0xf0, 0xe1, 0x09


	//----- nvinfo : EIATTR_MAXREG_COUNT
	.align		4
.L_506:
        /*002c*/ 	.byte	0x03, 0x1b
        /*002e*/ 	.short	0x00ff


	//----- nvinfo : EIATTR_NUM_BARRIERS
	.align		4
        /*0030*/ 	.byte	0x02, 0x4c
        /*0032*/ 	.byte	0x02
	.zero		1


	//----- nvinfo : EIATTR_ANNOTATIONS
	.align		4
        /*0034*/ 	.byte	0x04, 0x55
        /*0036*/ 	.short	(.L_508 - .L_507)


	//   ....[0]....
.L_507:
        /* <DEDUP_REMOVED lines=12> */


	//----- nvinfo : EIATTR_MERCURY_ISA_VERSION
	.align		4
.L_508:
        /*00e0*/ 	.byte	0x03, 0x5f
        /*00e2*/ 	.short	0x0000


	//----- nvinfo : EIATTR_EXIT_INSTR_OFFSETS
	.align		4
        /*00e4*/ 	.byte	0x04, 0x1c
        /*00e6*/ 	.short	(.L_510 - .L_509)


	//   ....[0]....
.L_509:
        /*00e8*/ 	.word	0x00000040


	//   ....[1]....
        /*00ec*/ 	.word	0x00006710


	//   ....[2]....
        /*00f0*/ 	.word	0x00007130


	//----- nvinfo : EIATTR_CTAIDZ_USED
	.align		4
.L_510:
        /*00f4*/ 	.byte	0x01, 0x04
	.zero		2


	//----- nvinfo : EIATTR_MAX_THREADS
	.align		4
        /*00f8*/ 	.byte	0x04, 0x05
        /*00fa*/ 	.short	(.L_512 - .L_511)
.L_511:
        /*00fc*/ 	.word	0x00000100
        /*0100*/ 	.word	0x00000001
        /*0104*/ 	.word	0x00000001


	//----- nvinfo : EIATTR_CRS_STACK_SIZE
	.align		4
.L_512:
        /*0108*/ 	.byte	0x04, 0x1e
        /*010a*/ 	.short	(.L_514 - .L_513)
.L_513:
        /*010c*/ 	.word	0x00000000
.L_514:


//--------------------- .nv.info._ZN7cutlass13device_kernelIN5flash19enable_sm80_to_sm89INS1_16FlashAttnBwdSm80INS1_25CollectiveMainloopBwdSm80ILi1ELi1EN4cute5tupleIJNS5_1CILi64EEES8_NS7_ILi256EEEEEENS_10bfloat16_tEfNS_4arch4Sm80ELb0ELb1ELb1ELb1ELb0ELb0ELb0ELb0ELi2ELi4ELi2ELi2ELb0EEENS1_21CollectiveEpilogueBwdISA_SB_SD_Li256ELb1ELb0ELi4EEENS1_19SingleTileSchedulerILb1ELb0ELb0ELi64EEEEEEEEEvNT_6ParamsE --------------------------
	.section	.nv.info._ZN7cutlass13device_kernelIN5flash19enable_sm80_to_sm89INS1_16FlashAttnBwdSm80INS1_25CollectiveMainloopBwdSm80ILi1ELi1EN4cute5tupleIJNS5_1CILi64EEES8_NS7_ILi256EEEEEENS_10bfloat16_tEfNS_4arch4Sm80ELb0ELb1ELb1ELb1ELb0ELb0ELb0ELb0ELi2ELi4ELi2ELi2ELb0EEENS1_21CollectiveEpilogueBwdISA_SB_SD_Li256ELb1ELb0ELi4EEENS1_19SingleTileSchedulerILb1ELb0ELb0ELi64EEEEEEEEEvNT_6ParamsE,"",@"SHT_CUDA_INFO"
	.sectionflags	@""
	.align	4


	//----- nvinfo : EIATTR_CUDA_API_VERSION
	.align		4
        /*0000*/ 	.byte	0x04, 0x37
        /*0002*/ 	.short	(.L_516 - .L_515)
.L_515:
        /*0004*/ 	.word	0x00000082


	//----- nvinfo : EIATTR_SW2861232_WAR
	.align		4
.L_516:
        /*0008*/ 	.byte	0x01, 0x35
	.zero		2


	//----- nvinfo : EIATTR_PARAM_CBANK
	.align		4
        /*000c*/ 	.byte	0x04, 0x0a
        /*000e*/ 	.short	(.L_518 - .L_517)
	.align		4
.L_517:
        /*0010*/ 	.word	index@(.nv.constant0._ZN7cutlass13device_kernelIN5flash19enable_sm80_to_sm89INS1_16FlashAttnBwdSm80INS1_25CollectiveMainloopBwdSm80ILi1ELi1EN4cute5tupleIJNS5_1CILi64EEES8_NS7_ILi256EEEEEENS_10bfloat16_tEfNS_4arch4Sm80ELb0ELb1ELb1ELb1ELb0ELb0ELb0ELb0ELi2ELi4ELi2ELi2ELb0EEENS1_21CollectiveEpilogueBwdISA_SB_SD_Li256ELb1ELb0ELi4EEENS1_19SingleTileSchedulerILb1ELb0ELb0ELi64EEEEEEEEEvNT_6ParamsE)
        /*0014*/ 	.short	0x0160
        /*0016*/ 	.short	0x0270


	//----- nvinfo : EIATTR_CBANK_PARAM_SIZE
	.align		4
.L_518:
        /*0018*/ 	.byte	0x03, 0x19
        /*001a*/ 	.short	0x0270


	//----- nvinfo : EIATTR_KPARAM_INFO
	.align		4
        /*001c*/ 	.byte	0x04, 0x17
        /*001e*/ 	.short	(.L_520 - .L_519)
.L_519:
        /*0020*/ 	.word	0x00000000
        /*0024*/ 	.short	0x0000
        /*0026*/ 	.short	0x0000
        /*0028*/ 	.byte	0x00, 0xf0, 0xc1, 0x09


	//----- nvinfo : EIATTR_MAXREG_COUNT
	.align		4
.L_520:
        /*002c*/ 	.byte	0x03, 0x1b
        /*002e*/ 	.short	0x00ff


	//----- nvinfo : EIATTR_NUM_BARRIERS
	.align		4
        /*0030*/ 	.byte	0x02, 0x4c
        /*0032*/ 	.byte	0x02
	.zero		1


	//----- nvinfo : EIATTR_ANNOTATIONS
	.align		4
        /*0034*/ 	.byte	0x04, 0x55
        /*0036*/ 	.short	(.L_522 - .L_521)


	//   ....[0]....
.L_521:
        /* <DEDUP_REMOVED lines=14> */


	//----- nvinfo : EIATTR_MERCURY_ISA_VERSION
	.align		4
.L_522:
        /*0100*/ 	.byte	0x03, 0x5f
        /*0102*/ 	.short	0x0000


	//----- nvinfo : EIATTR_COOP_GROUP_MASK_REGIDS
	.align		4
        /*0104*/ 	.byte	0x04, 0x29
        /*0106*/ 	.short	(.L_524 - .L_523)


	//   ....[0]....
.L_523:
        /*0108*/ 	.word	0xffffffff


	//----- nvinfo : EIATTR_COOP_GROUP_INSTR_OFFSETS
	.align		4
.L_524:
        /*010c*/ 	.byte	0x04, 0x28
        /*010e*/ 	.short	(.L_526 - .L_525)


	//   ....[0]....
.L_525:
        /*0110*/ 	.word	0x000000a0


	//----- nvinfo : EIATTR_EXIT_INSTR_OFFSETS
	.align		4
.L_526:
        /*0114*/ 	.byte	0x04, 0x1c
        /*0116*/ 	.short	(.L_528 - .L_527)


	//   ....[0]....
.L_527:
        /*0118*/ 	.word	0x00000340


	//   ....[1]....
        /*011c*/ 	.word	0x000089d0


	//   ....[2]....
        /*0120*/ 	.word	0x00008a90


	//   ....[3]....
        /*0124*/ 	.word	0x00009ce0


	//   ....[4]....
        /*0128*/ 	.word	0x00009da0


	//----- nvinfo : EIATTR_CTAIDZ_USED
	.align		4
.L_528:
        /*012c*/ 	.byte	0x01, 0x04
	.zero		2


	//----- nvinfo : EIATTR_MAX_THREADS
	.align		4
        /*0130*/ 	.byte	0x04, 0x05
        /*0132*/ 	.short	(.L_530 - .L_529)
.L_529:
        /*0134*/ 	.word	0x00000100
        /*0138*/ 	.word	0x00000001
        /*013c*/ 	.word	0x00000001


	//----- nvinfo : EIATTR_CRS_STACK_SIZE
	.align		4
.L_530:
        /*0140*/ 	.byte	0x04, 0x1e
        /*0142*/ 	.short	(.L_532 - .L_531)
.L_531:
        /*0144*/ 	.word	0x00000000
.L_532:


//--------------------- .nv.info._ZN7cutlass13device_kernelIN5flash19enable_sm80_to_sm89INS1_16FlashAttnBwdSm80INS1_25CollectiveMainloopBwdSm80ILi1ELi1EN4cute5tupleIJNS5_1CILi64EEES8_NS7_ILi256EEEEEENS_10bfloat16_tEfNS_4arch4Sm80ELb0ELb1ELb1ELb1ELb0ELb0ELb0ELb0ELi2ELi4ELi2ELi2ELb0EEENS1_24CollectiveEpilogueBwdGQAISA_fSD_Li256ELb1ELb0EEENS1_19SingleTileSchedulerILb1ELb0ELb0ELi64EEEEEEEEEvNT_6ParamsE --------------------------
	.section	.nv.info._ZN7cutlass13device_kernelIN5flash19enable_sm80_to_sm89INS1_16FlashAttnBwdSm80INS1_25CollectiveMainloopBwdSm80ILi1ELi1EN4cute5tupleIJNS5_1CILi64EEES8_NS7_ILi256EEEEEENS_10bfloat16_tEfNS_4arch4Sm80ELb0ELb1ELb1ELb1ELb0ELb0ELb0ELb0ELi2ELi4ELi2ELi2ELb0EEENS1_24CollectiveEpilogueBwdGQAISA_fSD_Li256ELb1ELb0EEENS1_19SingleTileSchedulerILb1ELb0ELb0ELi64EEEEEEEEEvNT_6ParamsE,"",@"SHT_CUDA_INFO"
	.sectionflags	@""
	.align	4


	//----- nvinfo : EIATTR_CUDA_API_VERSION
	.align		4
        /*0000*/ 	.byte	0x04, 0x37
        /*0002*/ 	.short	(.L_534 - .L_533)
.L_533:
        /*0004*/ 	.word	0x00000082


	//----- nvinfo : EIATTR_SW2861232_WAR
	.align		4
.L_534:
        /*0008*/ 	.byte	0x01, 0x35
	.zero		2


	//----- nvinfo : EIATTR_PARAM_CBANK
	.align		4
        /*000c*/ 	.byte	0x04, 0x0a
        /*000e*/ 	.short	(.L_536 - .L_535)
	.align		4
.L_535:
        /*0010*/ 	.word	index@(.nv.constant0._ZN7cutlass13device_kernelIN5flash19enable_sm80_to_sm89INS1_16FlashAttnBwdSm80INS1_25CollectiveMainloopBwdSm80ILi1ELi1EN4cute5tupleIJNS5_1CILi64EEES8_NS7_ILi256EEEEEENS_10bfloat16_tEfNS_4arch4Sm80ELb0ELb1ELb1ELb1ELb0ELb0ELb0ELb0ELi2ELi4ELi2ELi2ELb0EEENS1_24CollectiveEpilogueBwdGQAISA_fSD_Li256ELb1ELb0EEENS1_19SingleTileSchedulerILb1ELb0ELb0ELi64EEEEEEEEEvNT_6ParamsE)
        /*0014*/ 	.short	0x0160
        /*0016*/ 	.short	0x0278


	//----- nvinfo : EIATTR_CBANK_PARAM_SIZE
	.align		4
.L_536:
        /*0018*/ 	.byte	0x03, 0x19
        /*001a*/ 	.short	0x0278


	//----- nvinfo : EIATTR_KPARAM_INFO
	.align		4
        /*001c*/ 	.byte	0x04, 0x17
        /*001e*/ 	.short	(.L_538 - .L_537)
.L_537:
        /*0020*/ 	.word	0x00000000
        /*0024*/ 	.short	0x0000
        /*0026*/ 	.short	0x0000
        /*0028*/ 	.byte	0x00, 0xf0, 0xe1, 0x09


	//----- nvinfo : EIATTR_MAXREG_COUNT
	.align		4
.L_538:
        /*002c*/ 	.byte	0x03, 0x1b
        /*002e*/ 	.short	0x00ff


	//----- nvinfo : EIATTR_NUM_BARRIERS
	.align		4
        /*0030*/ 	.byte	0x02, 0x4c
        /*0032*/ 	.byte	0x02
	.zero		1


	//----- nvinfo : EIATTR_ANNOTATIONS
	.align		4
        /*0034*/ 	.byte	0x04, 0x55
        /*0036*/ 	.short	(.L_540 - .L_539)


	//   ....[0]....
.L_539:
        /* <DEDUP_REMOVED lines=13> */


	//----- nvinfo : EIATTR_MERCURY_ISA_VERSION
	.align		4
.L_540:
        /*00f8*/ 	.byte	0x03, 0x5f
        /*00fa*/ 	.short	0x0000


	//----- nvinfo : EIATTR_COOP_GROUP_MASK_REGIDS
	.align		4
        /*00fc*/ 	.byte	0x04, 0x29
        /*00fe*/ 	.short	(.L_542 - .L_541)


	//   ....[0]....
.L_541:
        /*0100*/ 	.word	0xffffffff


	//----- nvinfo : EIATTR_COOP_GROUP_INSTR_OFFSETS
	.align		4
.L_542:
        /*0104*/ 	.byte	0x04, 0x28
        /*0106*/ 	.short	(.L_544 - .L_543)


	//   ....[0]....
.L_543:
        /*0108*/ 	.word	0x000000a0


	//----- nvinfo : EIATTR_EXIT_INSTR_OFFSETS
	.align		4
.L_544:
        /*010c*/ 	.byte	0x04, 0x1c
        /*010e*/ 	.short	(.L_546 - .L_545)


	//   ....[0]....
.L_545:
        /*0110*/ 	.word	0x00000340


	//   ....[1]....
        /*0114*/ 	.word	0x00006ba0


	//   ....[2]....
        /*0118*/ 	.word	0x000076d0


	//----- nvinfo : EIATTR_CTAIDZ_USED
	.align		4
.L_546:
        /*011c*/ 	.byte	0x01, 0x04
	.zero		2


	//----- nvinfo : EIATTR_MAX_THREADS
	.align		4
        /*0120*/ 	.byte	0x04, 0x05
        /*0122*/ 	.short	(.L_548 - .L_547)
.L_547:
        /*0124*/ 	.word	0x00000100
        /*0128*/ 	.word	0x00000001
        /*012c*/ 	.word	0x00000001


	//----- nvinfo : EIATTR_CRS_STACK_SIZE
	.align		4
.L_548:
        /*0130*/ 	.byte	0x04, 0x1e
        /*0132*/ 	.short	(.L_550 - .L_549)
.L_549:
        /*0134*/ 	.word	0x00000000
.L_550:


//--------------------- .nv.info._ZN7cutlass13device_kernelIN5flash19enable_sm80_to_sm89INS1_16FlashAttnBwdSm80INS1_25CollectiveMainloopBwdSm80ILi1ELi1EN4cute5tupleIJNS5_1CILi64EEES8_NS7_ILi256EEEEEENS_10bfloat16_tEfNS_4arch4Sm80ELb1ELb0ELb1ELb0ELb0ELb0ELb0ELb0ELi2ELi4ELi2ELi2ELb0EEENS1_21CollectiveEpilogueBwdISA_SB_SD_Li256ELb0ELb0ELi4EEENS1_25SingleTileBwdLPTSchedulerILb0ELi64ELb0EEEEEEEEEvNT_6ParamsE --------------------------
	.section	.nv.info._ZN7cutlass13device_kernelIN5flash19enable_sm80_to_sm89INS1_16FlashAttnBwdSm80INS1_25CollectiveMainloopBwdSm80ILi1ELi1EN4cute5tupleIJNS5_1CILi64EEES8_NS7_ILi256EEEEEENS_10bfloat16_tEfNS_4arch4Sm80ELb1ELb0ELb1ELb0ELb0ELb0ELb0ELb0ELi2ELi4ELi2ELi2ELb0EEENS1_21CollectiveEpilogueBwdISA_SB_SD_Li256ELb0ELb0ELi4EEENS1_25SingleTileBwdLPTSchedulerILb0ELi64ELb0EEEEEEEEEvNT_6ParamsE,"",@"SHT_CUDA_INFO"
	.sectionflags	@""
	.align	4


	//----- nvinfo : EIATTR_CUDA_API_VERSION
	.align		4
        /*0000*/ 	.byte	0x04, 0x37
        /*0002*/ 	.short	(.L_552 - .L_551)
.L_551:
        /*0004*/ 	.word	0x00000082


	//----- nvinfo : EIATTR_SW2861232_WAR
	.align		4
.L_552:
        /*0008*/ 	.byte	0x01, 0x35
	.zero		2


	//----- nvinfo : EIATTR_PARAM_CBANK
	.align		4
        /*000c*/ 	.byte	0x04, 0x0a
        /*000e*/ 	.short	(.L_554 - .L_553)
	.align		4
.L_553:
        /*0010*/ 	.word	index@(.nv.constant0._ZN7cutlass13device_kernelIN5flash19enable_sm80_to_sm89INS1_16FlashAttnBwdSm80INS1_25CollectiveMainloopBwdSm80ILi1ELi1EN4cute5tupleIJNS5_1CILi64EEES8_NS7_ILi256EEEEEENS_10bfloat16_tEfNS_4arch4Sm80ELb1ELb0ELb1ELb0ELb0ELb0ELb0ELb0ELi2ELi4ELi2ELi2ELb0EEENS1_21CollectiveEpilogueBwdISA_SB_SD_Li256ELb0ELb0ELi4EEENS1_25SingleTileBwdLPTSchedulerILb0ELi64ELb0EEEEEEEEEvNT_6ParamsE)
        /*0014*/ 	.short	0x0160
        /*0016*/ 	.short	0x0288


	//----- nvinfo : EIATTR_CBANK_PARAM_SIZE
	.align		4
.L_554:
        /*0018*/ 	.byte	0x03, 0x19
        /*001a*/ 	.short	0x0288


	//----- nvinfo : EIATTR_KPARAM_INFO
	.align		4
        /*001c*/ 	.byte	0x04, 0x17
        /*001e*/ 	.short	(.L_556 - .L_555)
.L_555:
        /*0020*/ 	.word	0x00000000
        /*0024*/ 	.short	0x0000
        /*0026*/ 	.short	0x0000
        /*0028*/ 	.byte	0x00, 0xf0, 0x21, 0x0a


	//----- nvinfo : EIATTR_MAXREG_COUNT
	.align		4
.L_556:
        /*002c*/ 	.byte	0x03, 0x1b
        /*002e*/ 	.short	0x00ff


	//----- nvinfo : EIATTR_NUM_BARRIERS
	.align		4
        /*0030*/ 	.byte	0x02, 0x4c
        /*0032*/ 	.byte	0x02
	.zero		1


	//----- nvinfo : EIATTR_ANNOTATIONS
	.align		4
        /*0034*/ 	.byte	0x04, 0x55
        /*0036*/ 	.short	(.L_558 - .L_557)


	//   ....[0]....
.L_557:
        /* <DEDUP_REMOVED lines=13> */


	//----- nvinfo : EIATTR_MERCURY_ISA_VERSION
	.align		4
.L_558:
        /*00f8*/ 	.byte	0x03, 0x5f
        /*00fa*/ 	.short	0x0000


	//----- nvinfo : EIATTR_COOP_GROUP_MASK_REGIDS
	.align		4
        /*00fc*/ 	.byte	0x04, 0x29
        /*00fe*/ 	.short	(.L_560 - .L_559)


	//   ....[0]....
.L_559:
        /*0100*/ 	.word	0xffffffff


	//----- nvinfo : EIATTR_COOP_GROUP_INSTR_OFFSETS
	.align		4
.L_560:
        /*0104*/ 	.byte	0x04, 0x28
        /*0106*/ 	.short	(.L_562 - .L_561)


	//   ....[0]....
.L_561:
        /*0108*/ 	.word	0x00000050


	//----- nvinfo : EIATTR_EXIT_INSTR_OFFSETS
	.align		4
.L_562:
        /*010c*/ 	.byte	0x04, 0x1c
        /*010e*/ 	.short	(.L_564 - .L_563)


	//   ....[0]....
.L_563:
        /*0110*/ 	.word	0x00000540


	//   ....[1]....
        /*0114*/ 	.word	0x00008490


	//   ....[2]....
        /*0118*/ 	.word	0x00008550


	//   ....[3]....
        /*011c*/ 	.word	0x000096a0


	//   ....[4]....
        /*0120*/ 	.word	0x00009750


	//----- nvinfo : EIATTR_MAX_THREADS
	.align		4
.L_564:
        /*0124*/ 	.byte	0x04, 0x05
        /*0126*/ 	.short	(.L_566 - .L_565)
.L_565:
        /*0128*/ 	.word	0x00000100
        /*012c*/ 	.word	0x00000001
        /*0130*/ 	.word	0x00000001


	//----- nvinfo : EIATTR_CRS_STACK_SIZE
	.align		4
.L_566:
        /*0134*/ 	.byte	0x04, 0x1e
        /*0136*/ 	.short	(.L_568 - .L_567)
.L_567:
        /*0138*/ 	.word	0x00000000
.L_568:


//--------------------- .nv.info._ZN7cutlass13device_kernelIN5flash19enable_sm80_to_sm89INS1_16FlashAttnBwdSm80INS1_25CollectiveMainloopBwdSm80ILi1ELi1EN4cute5tupleIJNS5_1CILi64EEES8_NS7_ILi256EEEEEENS_10bfloat16_tEfNS_4arch4Sm80ELb1ELb0ELb1ELb0ELb0ELb0ELb0ELb0ELi2ELi4ELi2ELi2ELb0EEENS1_24CollectiveEpilogueBwdGQAISA_fSD_Li256ELb0ELb0EEENS1_25SingleTileBwdLPTSchedulerILb0ELi64ELb0EEEEEEEEEvNT_6ParamsE --------------------------
	.section	.nv.info._ZN7cutlass13device_kernelIN5flash19enable_sm80_to_sm89INS1_16FlashAttnBwdSm80INS1_25CollectiveMainloopBwdSm80ILi1ELi1EN4cute5tupleIJNS5_1CILi64EEES8_NS7_ILi256EEEEEENS_10bfloat16_tEfNS_4arch4Sm80ELb1ELb0ELb1ELb0ELb0ELb0ELb0ELb0ELi2ELi4ELi2ELi2ELb0EEENS1_24CollectiveEpilogueBwdGQAISA_fSD_Li256ELb0ELb0EEENS1_25SingleTileBwdLPTSchedulerILb0ELi64ELb0EEEEEEEEEvNT_6ParamsE,"",@"SHT_CUDA_INFO"
	.sectionflags	@""
	.align	4


	//----- nvinfo : EIATTR_CUDA_API_VERSION
	.align		4
        /*0000*/ 	.byte	0x04, 0x37
        /*0002*/ 	.short	(.L_570 - .L_569)
.L_569:
        /*0004*/ 	.word	0x00000082


	//----- nvinfo : EIATTR_SW2861232_WAR
	.align		4
.L_570:
        /*0008*/ 	.byte	0x01, 0x35
	.zero		2


	//----- nvinfo : EIATTR_PARAM_CBANK
	.align		4
        /*000c*/ 	.byte	0x04, 0x0a
        /*000e*/ 	.short	(.L_572 - .L_571)
	.align		4
.L_571:
        /*0010*/ 	.word	index@(.nv.constant0._ZN7cutlass13device_kernelIN5flash19enable_sm80_to_sm89INS1_16FlashAttnBwdSm80INS1_25CollectiveMainloopBwdSm80ILi1ELi1EN4cute5tupleIJNS5_1CILi64EEES8_NS7_ILi256EEEEEENS_10bfloat16_tEfNS_4arch4Sm80ELb1ELb0ELb1ELb0ELb0ELb0ELb0ELb0ELi2ELi4ELi2ELi2ELb0EEENS1_24CollectiveEpilogueBwdGQAISA_fSD_Li256ELb0ELb0EEENS1_25SingleTileBwdLPTSchedulerILb0ELi64ELb0EEEEEEEEEvNT_6ParamsE)
        /*0014*/ 	.short	0x0160
        /*0016*/ 	.short	0x0290


	//----- nvinfo : EIATTR_CBANK_PARAM_SIZE
	.align		4
.L_572:
        /*0018*/ 	.byte	0x03, 0x19
        /*001a*/ 	.short	0x0290


	//----- nvinfo : EIATTR_KPARAM_INFO
	.align		4
        /*001c*/ 	.byte	0x04, 0x17
        /*001e*/ 	.short	(.L_574 - .L_573)
.L_573:
        /*0020*/ 	.word	0x00000000
        /*0024*/ 	.short	0x0000
        /*0026*/ 	.short	0x0000
        /*0028*/ 	.byte	0x00, 0xf0, 0x41, 0x0a


	//----- nvinfo : EIATTR_MAXREG_COUNT
	.align		4
.L_574:
        /*002c*/ 	.byte	0x03, 0x1b
        /*002e*/ 	.short	0x00ff


	//----- nvinfo : EIATTR_NUM_BARRIERS
	.align		4
        /*0030*/ 	.byte	0x02, 0x4c
        /*0032*/ 	.byte	0x02
	.zero		1


	//----- nvinfo : EIATTR_ANNOTATIONS
	.align		4
        /*0034*/ 	.byte	0x04, 0x55
        /*0036*/ 	.short	(.L_576 - .L_575)


	//   ....[0]....
.L_575:
        /* <DEDUP_REMOVED lines=12> */


	//----- nvinfo : EIATTR_MERCURY_ISA_VERSION
	.align		4
.L_576:
        /*00e8*/ 	.byte	0x03, 0x5f
        /*00ea*/ 	.short	0x0000


	//----- nvinfo : EIATTR_COOP_GROUP_MASK_REGIDS
	.align		4
        /*00ec*/ 	.byte	0x04, 0x29
        /*00ee*/ 	.short	(.L_578 - .L_577)


	//   ....[0]....
.L_577:
        /*00f0*/ 	.word	0xffffffff


	//----- nvinfo : EIATTR_COOP_GROUP_INSTR_OFFSETS
	.align		4
.L_578:
        /*00f4*/ 	.byte	0x04, 0x28
        /*00f6*/ 	.short	(.L_580 - .L_579)


	//   ....[0]....
.L_579:
        /*00f8*/ 	.word	0x00000050


	//----- nvinfo : EIATTR_EXIT_INSTR_OFFSETS
	.align		4
.L_580:
        /*00fc*/ 	.byte	0x04, 0x1c
        /*00fe*/ 	.short	(.L_582 - .L_581)


	//   ....[0]....
.L_581:
        /*0100*/ 	.word	0x00000540


	//   ....[1]....
        /*0104*/ 	.word	0x00006620


	//   ....[2]....
        /*0108*/ 	.word	0x000070b0


	//----- nvinfo : EIATTR_MAX_THREADS
	.align		4
.L_582:
        /*010c*/ 	.byte	0x04, 0x05
        /*010e*/ 	.short	(.L_584 - .L_583)
.L_583:
        /*0110*/ 	.word	0x00000100
        /*0114*/ 	.word	0x00000001
        /*0118*/ 	.word	0x00000001
.L_584:


//--------------------- .nv.info._ZN7cutlass13device_kernelIN5flash22FlashAttnBwdPreprocessIN4cute5tupleIJNS3_1CILi64EEENS5_ILi256EEEEEENS_10bfloat16_tEfNS_4arch4Sm80ELb1ELb0EEEEEvNT_6ParamsE --------------------------
	.section	.nv.info._ZN7cutlass13device_kernelIN5flash22FlashAttnBwdPreprocessIN4cute5tupleIJNS3_1CILi64EEENS5_ILi256EEEEEENS_10bfloat16_tEfNS_4arch4Sm80ELb1ELb0EEEEEvNT_6ParamsE,"",@"SHT_CUDA_INFO"
	.sectionflags	@""
	.align	4


	//----- nvinfo : EIATTR_CUDA_API_VERSION
	.align		4
        /*0000*/ 	.byte	0x04, 0x37
        /*0002*/ 	.short	(.L_586 - .L_585)
.L_585:
        /*0004*/ 	.word	0x00000082


	//----- nvinfo : EIATTR_SW2861232_WAR
	.align		4
.L_586:
        /*0008*/ 	.byte	0x01, 0x35
	.zero		2


	//----- nvinfo : EIATTR_PARAM_CBANK
	.align		4
        /*000c*/ 	.byte	0x04, 0x0a
        /*000e*/ 	.short	(.L_588 - .L_587)
	.align		4
.L_587:
        /*0010*/ 	.word	index@(.nv.constant0._ZN7cutlass13device_kernelIN5flash22FlashAttnBwdPreprocessIN4cute5tupleIJNS3_1CILi64EEENS5_ILi256EEEEEENS_10bfloat16_tEfNS_4arch4Sm80ELb1ELb0EEEEEvNT_6ParamsE)
        /*0014*/ 	.short	0x0160
        /*0016*/ 	.short	0x00f0


	//----- nvinfo : EIATTR_CBANK_PARAM_SIZE
	.align		4
.L_588:
        /*0018*/ 	.byte	0x03, 0x19
        /*001a*/ 	.short	0x00f0


	//----- nvinfo : EIATTR_KPARAM_INFO
	.align		4
        /*001c*/ 	.byte	0x04, 0x17
        /*001e*/ 	.short	(.L_590 - .L_589)
.L_589:
        /*0020*/ 	.word	0x00000000
        /*0024*/ 	.short	0x0000
        /*0026*/ 	.short	0x0000
        /*0028*/ 	.byte	0x00, 0xf0, 0xc1, 0x03


	//----- nvinfo : EIATTR_MAXREG_COUNT
	.align		4
.L_590:
        /*002c*/ 	.byte	0x03, 0x1b
        /*002e*/ 	.short	0x0080


	//----- nvinfo : EIATTR_MERCURY_ISA_VERSION
	.align		4
        /*0030*/ 	.byte	0x03, 0x5f
        /*0032*/ 	.short	0x0000


	//----- nvinfo : EIATTR_COOP_GROUP_MASK_REGIDS
	.align		4
        /*0034*/ 	.byte	0x04, 0x29
        /*0036*/ 	.short	(.L_592 - .L_591)


	//   ....[0]....
.L_591:
        /*0038*/ 	.word	0xffffffff


	//   ....[1]....
        /*003c*/ 	.word	0xffffffff


	//   ....[2]....
        /*0040*/ 	.word	0xffffffff


	//   ....[3]....
        /*0044*/ 	.word	0xffffffff


	//   ....[4]....
        /*0048*/ 	.word	0xffffffff


	//   ....[5]....
        /*004c*/ 	.word	0xffffffff


	//   ....[6]....
        /*0050*/ 	.word	0xffffffff


	//   ....[7]....
        /*0054*/ 	.word	0xffffffff


	//   ....[8]....
        /*0058*/ 	.word	0xffffffff


	//   ....[9]....
        /*005c*/ 	.word	0xffffffff


	//   ....[10]....
        /*0060*/ 	.word	0xffffffff


	//   ....[11]....
        /*0064*/ 	.word	0xffffffff


	//   ....[12]....
        /*0068*/ 	.word	0xffffffff


	//   ....[13]....
        /*006c*/ 	.word	0xffffffff


	//   ....[14]....
        /*0070*/ 	.word	0xffffffff


	//   ....[15]....
        /*0074*/ 	.word	0xffffffff


	//----- nvinfo : EIATTR_COOP_GROUP_INSTR_OFFSETS
	.align		4
.L_592:
        /*0078*/ 	.byte	0x04, 0x28
        /*007a*/ 	.short	(.L_594 - .L_593)


	//   ....[0]....
.L_593:
        /*007c*/ 	.word	0x00001d20


	//   ....[1]....
        /*0080*/ 	.word	0x00001d30


	//   ....[2]....
        /*0084*/ 	.word	0x00001d40


	//   ....[3]....
        /*0088*/ 	.word	0x00001d50


	//   ....[4]....
        /*008c*/ 	.word	0x00001d80


	//   ....[5]....
        /*0090*/ 	.word	0x00001da0


	//   ....[6]....
        /*0094*/ 	.word	0x00001dc0


	//   ....[7]....
        /*0098*/ 	.word	0x00001dd0


	//   ....[8]....
        /*009c*/ 	.word	0x00001e00


	//   ....[9]....
        /*00a0*/ 	.word	0x00001e20


	//   ....[10]....
        /*00a4*/ 	.word	0x00001e40


	//   ....[11]....
        /*00a8*/ 	.word	0x00001e50


	//   ....[12]....
        /*00ac*/ 	.word	0x00001e90


	//   ....[13]....
        /*00b0*/ 	.word	0x00001eb0


	//   ....[14]....
        /*00b4*/ 	.word	0x00001ec0


	//   ....[15]....
        /*00b8*/ 	.word	0x00001ed0


	//----- nvinfo : EIATTR_EXIT_INSTR_OFFSETS
	.align		4
.L_594:
        /*00bc*/ 	.byte	0x04, 0x1c
        /*00be*/ 	.short	(.L_596 - .L_595)


	//   ....[0]....
.L_595:
        /*00c0*/ 	.word	0x00002580


	//   ....[1]....
        /*00c4*/ 	.word	0x00002630


	//----- nvinfo : EIATTR_CTAIDZ_USED
	.align		4
.L_596:
        /*00c8*/ 	.byte	0x01, 0x04
	.zero		2


	//----- nvinfo : EIATTR_MAX_THREADS
	.align		4
        /*00cc*/ 	.byte	0x04, 0x05
        /*00ce*/ 	.short	(.L_598 - .L_597)
.L_597:
        /*00d0*/ 	.word	0x00000100
        /*00d4*/ 	.word	0x00000001
        /*00d8*/ 	.word	0x00000001


	//----- nvinfo : EIATTR_CRS_STACK_SIZE
	.align		4
.L_598:
        /*00dc*/ 	.byte	0x04, 0x1e
        /*00de*/ 	.short	(.L_600 - .L_599)
.L_599:
        /*00e0*/ 	.word	0x00000000
.L_600:


//--------------------- .nv.info._ZN7cutlass13device_kernelIN5flash19enable_sm80_to_sm89INS1_16FlashAttnBwdSm80INS1_25CollectiveMainloopBwdSm80ILi1ELi1EN4cute5tupleIJNS5_1CILi64EEES8_NS7_ILi256EEEEEENS_10bfloat16_tEfNS_4arch4Sm80ELb1ELb0ELb1ELb1ELb0ELb0ELb0ELb0ELi2ELi4ELi2ELi2ELb0EEENS1_21CollectiveEpilogueBwdISA_SB_SD_Li256ELb1ELb0ELi4EEENS1_25SingleTileBwdLPTSchedulerILb1ELi64ELb0EEEEEEEEEvNT_6ParamsE --------------------------
	.section	.nv.info._ZN7cutlass13device_kernelIN5flash19enable_sm80_to_sm89INS1_16FlashAttnBwdSm80INS1_25CollectiveMainloopBwdSm80ILi1ELi1EN4cute5tupleIJNS5_1CILi64EEES8_NS7_ILi256EEEEEENS_10bfloat16_tEfNS_4arch4Sm80ELb1ELb0ELb1ELb1ELb0ELb0ELb0ELb0ELi2ELi4ELi2ELi2ELb0EEENS1_21CollectiveEpilogueBwdISA_SB_SD_Li256ELb1ELb0ELi4EEENS1_25SingleTileBwdLPTSchedulerILb1ELi64ELb0EEEEEEEEEvNT_6ParamsE,"",@"SHT_CUDA_INFO"
	.sectionflags	@""
	.align	4


	//----- nvinfo : EIATTR_CUDA_API_VERSION
	.align		4
        /*0000*/ 	.byte	0x04, 0x37
        /*0002*/ 	.short	(.L_602 - .L_601)
.L_601:
        /*0004*/ 	.word	0x00000082


	//----- nvinfo : EIATTR_SW2861232_WAR
	.align		4
.L_602:
        /*0008*/ 	.byte	0x01, 0x35
	.zero		2


	//----- nvinfo : EIATTR_PARAM_CBANK
	.align		4
        /*000c*/ 	.byte	0x04, 0x0a
        /*000e*/ 	.short	(.L_604 - .L_603)
	.align		4
.L_603:
        /*0010*/ 	.word	index@(.nv.constant0._ZN7cutlass13device_kernelIN5flash19enable_sm80_to_sm89INS1_16FlashAttnBwdSm80INS1_25CollectiveMainloopBwdSm80ILi1ELi1EN4cute5tupleIJNS5_1CILi64EEES8_NS7_ILi256EEEEEENS_10bfloat16_tEfNS_4arch4Sm80ELb1ELb0ELb1ELb1ELb0ELb0ELb0ELb0ELi2ELi4ELi2ELi2ELb0EEENS1_21CollectiveEpilogueBwdISA_SB_SD_Li256ELb1ELb0ELi4EEENS1_25SingleTileBwdLPTSchedulerILb1ELi64ELb0EEEEEEEEEvNT_6ParamsE)
        /*0014*/ 	.short	0x0160
        /*0016*/ 	.short	0x0288


	//----- nvinfo : EIATTR_CBANK_PARAM_SIZE
	.align		4
.L_604:
        /*0018*/ 	.byte	0x03, 0x19
        /*001a*/ 	.short	0x0288


	//----- nvinfo : EIATTR_KPARAM_INFO
	.align		4
        /*001c*/ 	.byte	0x04, 0x17
        /*001e*/ 	.short	(.L_606 - .L_605)
.L_605:
        /*0020*/ 	.word	0x00000000
        /*0024*/ 	.short	0x0000
        /*0026*/ 	.short	0x0000
        /*0028*/ 	.byte	0x00, 0xf0, 0x21, 0x0a


	//----- nvinfo : EIATTR_MAXREG_COUNT
	.align		4
.L_606:
        /*002c*/ 	.byte	0x03, 0x1b
        /*002e*/ 	.short	0x00ff


	//----- nvinfo : EIATTR_NUM_BARRIERS
	.align		4
        /*0030*/ 	.byte	0x02, 0x4c
        /*0032*/ 	.byte	0x02
	.zero		1


	//----- nvinfo : EIATTR_ANNOTATIONS
	.align		4
        /*0034*/ 	.byte	0x04, 0x55
        /*0036*/ 	.short	(.L_608 - .L_607)


	//   ....[0]....
.L_607:
        /* <DEDUP_REMOVED lines=10> */


	//----- nvinfo : EIATTR_MERCURY_ISA_VERSION
	.align		4
.L_608:
        /*00c8*/ 	.byte	0x03, 0x5f
        /*00ca*/ 	.short	0x0000


	//----- nvinfo : EIATTR_COOP_GROUP_MASK_REGIDS
	.align		4
        /*00cc*/ 	.byte	0x04, 0x29
        /*00ce*/ 	.short	(.L_610 - .L_609)


	//   ....[0]....
.L_609:
        /*00d0*/ 	.word	0xffffffff


	//----- nvinfo : EIATTR_COOP_GROUP_INSTR_OFFSETS
	.align		4
.L_610:
        /*00d4*/ 	.byte	0x04, 0x28
        /*00d6*/ 	.short	(.L_612 - .L_611)


	//   ....[0]....
.L_611:
        /*00d8*/ 	.word	0x00000060


	//----- nvinfo : EIATTR_EXIT_INSTR_OFFSETS
	.align		4
.L_612:
        /*00dc*/ 	.byte	0x04, 0x1c
        /*00de*/ 	.short	(.L_614 - .L_613)


	//   ....[0]....
.L_613:
        /*00e0*/ 	.word	0x000009d0


	//   ....[1]....
        /*00e4*/ 	.word	0x00008f50


	//   ....[2]....
        /*00e8*/ 	.word	0x00009010


	//   ....[3]....
        /*00ec*/ 	.word	0x0000a380


	//   ....[4]....
        /*00f0*/ 	.word	0x0000a440


	//----- nvinfo : EIATTR_MAX_THREADS
	.align		4
.L_614:
        /*00f4*/ 	.byte	0x04, 0x05
        /*00f6*/ 	.short	(.L_616 - .L_615)
.L_615:
        /*00f8*/ 	.word	0x00000100
        /*00fc*/ 	.word	0x00000001
        /*0100*/ 	.word	0x00000001


	//----- nvinfo : EIATTR_CRS_STACK_SIZE
	.align		4
.L_616:
        /*0104*/ 	.byte	0x04, 0x1e
        /*0106*/ 	.short	(.L_618 - .L_617)
.L_617:
        /*0108*/ 	.word	0x00000000
.L_618:


//--------------------- .nv.info._ZN7cutlass13device_kernelIN5flash32FlashAttnBwdPostprocessConvertdQIN4cute5tupleIJNS3_1CILi64EEENS5_ILi256EEEEEENS_10bfloat16_tEfNS_4arch4Sm80ELi256ENS3_8TiledMMAINS3_8MMA_AtomIJNS3_30SM80_16x8x16_F32BF16BF16F32_TNEEEENS3_6LayoutINS4_IJNS5_ILi2EEENS5_ILi4EEENS5_ILi1EEEEEENS4_IJSJ_SH_NS5_ILi0EEEEEEEENS4_IJNS5_ILi32EEES6_NS5_ILi16EEEEEEEELb0EEEEEvNT_6ParamsE --------------------------
	.section	.nv.info._ZN7cutlass13device_kernelIN5flash32FlashAttnBwdPostprocessConvertdQIN4cute5tupleIJNS3_1CILi64EEENS5_ILi256EEEEEENS_10bfloat16_tEfNS_4arch4Sm80ELi256ENS3_8TiledMMAINS3_8MMA_AtomIJNS3_30SM80_16x8x16_F32BF16BF16F32_TNEEEENS3_6LayoutINS4_IJNS5_ILi2EEENS5_ILi4EEENS5_ILi1EEEEEENS4_IJSJ_SH_NS5_ILi0EEEEEEEENS4_IJNS5_ILi32EEES6_NS5_ILi16EEEEEEEELb0EEEEEvNT_6ParamsE,"",@"SHT_CUDA_INFO"
	.sectionflags	@""
	.align	4


	//----- nvinfo : EIATTR_CUDA_API_VERSION
	.align		4
        /*0000*/ 	.byte	0x04, 0x37
        /*0002*/ 	.short	(.L_620 - .L_619)
.L_619:
        /*0004*/ 	.word	0x00000082


	//----- nvinfo : EIATTR_SW2861232_WAR
	.align		4
.L_620:
        /*0008*/ 	.byte	0x01, 0x35
	.zero		2


	//----- nvinfo : EIATTR_PARAM_CBANK
	.align		4
        /*000c*/ 	.byte	0x04, 0x0a
        /*000e*/ 	.short	(.L_622 - .L_621)
	.align		4
.L_621:
        /*0010*/ 	.word	index@(.nv.constant0._ZN7cutlass13device_kernelIN5flash32FlashAttnBwdPostprocessConvertdQIN4cute5tupleIJNS3_1CILi64EEENS5_ILi256EEEEEENS_10bfloat16_tEfNS_4arch4Sm80ELi256ENS3_8TiledMMAINS3_8MMA_AtomIJNS3_30SM80_16x8x16_F32BF16BF16F32_TNEEEENS3_6LayoutINS4_IJNS5_ILi2EEENS5_ILi4EEENS5_ILi1EEEEEENS4_IJSJ_SH_NS5_ILi0EEEEEEEENS4_IJNS5_ILi32EEES6_NS5_ILi16EEEEEEEELb0EEEEEvNT_6ParamsE)
        /*0014*/ 	.short	0x0160
        /*0016*/ 	.short	0x0070


	//----- nvinfo : EIATTR_CBANK_PARAM_SIZE
	.align		4
.L_622:
        /*0018*/ 	.byte	0x03, 0x19
        /*001a*/ 	.short	0x0070


	//----- nvinfo : EIATTR_KPARAM_INFO
	.align		4
        /*001c*/ 	.byte	0x04, 0x17
        /*001e*/ 	.short	(.L_624 - .L_623)
.L_623:
        /*0020*/ 	.word	0x00000000
        /*0024*/ 	.short	0x0000
        /*0026*/ 	.short	0x0000
        /*0028*/ 	.byte	0x00, 0xf0, 0xc1, 0x01


	//----- nvinfo : EIATTR_MAXREG_COUNT
	.align		4
.L_624:
        /*002c*/ 	.byte	0x03, 0x1b
        /*002e*/ 	.short	0x0080


	//----- nvinfo : EIATTR_NUM_BARRIERS
	.align		4
        /*0030*/ 	.byte	0x02, 0x4c
        /*0032*/ 	.byte	0x01
	.zero		1


	//----- nvinfo : EIATTR_MERCURY_ISA_VERSION
	.align		4
        /*0034*/ 	.byte	0x03, 0x5f
        /*0036*/ 	.short	0x0000


	//----- nvinfo : EIATTR_EXIT_INSTR_OFFSETS
	.align		4
        /*0038*/ 	.byte	0x04, 0x1c
        /*003a*/ 	.short	(.L_626 - .L_625)


	//   ....[0]....
.L_625:
        /*003c*/ 	.word	0x00000180


	//   ....[1]....
        /*0040*/ 	.word	0x00001d30


	//   ....[2]....
        /*0044*/ 	.word	0x00001de0


	//----- nvinfo : EIATTR_CTAIDZ_USED
	.align		4
.L_626:
        /*0048*/ 	.byte	0x01, 0x04
	.zero		2


	//----- nvinfo : EIATTR_MAX_THREADS
	.align		4
        /*004c*/ 	.byte	0x04, 0x05
        /*004e*/ 	.short	(.L_628 - .L_627)
.L_627:
        /*0050*/ 	.word	0x00000100
        /*0054*/ 	.word	0x00000001
        /*0058*/ 	.word	0x00000001


	//----- nvinfo : EIATTR_CRS_STACK_SIZE
	.align		4
.L_628:
        /*005c*/ 	.byte	0x04, 0x1e
        /*005e*/ 	.short	(.L_630 - .L_629)
.L_629:
        /*0060*/ 	.word	0x00000000
.L_630:


//--------------------- .nv.info._ZN7cutlass13device_kernelIN5flash19enable_sm80_to_sm89INS1_16FlashAttnBwdSm80INS1_25CollectiveMainloopBwdSm80ILi1ELi1EN4cute5tupleIJNS5_1CILi64EEES8_NS7_ILi256EEEEEENS_10bfloat16_tEfNS_4arch4Sm80ELb1ELb0ELb1ELb1ELb0ELb0ELb0ELb0ELi2ELi4ELi2ELi2ELb0EEENS1_24CollectiveEpilogueBwdGQAISA_fSD_Li256ELb1ELb0EEENS1_25SingleTileBwdLPTSchedulerILb1ELi64ELb0EEEEEEEEEvNT_6ParamsE --------------------------
	.section	.nv.info._ZN7cutlass13device_kernelIN5flash19enable_sm80_to_sm89INS1_16FlashAttnBwdSm80INS1_25CollectiveMainloopBwdSm80ILi1ELi1EN4cute5tupleIJNS5_1CILi64EEES8_NS7_ILi256EEEEEENS_10bfloat16_tEfNS_4arch4Sm80ELb1ELb0ELb1ELb1ELb0ELb0ELb0ELb0ELi2ELi4ELi2ELi2ELb0EEENS1_24CollectiveEpilogueBwdGQAISA_fSD_Li256ELb1ELb0EEENS1_25SingleTileBwdLPTSchedulerILb1ELi64ELb0EEEEEEEEEvNT_6ParamsE,"",@"SHT_CUDA_INFO"
	.sectionflags	@""
	.align	4


	//----- nvinfo : EIATTR_CUDA_API_VERSION
	.align		4
        /*0000*/ 	.byte	0x04, 0x37
        /*0002*/ 	.short	(.L_632 - .L_631)
.L_631:
        /*0004*/ 	.word	0x00000082


	//----- nvinfo : EIATTR_SW2861232_WAR
	.align		4
.L_632:
        /*0008*/ 	.byte	0x01, 0x35
	.zero		2


	//----- nvinfo : EIATTR_PARAM_CBANK
	.align		4
        /*000c*/ 	.byte	0x04, 0x0a
        /*000e*/ 	.short	(.L_634 - .L_633)
	.align		4
.L_633:
        /*0010*/ 	.word	index@(.nv.constant0._ZN7cutlass13device_kernelIN5flash19enable_sm80_to_sm89INS1_16FlashAttnBwdSm80INS1_25CollectiveMainloopBwdSm80ILi1ELi1EN4cute5tupleIJNS5_1CILi64EEES8_NS7_ILi256EEEEEENS_10bfloat16_tEfNS_4arch4Sm80ELb1ELb0ELb1ELb1ELb0ELb0ELb0ELb0ELi2ELi4ELi2ELi2ELb0EEENS1_24CollectiveEpilogueBwdGQAISA_fSD_Li256ELb1ELb0EEENS1_25SingleTileBwdLPTSchedulerILb1ELi64ELb0EEEEEEEEEvNT_6ParamsE)
        /*0014*/ 	.short	0x0160
        /*0016*/ 	.short	0x0290


	//----- nvinfo : EIATTR_CBANK_PARAM_SIZE
	.align		4
.L_634:
        /*0018*/ 	.byte	0x03, 0x19
        /*001a*/ 	.short	0x0290


	//----- nvinfo : EIATTR_KPARAM_INFO
	.align		4
        /*001c*/ 	.byte	0x04, 0x17
        /*001e*/ 	.short	(.L_636 - .L_635)
.L_635:
        /*0020*/ 	.word	0x00000000
        /*0024*/ 	.short	0x0000
        /*0026*/ 	.short	0x0000
        /*0028*/ 	.byte	0x00, 0xf0, 0x41, 0x0a


	//----- nvinfo : EIATTR_MAXREG_COUNT
	.align		4
.L_636:
        /*002c*/ 	.byte	0x03, 0x1b
        /*002e*/ 	.short	0x00ff


	//----- nvinfo : EIATTR_NUM_BARRIERS
	.align		4
        /*0030*/ 	.byte	0x02, 0x4c
        /*0032*/ 	.byte	0x02
	.zero		1


	//----- nvinfo : EIATTR_ANNOTATIONS
	.align		4
        /*0034*/ 	.byte	0x04, 0x55
        /*0036*/ 	.short	(.L_638 - .L_637)


	//   ....[0]....
.L_637:
        /* <DEDUP_REMOVED lines=10> */


	//----- nvinfo : EIATTR_MERCURY_ISA_VERSION
	.align		4
.L_638:
        /*00c8*/ 	.byte	0x03, 0x5f
        /*00ca*/ 	.short	0x0000


	//----- nvinfo : EIATTR_COOP_GROUP_MASK_REGIDS
	.align		4
        /*00cc*/ 	.byte	0x04, 0x29
        /*00ce*/ 	.short	(.L_640 - .L_639)


	//   ....[0]....
.L_639:
        /*00d0*/ 	.word	0xffffffff


	//----- nvinfo : EIATTR_COOP_GROUP_INSTR_OFFSETS
	.align		4
.L_640:
        /*00d4*/ 	.byte	0x04, 0x28
        /*00d6*/ 	.short	(.L_642 - .L_641)


	//   ....[0]....
.L_641:
        /*00d8*/ 	.word	0x00000060


	//----- nvinfo : EIATTR_EXIT_INSTR_OFFSETS
	.align		4
.L_642:
        /*00dc*/ 	.byte	0x04, 0x1c
        /*00de*/ 	.short	(.L_644 - .L_643)


	//   ....[0]....
.L_643:
        /*00e0*/ 	.word	0x000009d0


	//   ....[1]....
        /*00e4*/ 	.word	0x00006f40


	//   ....[2]....
        /*00e8*/ 	.word	0x00007b60


	//----- nvinfo : EIATTR_MAX_THREADS
	.align		4
.L_644:
        /*00ec*/ 	.byte	0x04, 0x05
        /*00ee*/ 	.short	(.L_646 - .L_645)
.L_645:
        /*00f0*/ 	.word	0x00000100
        /*00f4*/ 	.word	0x00000001
        /*00f8*/ 	.word	0x00000001
.L_646:


//--------------------- .nv.info._ZN7cutlass13device_kernelIN5flash22FlashAttnBwdPreprocessIN4cute5tupleIJNS3_1CILi64EEENS5_ILi256EEEEEENS_10bfloat16_tEfNS_4arch4Sm80ELb1ELb1EEEEEvNT_6ParamsE --------------------------
	.section	.nv.info._ZN7cutlass13device_kernelIN5flash22FlashAttnBwdPreprocessIN4cute5tupleIJNS3_1CILi64EEENS5_ILi256EEEEEENS_10bfloat16_tEfNS_4arch4Sm80ELb1ELb1EEEEEvNT_6ParamsE,"",@"SHT_CUDA_INFO"
	.sectionflags	@""
	.align	4


	//----- nvinfo : EIATTR_CUDA_API_VERSION
	.align		4
        /*0000*/ 	.byte	0x04, 0x37
        /*0002*/ 	.short	(.L_648 - .L_647)
.L_647:
        /*0004*/ 	.word	0x00000082


	//----- nvinfo : EIATTR_SW2861232_WAR
	.align		4
.L_648:
        /*0008*/ 	.byte	0x01, 0x35
	.zero		2


	//----- nvinfo : EIATTR_PARAM_CBANK
	.align		4
        /*000c*/ 	.byte	0x04, 0x0a
        /*000e*/ 	.short	(.L_650 - .L_649)
	.align		4
.L_649:
        /*0010*/ 	.word	index@(.nv.constant0._ZN7cutlass13device_kernelIN5flash22FlashAttnBwdPreprocessIN4cute5tupleIJNS3_1CILi64EEENS5_ILi256EEEEEENS_10bfloat16_tEfNS_4arch4Sm80ELb1ELb1EEEEEvNT_6ParamsE)
        /*0014*/ 	.short	0x0160
        /*0016*/ 	.short	0x00f0


	//----- nvinfo : EIATTR_CBANK_PARAM_SIZE
	.align		4
.L_650:
        /*0018*/ 	.byte	0x03, 0x19
        /*001a*/ 	.short	0x00f0


	//----- nvinfo : EIATTR_KPARAM_INFO
	.align		4
        /*001c*/ 	.byte	0x04, 0x17
        /*001e*/ 	.short	(.L_652 - .L_651)
.L_651:
        /*0020*/ 	.word	0x00000000
        /*0024*/ 	.short	0x0000
        /*0026*/ 	.short	0x0000
        /*0028*/ 	.byte	0x00, 0xf0, 0xc1, 0x03


	//----- nvinfo : EIATTR_MAXREG_COUNT
	.align		4
.L_652:
        /*002c*/ 	.byte	0x03, 0x1b
        /*002e*/ 	.short	0x0080


	//----- nvinfo : EIATTR_MERCURY_ISA_VERSION
	.align		4
        /*0030*/ 	.byte	0x03, 0x5f
        /*0032*/ 	.short	0x0000


	//----- nvinfo : EIATTR_COOP_GROUP_MASK_REGIDS
	.align		4
        /*0034*/ 	.byte	0x04, 0x29
        /*0036*/ 	.short	(.L_654 - .L_653)


	//   ....[0]....
.L_653:
        /*0038*/ 	.word	0xffffffff


	//   ....[1]....
        /*003c*/ 	.word	0xffffffff


	//   ....[2]....
        /*0040*/ 	.word	0xffffffff


	//   ....[3]....
        /*0044*/ 	.word	0xffffffff


	//   ....[4]....
        /*0048*/ 	.word	0xffffffff


	//   ....[5]....
        /*004c*/ 	.word	0xffffffff


	//   ....[6]....
        /*0050*/ 	.word	0xffffffff


	//   ....[7]....
        /*0054*/ 	.word	0xffffffff


	//   ....[8]....
        /*0058*/ 	.word	0xffffffff


	//   ....[9]....
        /*005c*/ 	.word	0xffffffff


	//   ....[10]....
        /*0060*/ 	.word	0xffffffff


	//   ....[11]....
        /*0064*/ 	.word	0xffffffff


	//   ....[12]....
        /*0068*/ 	.word	0xffffffff


	//   ....[13]....
        /*006c*/ 	.word	0xffffffff


	//   ....[14]....
        /*0070*/ 	.word	0xffffffff


	//   ....[15]....
        /*0074*/ 	.word	0xffffffff


	//----- nvinfo : EIATTR_COOP_GROUP_INSTR_OFFSETS
	.align		4
.L_654:
        /*0078*/ 	.byte	0x04, 0x28
        /*007a*/ 	.short	(.L_656 - .L_655)


	//   ....[0]....
.L_655:
        /*007c*/ 	.word	0x00002590


	//   ....[1]....
        /*0080*/ 	.word	0x000025a0


	//   ....[2]....
        /*0084*/ 	.word	0x000025b0


	//   ....[3]....
        /*0088*/ 	.word	0x000025c0


	//   ....[4]....
        /*008c*/ 	.word	0x00002600


	//   ....[5]....
        /*0090*/ 	.word	0x00002620


	//   ....[6]....
        /*0094*/ 	.word	0x00002630


	//   ....[7]....
        /*0098*/ 	.word	0x00002640


	//   ....[8]....
        /*009c*/ 	.word	0x00002670


	//   ....[9]....
        /*00a0*/ 	.word	0x00002690


	//   ....[10]....
        /*00a4*/ 	.word	0x000026b0


	//   ....[11]....
        /*00a8*/ 	.word	0x000026c0


	//   ....[12]....
        /*00ac*/ 	.word	0x000026f0


	//   ....[13]....
        /*00b0*/ 	.word	0x00002720


	//   ....[14]....
        /*00b4*/ 	.word	0x00002730


	//   ....[15]....
        /*00b8*/ 	.word	0x00002740


	//----- nvinfo : EIATTR_EXIT_INSTR_OFFSETS
	.align		4
.L_656:
        /*00bc*/ 	.byte	0x04, 0x1c
        /*00be*/ 	.short	(.L_658 - .L_657)


	//   ....[0]....
.L_657:
        /*00c0*/ 	.word	0x00000340


	//   ....[1]....
        /*00c4*/ 	.word	0x00002e90


	//   ....[2]....
        /*00c8*/ 	.word	0x00002f30


	//----- nvinfo : EIATTR_CTAIDZ_USED
	.align		4
.L_658:
        /*00cc*/ 	.byte	0x01, 0x04
	.zero		2


	//----- nvinfo : EIATTR_MAX_THREADS
	.align		4
        /*00d0*/ 	.byte	0x04, 0x05
        /*00d2*/ 	.short	(.L_660 - .L_659)
.L_659:
        /*00d4*/ 	.word	0x00000100
        /*00d8*/ 	.word	0x00000001
        /*00dc*/ 	.word	0x00000001


	//----- nvinfo : EIATTR_CRS_STACK_SIZE
	.align		4
.L_660:
        /*00e0*/ 	.byte	0x04, 0x1e
        /*00e2*/ 	.short	(.L_662 - .L_661)
.L_661:
        /*00e4*/ 	.word	0x00000000
.L_662:


//--------------------- .nv.callgraph             --------------------------
	.section	.nv.callgraph,"",@"SHT_CUDA_CALLGRAPH"
	.align	4
	.sectionentsize	8
	.align		4
        /*0000*/ 	.word	0x00000000
	.align		4
        /*0004*/ 	.word	0xffffffff
	.align		4
        /*0008*/ 	.word	0x00000000
	.align		4
        /*000c*/ 	.word	0xfffffffe
	.align		4
        /*0010*/ 	.word	0x00000000
	.align		4
        /*0014*/ 	.word	0xfffffffd
	.align		4
        /*0018*/ 	.word	0x00000000
	.align		4
        /*001c*/ 	.word	0xfffffffc


//--------------------- .nv.rel.action            --------------------------
	.section	.nv.rel.action,"",@"SHT_CUDA_RELOCINFO"
	.align	8
	.sectionentsize	8
        /*0000*/ 	.byte	0x73, 0x00, 0x00, 0x00, 0x00, 0x00, 0x00, 0x00, 0x00, 0x00, 0x00, 0x11, 0x25, 0x00, 0x05, 0x36


//--------------------- .nv.constant4             --------------------------
	.section	.nv.constant4,"a",@progbits
	.align	8
	.align		8
.nv.constant4:
        /*0000*/ 	.dword	_ZN74_INTERNAL_87a4c30e_38_flash_bwd_hdim256_bf16_softcap_sm80_cu_49158569_29044cuda3std3__45__cpo5beginE
	.align		8
        /*0008*/ 	.dword	_ZN74_INTERNAL_87a4c30e_38_flash_bwd_hdim256_bf16_softcap_sm80_cu_49158569_29044cuda3std3__45__cpo3endE
	.align		8
        /*0010*/ 	.dword	_ZN74_INTERNAL_87a4c30e_38_flash_bwd_hdim256_bf16_softcap_sm80_cu_49158569_29044cuda3std3__45__cpo6cbeginE
	.align		8
        /*0018*/ 	.dword	_ZN74_INTERNAL_87a4c30e_38_flash_bwd_hdim256_bf16_softcap_sm80_cu_49158569_29044cuda3std3__45__cpo4cendE
	.align		8
        /*0020*/ 	.dword	_ZN74_INTERNAL_87a4c30e_38_flash_bwd_hdim256_bf16_softcap_sm80_cu_49158569_29044cuda3std3__476_GLOBAL__N__87a4c30e_38_flash_bwd_hdim256_bf16_softcap_sm80_cu_49158569_29046ignoreE
	.align		8
        /*0028*/ 	.dword	_ZN74_INTERNAL_87a4c30e_38_flash_bwd_hdim256_bf16_softcap_sm80_cu_49158569_29044cuda3std3__419piecewise_constructE
	.align		8
        /*0030*/ 	.dword	_ZN74_INTERNAL_87a4c30e_38_flash_bwd_hdim256_bf16_softcap_sm80_cu_49158569_29044cuda3std3__48in_placeE
	.align		8
        /*0038*/ 	.dword	_ZN74_INTERNAL_87a4c30e_38_flash_bwd_hdim256_bf16_softcap_sm80_cu_49158569_29044cuda3std6ranges3__45__cpo4swapE
	.align		8
        /*0040*/ 	.dword	_ZN74_INTERNAL_87a4c30e_38_flash_bwd_hdim256_bf16_softcap_sm80_cu_49158569_29044cuda3std6ranges3__45__cpo9iter_moveE
	.align		8
        /*0048*/ 	.dword	_ZN74_INTERNAL_87a4c30e_38_flash_bwd_hdim256_bf16_softcap_sm80_cu_49158569_29044cute7productE
	.align		8
        /*0050*/ 	.dword	_ZN74_INTERNAL_87a4c30e_38_flash_bwd_hdim256_bf16_softcap_sm80_cu_49158569_29044cute1_E


//--------------------- .nv.constant0._ZN7cutlass13device_kernelIN5flash19enable_sm80_to_sm89INS1_16FlashAttnBwdSm80INS1_25CollectiveMainloopBwdSm80ILi1ELi1EN4cute5tupleIJNS5_1CILi32EEENS7_ILi64EEENS7_ILi256EEEEEENS_10bfloat16_tEfNS_4arch4Sm80ELb0ELb0ELb1ELb0ELb0ELb0ELb0ELb0ELi2ELi2ELi2ELi1ELb1EEENS1_21CollectiveEpilogueBwdISB_SC_SE_Li256ELb0ELb0ELi4EEENS1_19SingleTileSchedulerILb0ELb0ELb0ELi64EEEEEEEEEvNT_6ParamsE --------------------------
	.section	.nv.constant0._ZN7cutlass13device_kernelIN5flash19enable_sm80_to_sm89INS1_16FlashAttnBwdSm80INS1_25CollectiveMainloopBwdSm80ILi1ELi1EN4cute5tupleIJNS5_1CILi32EEENS7_ILi64EEENS7_ILi256EEEEEENS_10bfloat16_tEfNS_4arch4Sm80ELb0ELb0ELb1ELb0ELb0ELb0ELb0ELb0ELi2ELi2ELi2ELi1ELb1EEENS1_21CollectiveEpilogueBwdISB_SC_SE_Li256ELb0ELb0ELi4EEENS1_19SingleTileSchedulerILb0ELb0ELb0ELi64EEEEEEEEEvNT_6ParamsE,"a",@progbits
	.sectionflags	@""
	.align	4
.nv.constant0._ZN7cutlass13device_kernelIN5flash19enable_sm80_to_sm89INS1_16FlashAttnBwdSm80INS1_25CollectiveMainloopBwdSm80ILi1ELi1EN4cute5tupleIJNS5_1CILi32EEENS7_ILi64EEENS7_ILi256EEEEEENS_10bfloat16_tEfNS_4arch4Sm80ELb0ELb0ELb1ELb0ELb0ELb0ELb0ELb0ELi2ELi2ELi2ELi1ELb1EEENS1_21CollectiveEpilogueBwdISB_SC_SE_Li256ELb0ELb0ELi4EEENS1_19SingleTileSchedulerILb0ELb0ELb0ELi64EEEEEEEEEvNT_6ParamsE:
	.zero		976


//--------------------- .nv.constant0._ZN7cutlass13device_kernelIN5flash19enable_sm80_to_sm89INS1_16FlashAttnBwdSm80INS1_25CollectiveMainloopBwdSm80ILi1ELi1EN4cute5tupleIJNS5_1CILi32EEENS7_ILi64EEENS7_ILi256EEEEEENS_10bfloat16_tEfNS_4arch4Sm80ELb0ELb0ELb1ELb0ELb0ELb0ELb0ELb0ELi2ELi2ELi2ELi1ELb1EEENS1_24CollectiveEpilogueBwdGQAISB_fSE_Li256ELb0ELb0EEENS1_19SingleTileSchedulerILb0ELb0ELb0ELi64EEEEEEEEEvNT_6ParamsE --------------------------
	.section	.nv.constant0._ZN7cutlass13device_kernelIN5flash19enable_sm80_to_sm89INS1_16FlashAttnBwdSm80INS1_25CollectiveMainloopBwdSm80ILi1ELi1EN4cute5tupleIJNS5_1CILi32EEENS7_ILi64EEENS7_ILi256EEEEEENS_10bfloat16_tEfNS_4arch4Sm80ELb0ELb0ELb1ELb0ELb0ELb0ELb0ELb0ELi2ELi2ELi2ELi1ELb1EEENS1_24CollectiveEpilogueBwdGQAISB_fSE_Li256ELb0ELb0EEENS1_19SingleTileSchedulerILb0ELb0ELb0ELi64EEEEEEEEEvNT_6ParamsE,"a",@progbits
	.sectionflags	@""
	.align	4
.nv.constant0._ZN7cutlass13device_kernelIN5flash19enable_sm80_to_sm89INS1_16FlashAttnBwdSm80INS1_25CollectiveMainloopBwdSm80ILi1ELi1EN4cute5tupleIJNS5_1CILi32EEENS7_ILi64EEENS7_ILi256EEEEEENS_10bfloat16_tEfNS_4arch4Sm80ELb0ELb0ELb1ELb0ELb0ELb0ELb0ELb0ELi2ELi2ELi2ELi1ELb1EEENS1_24CollectiveEpilogueBwdGQAISB_fSE_Li256ELb0ELb0EEENS1_19SingleTileSchedulerILb0ELb0ELb0ELi64EEEEEEEEEvNT_6ParamsE:
	.zero		984


//--------------------- .nv.constant0._ZN7cutlass13device_kernelIN5flash19enable_sm80_to_sm89INS1_16FlashAttnBwdSm80INS1_25CollectiveMainloopBwdSm80ILi1ELi1EN4cute5tupleIJNS5_1CILi32EEENS7_ILi64EEENS7_ILi256EEEEEENS_10bfloat16_tEfNS_4arch4Sm80ELb0ELb0ELb1ELb1ELb0ELb0ELb0ELb0ELi2ELi2ELi2ELi1ELb1EEENS1_21CollectiveEpilogueBwdISB_SC_SE_Li256ELb1ELb0ELi4EEENS1_19SingleTileSchedulerILb1ELb0ELb0ELi64EEEEEEEEEvNT_6ParamsE --------------------------
	.section	.nv.constant0._ZN7cutlass13device_kernelIN5flash19enable_sm80_to_sm89INS1_16FlashAttnBwdSm80INS1_25CollectiveMainloopBwdSm80ILi1ELi1EN4cute5tupleIJNS5_1CILi32EEENS7_ILi64EEENS7_ILi256EEEEEENS_10bfloat16_tEfNS_4arch4Sm80ELb0ELb0ELb1ELb1ELb0ELb0ELb0ELb0ELi2ELi2ELi2ELi1ELb1EEENS1_21CollectiveEpilogueBwdISB_SC_SE_Li256ELb1ELb0ELi4EEENS1_19SingleTileSchedulerILb1ELb0ELb0ELi64EEEEEEEEEvNT_6ParamsE,"a",@progbits
	.sectionflags	@""
	.align	4
.nv.constant0._ZN7cutlass13device_kernelIN5flash19enable_sm80_to_sm89INS1_16FlashAttnBwdSm80INS1_25CollectiveMainloopBwdSm80ILi1ELi1EN4cute5tupleIJNS5_1CILi32EEENS7_ILi64EEENS7_ILi256EEEEEENS_10bfloat16_tEfNS_4arch4Sm80ELb0ELb0ELb1ELb1ELb0ELb0ELb0ELb0ELi2ELi2ELi2ELi1ELb1EEENS1_21CollectiveEpilogueBwdISB_SC_SE_Li256ELb1ELb0ELi4EEENS1_19SingleTileSchedulerILb1ELb0ELb0ELi64EEEEEEEEEvNT_6ParamsE:
	.zero		976


//--------------------- .nv.constant0._ZN7cutlass13device_kernelIN5flash19enable_sm80_to_sm89INS1_16FlashAttnBwdSm80INS1_25CollectiveMainloopBwdSm80ILi1ELi1EN4cute5tupleIJNS5_1CILi32EEENS7_ILi64EEENS7_ILi256EEEEEENS_10bfloat16_tEfNS_4arch4Sm80ELb0ELb0ELb1ELb1ELb0ELb0ELb0ELb0ELi2ELi2ELi2ELi1ELb1EEENS1_24CollectiveEpilogueBwdGQAISB_fSE_Li256ELb1ELb0EEENS1_19SingleTileSchedulerILb1ELb0ELb0ELi64EEEEEEEEEvNT_6ParamsE --------------------------
	.section	.nv.constant0._ZN7cutlass13device_kernelIN5flash19enable_sm80_to_sm89INS1_16FlashAttnBwdSm80INS1_25CollectiveMainloopBwdSm80ILi1ELi1EN4cute5tupleIJNS5_1CILi32EEENS7_ILi64EEENS7_ILi256EEEEEENS_10bfloat16_tEfNS_4arch4Sm80ELb0ELb0ELb1ELb1ELb0ELb0ELb0ELb0ELi2ELi2ELi2ELi1ELb1EEENS1_24CollectiveEpilogueBwdGQAISB_fSE_Li256ELb1ELb0EEENS1_19SingleTileSchedulerILb1ELb0ELb0ELi64EEEEEEEEEvNT_6ParamsE,"a",@progbits
	.sectionflags	@""
	.align	4
.nv.constant0._ZN7cutlass13device_kernelIN5flash19enable_sm80_to_sm89INS1_16FlashAttnBwdSm80INS1_25CollectiveMainloopBwdSm80ILi1ELi1EN4cute5tupleIJNS5_1CILi32EEENS7_ILi64EEENS7_ILi256EEEEEENS_10bfloat16_tEfNS_4arch4Sm80ELb0ELb0ELb1ELb1ELb0ELb0ELb0ELb0ELi2ELi2ELi2ELi1ELb1EEENS1_24CollectiveEpilogueBwdGQAISB_fSE_Li256ELb1ELb0EEENS1_19SingleTileSchedulerILb1ELb0ELb0ELi64EEEEEEEEEvNT_6ParamsE:
	.zero		984


//--------------------- .nv.constant0._ZN7cutlass13device_kernelIN5flash19enable_sm80_to_sm89INS1_16FlashAttnBwdSm80INS1_25CollectiveMainloopBwdSm80ILi1ELi1EN4cute5tupleIJNS5_1CILi32EEENS7_ILi64EEENS7_ILi256EEEEEENS_10bfloat16_tEfNS_4arch4Sm80ELb0ELb1ELb1ELb0ELb0ELb0ELb0ELb0ELi2ELi2ELi2ELi1ELb1EEENS1_21CollectiveEpilogueBwdISB_SC_SE_Li256ELb0ELb0ELi4EEENS1_19SingleTileSchedulerILb0ELb0ELb0ELi64EEEEEEEEEvNT_6ParamsE --------------------------
	.section	.nv.constant0._ZN7cutlass13device_kernelIN5flash19enable_sm80_to_sm89INS1_16FlashAttnBwdSm80INS1_25CollectiveMainloopBwdSm80ILi1ELi1EN4cute5tupleIJNS5_1CILi32EEENS7_ILi64EEENS7_ILi256EEEEEENS_10bfloat16_tEfNS_4arch4Sm80ELb0ELb1ELb1ELb0ELb0ELb0ELb0ELb0ELi2ELi2ELi2ELi1ELb1EEENS1_21CollectiveEpilogueBwdISB_SC_SE_Li256ELb0ELb0ELi4EEENS1_19SingleTileSchedulerILb0ELb0ELb0ELi64EEEEEEEEEvNT_6ParamsE,"a",@progbits
	.sectionflags	@""
	.align	4
.nv.constant0._ZN7cutlass13device_kernelIN5flash19enable_sm80_to_sm89INS1_16FlashAttnBwdSm80INS1_25CollectiveMainloopBwdSm80ILi1ELi1EN4cute5tupleIJNS5_1CILi32EEENS7_ILi64EEENS7_ILi256EEEEEENS_10bfloat16_tEfNS_4arch4Sm80ELb0ELb1ELb1ELb0ELb0ELb0ELb0ELb0ELi2ELi2ELi2ELi1ELb1EEENS1_21CollectiveEpilogueBwdISB_SC_SE_Li256ELb0ELb0ELi4EEENS1_19SingleTileSchedulerILb0ELb0ELb0ELi64EEEEEEEEEvNT_6ParamsE:
	.zero		976


//--------------------- .nv.constant0._ZN7cutlass13device_kernelIN5flash19enable_sm80_to_sm89INS1_16FlashAttnBwdSm80INS1_25CollectiveMainloopBwdSm80ILi1ELi1EN4cute5tupleIJNS5_1CILi32EEENS7_ILi64EEENS7_ILi256EEEEEENS_10bfloat16_tEfNS_4arch4Sm80ELb0ELb1ELb1ELb0ELb0ELb0ELb0ELb0ELi2ELi2ELi2ELi1ELb1EEENS1_24CollectiveEpilogueBwdGQAISB_fSE_Li256ELb0ELb0EEENS1_19SingleTileSchedulerILb0ELb0ELb0ELi64EEEEEEEEEvNT_6ParamsE --------------------------
	.section	.nv.constant0._ZN7cutlass13device_kernelIN5flash19enable_sm80_to_sm89INS1_16FlashAttnBwdSm80INS1_25CollectiveMainloopBwdSm80ILi1ELi1EN4cute5tupleIJNS5_1CILi32EEENS7_ILi64EEENS7_ILi256EEEEEENS_10bfloat16_tEfNS_4arch4Sm80ELb0ELb1ELb1ELb0ELb0ELb0ELb0ELb0ELi2ELi2ELi2ELi1ELb1EEENS1_24CollectiveEpilogueBwdGQAISB_fSE_Li256ELb0ELb0EEENS1_19SingleTileSchedulerILb0ELb0ELb0ELi64EEEEEEEEEvNT_6ParamsE,"a",@progbits
	.sectionflags	@""
	.align	4
.nv.constant0._ZN7cutlass13device_kernelIN5flash19enable_sm80_to_sm89INS1_16FlashAttnBwdSm80INS1_25CollectiveMainloopBwdSm80ILi1ELi1EN4cute5tupleIJNS5_1CILi32EEENS7_ILi64EEENS7_ILi256EEEEEENS_10bfloat16_tEfNS_4arch4Sm80ELb0ELb1ELb1ELb0ELb0ELb0ELb0ELb0ELi2ELi2ELi2ELi1ELb1EEENS1_24CollectiveEpilogueBwdGQAISB_fSE_Li256ELb0ELb0EEENS1_19SingleTileSchedulerILb0ELb0ELb0ELi64EEEEEEEEEvNT_6ParamsE:
	.zero		984


//--------------------- .nv.constant0._ZN7cutlass13device_kernelIN5flash19enable_sm80_to_sm89INS1_16FlashAttnBwdSm80INS1_25CollectiveMainloopBwdSm80ILi1ELi1EN4cute5tupleIJNS5_1CILi32EEENS7_ILi64EEENS7_ILi256EEEEEENS_10bfloat16_tEfNS_4arch4Sm80ELb0ELb1ELb1ELb1ELb0ELb0ELb0ELb0ELi2ELi2ELi2ELi1ELb1EEENS1_21CollectiveEpilogueBwdISB_SC_SE_Li256ELb1ELb0ELi4EEENS1_19SingleTileSchedulerILb1ELb0ELb0ELi64EEEEEEEEEvNT_6ParamsE --------------------------
	.section	.nv.constant0._ZN7cutlass13device_kernelIN5flash19enable_sm80_to_sm89INS1_16FlashAttnBwdSm80INS1_25CollectiveMainloopBwdSm80ILi1ELi1EN4cute5tupleIJNS5_1CILi32EEENS7_ILi64EEENS7_ILi256EEEEEENS_10bfloat16_tEfNS_4arch4Sm80ELb0ELb1ELb1ELb1ELb0ELb0ELb0ELb0ELi2ELi2ELi2ELi1ELb1EEENS1_21CollectiveEpilogueBwdISB_SC_SE_Li256ELb1ELb0ELi4EEENS1_19SingleTileSchedulerILb1ELb0ELb0ELi64EEEEEEEEEvNT_6ParamsE,"a",@progbits
	.sectionflags	@""
	.align	4
.nv.constant0._ZN7cutlass13device_kernelIN5flash19enable_sm80_to_sm89INS1_16FlashAttnBwdSm80INS1_25CollectiveMainloopBwdSm80ILi1ELi1EN4cute5tupleIJNS5_1CILi32EEENS7_ILi64EEENS7_ILi256EEEEEENS_10bfloat16_tEfNS_4arch4Sm80ELb0ELb1ELb1ELb1ELb0ELb0ELb0ELb0ELi2ELi2ELi2ELi1ELb1EEENS1_21CollectiveEpilogueBwdISB_SC_SE_Li256ELb1ELb0ELi4EEENS1_19SingleTileSchedulerILb1ELb0ELb0ELi64EEEEEEEEEvNT_6ParamsE:
	.zero		976


//--------------------- .nv.constant0._ZN7cutlass13device_kernelIN5flash19enable_sm80_to_sm89INS1_16FlashAttnBwdSm80INS1_25CollectiveMainloopBwdSm80ILi1ELi1EN4cute5tupleIJNS5_1CILi32EEENS7_ILi64EEENS7_ILi256EEEEEENS_10bfloat16_tEfNS_4arch4Sm80ELb0ELb1ELb1ELb1ELb0ELb0ELb0ELb0ELi2ELi2ELi2ELi1ELb1EEENS1_24CollectiveEpilogueBwdGQAISB_fSE_Li256ELb1ELb0EEENS1_19SingleTileSchedulerILb1ELb0ELb0ELi64EEEEEEEEEvNT_6ParamsE --------------------------
	.section	.nv.constant0._ZN7cutlass13device_kernelIN5flash19enable_sm80_to_sm89INS1_16FlashAttnBwdSm80INS1_25CollectiveMainloopBwdSm80ILi1ELi1EN4cute5tupleIJNS5_1CILi32EEENS7_ILi64EEENS7_ILi256EEEEEENS_10bfloat16_tEfNS_4arch4Sm80ELb0ELb1ELb1ELb1ELb0ELb0ELb0ELb0ELi2ELi2ELi2ELi1ELb1EEENS1_24CollectiveEpilogueBwdGQAISB_fSE_Li256ELb1ELb0EEENS1_19SingleTileSchedulerILb1ELb0ELb0ELi64EEEEEEEEEvNT_6ParamsE,"a",@progbits
	.sectionflags	@""
	.align	4
.nv.constant0._ZN7cutlass13device_kernelIN5flash19enable_sm80_to_sm89INS1_16FlashAttnBwdSm80INS1_25CollectiveMainloopBwdSm80ILi1ELi1EN4cute5tupleIJNS5_1CILi32EEENS7_ILi64EEENS7_ILi256EEEEEENS_10bfloat16_tEfNS_4arch4Sm80ELb0ELb1ELb1ELb1ELb0ELb0ELb0ELb0ELi2ELi2ELi2ELi1ELb1EEENS1_24CollectiveEpilogueBwdGQAISB_fSE_Li256ELb1ELb0EEENS1_19SingleTileSchedulerILb1ELb0ELb0ELi64EEEEEEEEEvNT_6ParamsE:
	.zero		984


//--------------------- .nv.constant0._ZN7cutlass13device_kernelIN5flash19enable_sm80_to_sm89INS1_16FlashAttnBwdSm80INS1_25CollectiveMainloopBwdSm80ILi1ELi1EN4cute5tupleIJNS5_1CILi32EEENS7_ILi64EEENS7_ILi256EEEEEENS_10bfloat16_tEfNS_4arch4Sm80ELb1ELb0ELb1ELb0ELb0ELb0ELb0ELb0ELi2ELi2ELi2ELi1ELb1EEENS1_21CollectiveEpilogueBwdISB_SC_SE_Li256ELb0ELb0ELi4EEENS1_25SingleTileBwdLPTSchedulerILb0ELi64ELb0EEEEEEEEEvNT_6ParamsE --------------------------
	.section	.nv.constant0._ZN7cutlass13device_kernelIN5flash19enable_sm80_to_sm89INS1_16FlashAttnBwdSm80INS1_25CollectiveMainloopBwdSm80ILi1ELi1EN4cute5tupleIJNS5_1CILi32EEENS7_ILi64EEENS7_ILi256EEEEEENS_10bfloat16_tEfNS_4arch4Sm80ELb1ELb0ELb1ELb0ELb0ELb0ELb0ELb0ELi2ELi2ELi2ELi1ELb1EEENS1_21CollectiveEpilogueBwdISB_SC_SE_Li256ELb0ELb0ELi4EEENS1_25SingleTileBwdLPTSchedulerILb0ELi64ELb0EEEEEEEEEvNT_6ParamsE,"a",@progbits
	.sectionflags	@""
	.align	4
.nv.constant0._ZN7cutlass13device_kernelIN5flash19enable_sm80_to_sm89INS1_16FlashAttnBwdSm80INS1_25CollectiveMainloopBwdSm80ILi1ELi1EN4cute5tupleIJNS5_1CILi32EEENS7_ILi64EEENS7_ILi256EEEEEENS_10bfloat16_tEfNS_4arch4Sm80ELb1ELb0ELb1ELb0ELb0ELb0ELb0ELb0ELi2ELi2ELi2ELi1ELb1EEENS1_21CollectiveEpilogueBwdISB_SC_SE_Li256ELb0ELb0ELi4EEENS1_25SingleTileBwdLPTSchedulerILb0ELi64ELb0EEEEEEEEEvNT_6ParamsE:
	.zero		1000


//--------------------- .nv.constant0._ZN7cutlass13device_kernelIN5flash19enable_sm80_to_sm89INS1_16FlashAttnBwdSm80INS1_25CollectiveMainloopBwdSm80ILi1ELi1EN4cute5tupleIJNS5_1CILi32EEENS7_ILi64EEENS7_ILi256EEEEEENS_10bfloat16_tEfNS_4arch4Sm80ELb1ELb0ELb1ELb0ELb0ELb0ELb0ELb0ELi2ELi2ELi2ELi1ELb1EEENS1_24CollectiveEpilogueBwdGQAISB_fSE_Li256ELb0ELb0EEENS1_25SingleTileBwdLPTSchedulerILb0ELi64ELb0EEEEEEEEEvNT_6ParamsE --------------------------
	.section	.nv.constant0._ZN7cutlass13device_kernelIN5flash19enable_sm80_to_sm89INS1_16FlashAttnBwdSm80INS1_25CollectiveMainloopBwdSm80ILi1ELi1EN4cute5tupleIJNS5_1CILi32EEENS7_ILi64EEENS7_ILi256EEEEEENS_10bfloat16_tEfNS_4arch4Sm80ELb1ELb0ELb1ELb0ELb0ELb0ELb0ELb0ELi2ELi2ELi2ELi1ELb1EEENS1_24CollectiveEpilogueBwdGQAISB_fSE_Li256ELb0ELb0EEENS1_25SingleTileBwdLPTSchedulerILb0ELi64ELb0EEEEEEEEEvNT_6ParamsE,"a",@progbits
	.sectionflags	@""
	.align	4
.nv.constant0._ZN7cutlass13device_kernelIN5flash19enable_sm80_to_sm89INS1_16FlashAttnBwdSm80INS1_25CollectiveMainloopBwdSm80ILi1ELi1EN4cute5tupleIJNS5_1CILi32EEENS7_ILi64EEENS7_ILi256EEEEEENS_10bfloat16_tEfNS_4arch4Sm80ELb1ELb0ELb1ELb0ELb0ELb0ELb0ELb0ELi2ELi2ELi2ELi1ELb1EEENS1_24CollectiveEpilogueBwdGQAISB_fSE_Li256ELb0ELb0EEENS1_25SingleTileBwdLPTSchedulerILb0ELi64ELb0EEEEEEEEEvNT_6ParamsE:
	.zero		1008


//--------------------- .nv.constant0._ZN7cutlass13device_kernelIN5flash22FlashAttnBwdPreprocessIN4cute5tupleIJNS3_1CILi32EEENS5_ILi256EEEEEENS_10bfloat16_tEfNS_4arch4Sm80ELb1ELb0EEEEEvNT_6ParamsE --------------------------
	.section	.nv.constant0._ZN7cutlass13device_kernelIN5flash22FlashAttnBwdPreprocessIN4cute5tupleIJNS3_1CILi32EEENS5_ILi256EEEEEENS_10bfloat16_tEfNS_4arch4Sm80ELb1ELb0EEEEEvNT_6ParamsE,"a",@progbits
	.sectionflags	@""
	.align	4
.nv.constant0._ZN7cutlass13device_kernelIN5flash22FlashAttnBwdPreprocessIN4cute5tupleIJNS3_1CILi32EEENS5_ILi256EEEEEENS_10bfloat16_tEfNS_4arch4Sm80ELb1ELb0EEEEEvNT_6ParamsE:
	.zero		592


//--------------------- .nv.constant0._ZN7cutlass13device_kernelIN5flash19enable_sm80_to_sm89INS1_16FlashAttnBwdSm80INS1_25CollectiveMainloopBwdSm80ILi1ELi1EN4cute5tupleIJNS5_1CILi32EEENS7_ILi64EEENS7_ILi256EEEEEENS_10bfloat16_tEfNS_4arch4Sm80ELb1ELb0ELb1ELb1ELb0ELb0ELb0ELb0ELi2ELi2ELi2ELi1ELb1EEENS1_21CollectiveEpilogueBwdISB_SC_SE_Li256ELb1ELb0ELi4EEENS1_25SingleTileBwdLPTSchedulerILb1ELi64ELb0EEEEEEEEEvNT_6ParamsE --------------------------
	.section	.nv.constant0._ZN7cutlass13device_kernelIN5flash19enable_sm80_to_sm89INS1_16FlashAttnBwdSm80INS1_25CollectiveMainloopBwdSm80ILi1ELi1EN4cute5tupleIJNS5_1CILi32EEENS7_ILi64EEENS7_ILi256EEEEEENS_10bfloat16_tEfNS_4arch4Sm80ELb1ELb0ELb1ELb1ELb0ELb0ELb0ELb0ELi2ELi2ELi2ELi1ELb1EEENS1_21CollectiveEpilogueBwdISB_SC_SE_Li256ELb1ELb0ELi4EEENS1_25SingleTileBwdLPTSchedulerILb1ELi64ELb0EEEEEEEEEvNT_6ParamsE,"a",@progbits
	.sectionflags	@""
	.align	4
.nv.constant0._ZN7cutlass13device_kernelIN5flash19enable_sm80_to_sm89INS1_16FlashAttnBwdSm80INS1_25CollectiveMainloopBwdSm80ILi1ELi1EN4cute5tupleIJNS5_1CILi32EEENS7_ILi64EEENS7_ILi256EEEEEENS_10bfloat16_tEfNS_4arch4Sm80ELb1ELb0ELb1ELb1ELb0ELb0ELb0ELb0ELi2ELi2ELi2ELi1ELb1EEENS1_21CollectiveEpilogueBwdISB_SC_SE_Li256ELb1ELb0ELi4EEENS1_25SingleTileBwdLPTSchedulerILb1ELi64ELb0EEEEEEEEEvNT_6ParamsE:
	.zero		1000


//--------------------- .nv.constant0._ZN7cutlass13device_kernelIN5flash32FlashAttnBwdPostprocessConvertdQIN4cute5tupleIJNS3_1CILi32EEENS5_ILi256EEEEEENS_10bfloat16_tEfNS_4arch4Sm80ELi256ENS3_8TiledMMAINS3_8MMA_AtomIJNS3_30SM80_16x8x16_F32BF16BF16F32_TNEEEENS3_6LayoutINS4_IJNS5_ILi1EEENS5_ILi8EEESH_EEENS4_IJNS5_ILi0EEESH_SK_EEEEENS4_IJNS5_ILi16EEENS5_ILi128EEESN_EEEEELb0EEEEEvNT_6ParamsE --------------------------
	.section	.nv.constant0._ZN7cutlass13device_kernelIN5flash32FlashAttnBwdPostprocessConvertdQIN4cute5tupleIJNS3_1CILi32EEENS5_ILi256EEEEEENS_10bfloat16_tEfNS_4arch4Sm80ELi256ENS3_8TiledMMAINS3_8MMA_AtomIJNS3_30SM80_16x8x16_F32BF16BF16F32_TNEEEENS3_6LayoutINS4_IJNS5_ILi1EEENS5_ILi8EEESH_EEENS4_IJNS5_ILi0EEESH_SK_EEEEENS4_IJNS5_ILi16EEENS5_ILi128EEESN_EEEEELb0EEEEEvNT_6ParamsE,"a",@progbits
	.sectionflags	@""
	.align	4
.nv.constant0._ZN7cutlass13device_kernelIN5flash32FlashAttnBwdPostprocessConvertdQIN4cute5tupleIJNS3_1CILi32EEENS5_ILi256EEEEEENS_10bfloat16_tEfNS_4arch4Sm80ELi256ENS3_8TiledMMAINS3_8MMA_AtomIJNS3_30SM80_16x8x16_F32BF16BF16F32_TNEEEENS3_6LayoutINS4_IJNS5_ILi1EEENS5_ILi8EEESH_EEENS4_IJNS5_ILi0EEESH_SK_EEEEENS4_IJNS5_ILi16EEENS5_ILi128EEESN_EEEEELb0EEEEEvNT_6ParamsE:
	.zero		464


//--------------------- .nv.constant0._ZN7cutlass13device_kernelIN5flash19enable_sm80_to_sm89INS1_16FlashAttnBwdSm80INS1_25CollectiveMainloopBwdSm80ILi1ELi1EN4cute5tupleIJNS5_1CILi32EEENS7_ILi64EEENS7_ILi256EEEEEENS_10bfloat16_tEfNS_4arch4Sm80ELb1ELb0ELb1ELb1ELb0ELb0ELb0ELb0ELi2ELi2ELi2ELi1ELb1EEENS1_24CollectiveEpilogueBwdGQAISB_fSE_Li256ELb1ELb0EEENS1_25SingleTileBwdLPTSchedulerILb1ELi64ELb0EEEEEEEEEvNT_6ParamsE --------------------------
	.section	.nv.constant0._ZN7cutlass13device_kernelIN5flash19enable_sm80_to_sm89INS1_16FlashAttnBwdSm80INS1_25CollectiveMainloopBwdSm80ILi1ELi1EN4cute5tupleIJNS5_1CILi32EEENS7_ILi64EEENS7_ILi256EEEEEENS_10bfloat16_tEfNS_4arch4Sm80ELb1ELb0ELb1ELb1ELb0ELb0ELb0ELb0ELi2ELi2ELi2ELi1ELb1EEENS1_24CollectiveEpilogueBwdGQAISB_fSE_Li256ELb1ELb0EEENS1_25SingleTileBwdLPTSchedulerILb1ELi64ELb0EEEEEEEEEvNT_6ParamsE,"a",@progbits
	.sectionflags	@""
	.align	4
.nv.constant0._ZN7cutlass13device_kernelIN5flash19enable_sm80_to_sm89INS1_16FlashAttnBwdSm80INS1_25CollectiveMainloopBwdSm80ILi1ELi1EN4cute5tupleIJNS5_1CILi32EEENS7_ILi64EEENS7_ILi256EEEEEENS_10bfloat16_tEfNS_4arch4Sm80ELb1ELb0ELb1ELb1ELb0ELb0ELb0ELb0ELi2ELi2ELi2ELi1ELb1EEENS1_24CollectiveEpilogueBwdGQAISB_fSE_Li256ELb1ELb0EEENS1_25SingleTileBwdLPTSchedulerILb1ELi64ELb0EEEEEEEEEvNT_6ParamsE:
	.zero		1008


//--------------------- .nv.constant0._ZN7cutlass13device_kernelIN5flash22FlashAttnBwdPreprocessIN4cute5tupleIJNS3_1CILi32EEENS5_ILi256EEEEEENS_10bfloat16_tEfNS_4arch4Sm80ELb1ELb1EEEEEvNT_6ParamsE --------------------------
	.section	.nv.constant0._ZN7cutlass13device_kernelIN5flash22FlashAttnBwdPreprocessIN4cute5tupleIJNS3_1CILi32EEENS5_ILi256EEEEEENS_10bfloat16_tEfNS_4arch4Sm80ELb1ELb1EEEEEvNT_6ParamsE,"a",@progbits
	.sectionflags	@""
	.align	4
.nv.constant0._ZN7cutlass13device_kernelIN5flash22FlashAttnBwdPreprocessIN4cute5tupleIJNS3_1CILi32EEENS5_ILi256EEEEEENS_10bfloat16_tEfNS_4arch4Sm80ELb1ELb1EEEEEvNT_6ParamsE:
	.zero		592


//--------------------- .nv.constant0._ZN7cutlass13device_kernelIN5flash19enable_sm80_to_sm89INS1_16FlashAttnBwdSm80INS1_25CollectiveMainloopBwdSm80ILi1ELi1EN4cute5tupleIJNS5_1CILi64EEES8_NS7_ILi256EEEEEENS_10bfloat16_tEfNS_4arch4Sm80ELb0ELb0ELb1ELb0ELb0ELb0ELb0ELb0ELi2ELi4ELi2ELi2ELb0EEENS1_21CollectiveEpilogueBwdISA_SB_SD_Li256ELb0ELb0ELi4EEENS1_19SingleTileSchedulerILb0ELb0ELb0ELi64EEEEEEEEEvNT_6ParamsE --------------------------
	.section	.nv.constant0._ZN7cutlass13device_kernelIN5flash19enable_sm80_to_sm89INS1_16FlashAttnBwdSm80INS1_25CollectiveMainloopBwdSm80ILi1ELi1EN4cute5tupleIJNS5_1CILi64EEES8_NS7_ILi256EEEEEENS_10bfloat16_tEfNS_4arch4Sm80ELb0ELb0ELb1ELb0ELb0ELb0ELb0ELb0ELi2ELi4ELi2ELi2ELb0EEENS1_21CollectiveEpilogueBwdISA_SB_SD_Li256ELb0ELb0ELi4EEENS1_19SingleTileSchedulerILb0ELb0ELb0ELi64EEEEEEEEEvNT_6ParamsE,"a",@progbits
	.sectionflags	@""
	.align	4
.nv.constant0._ZN7cutlass13device_kernelIN5flash19enable_sm80_to_sm89INS1_16FlashAttnBwdSm80INS1_25CollectiveMainloopBwdSm80ILi1ELi1EN4cute5tupleIJNS5_1CILi64EEES8_NS7_ILi256EEEEEENS_10bfloat16_tEfNS_4arch4Sm80ELb0ELb0ELb1ELb0ELb0ELb0ELb0ELb0ELi2ELi4ELi2ELi2ELb0EEENS1_21CollectiveEpilogueBwdISA_SB_SD_Li256ELb0ELb0ELi4EEENS1_19SingleTileSchedulerILb0ELb0ELb0ELi64EEEEEEEEEvNT_6ParamsE:
	.zero		976


//--------------------- .nv.constant0._ZN7cutlass13device_kernelIN5flash19enable_sm80_to_sm89INS1_16FlashAttnBwdSm80INS1_25CollectiveMainloopBwdSm80ILi1ELi1EN4cute5tupleIJNS5_1CILi64EEES8_NS7_ILi256EEEEEENS_10bfloat16_tEfNS_4arch4Sm80ELb0ELb0ELb1ELb0ELb0ELb0ELb0ELb0ELi2ELi4ELi2ELi2ELb0EEENS1_24CollectiveEpilogueBwdGQAISA_fSD_Li256ELb0ELb0EEENS1_19SingleTileSchedulerILb0ELb0ELb0ELi64EEEEEEEEEvNT_6ParamsE --------------------------
	.section	.nv.constant0._ZN7cutlass13device_kernelIN5flash19enable_sm80_to_sm89INS1_16FlashAttnBwdSm80INS1_25CollectiveMainloopBwdSm80ILi1ELi1EN4cute5tupleIJNS5_1CILi64EEES8_NS7_ILi256EEEEEENS_10bfloat16_tEfNS_4arch4Sm80ELb0ELb0ELb1ELb0ELb0ELb0ELb0ELb0ELi2ELi4ELi2ELi2ELb0EEENS1_24CollectiveEpilogueBwdGQAISA_fSD_Li256ELb0ELb0EEENS1_19SingleTileSchedulerILb0ELb0ELb0ELi64EEEEEEEEEvNT_6ParamsE,"a",@progbits
	.sectionflags	@""
	.align	4
.nv.constant0._ZN7cutlass13device_kernelIN5flash19enable_sm80_to_sm89INS1_16FlashAttnBwdSm80INS1_25CollectiveMainloopBwdSm80ILi1ELi1EN4cute5tupleIJNS5_1CILi64EEES8_NS7_ILi256EEEEEENS_10bfloat16_tEfNS_4arch4Sm80ELb0ELb0ELb1ELb0ELb0ELb0ELb0ELb0ELi2ELi4ELi2ELi2ELb0EEENS1_24CollectiveEpilogueBwdGQAISA_fSD_Li256ELb0ELb0EEENS1_19SingleTileSchedulerILb0ELb0ELb0ELi64EEEEEEEEEvNT_6ParamsE:
	.zero		984


//--------------------- .nv.constant0._ZN7cutlass13device_kernelIN5flash19enable_sm80_to_sm89INS1_16FlashAttnBwdSm80INS1_25CollectiveMainloopBwdSm80ILi1ELi1EN4cute5tupleIJNS5_1CILi64EEES8_NS7_ILi256EEEEEENS_10bfloat16_tEfNS_4arch4Sm80ELb0ELb0ELb1ELb1ELb0ELb0ELb0ELb0ELi2ELi4ELi2ELi2ELb0EEENS1_21CollectiveEpilogueBwdISA_SB_SD_Li256ELb1ELb0ELi4EEENS1_19SingleTileSchedulerILb1ELb0ELb0ELi64EEEEEEEEEvNT_6ParamsE --------------------------
	.section	.nv.constant0._ZN7cutlass13device_kernelIN5flash19enable_sm80_to_sm89INS1_16FlashAttnBwdSm80INS1_25CollectiveMainloopBwdSm80ILi1ELi1EN4cute5tupleIJNS5_1CILi64EEES8_NS7_ILi256EEEEEENS_10bfloat16_tEfNS_4arch4Sm80ELb0ELb0ELb1ELb1ELb0ELb0ELb0ELb0ELi2ELi4ELi2ELi2ELb0EEENS1_21CollectiveEpilogueBwdISA_SB_SD_Li256ELb1ELb0ELi4EEENS1_19SingleTileSchedulerILb1ELb0ELb0ELi64EEEEEEEEEvNT_6ParamsE,"a",@progbits
	.sectionflags	@""
	.align	4
.nv.constant0._ZN7cutlass13device_kernelIN5flash19enable_sm80_to_sm89INS1_16FlashAttnBwdSm80INS1_25CollectiveMainloopBwdSm80ILi1ELi1EN4cute5tupleIJNS5_1CILi64EEES8_NS7_ILi256EEEEEENS_10bfloat16_tEfNS_4arch4Sm80ELb0ELb0ELb1ELb1ELb0ELb0ELb0ELb0ELi2ELi4ELi2ELi2ELb0EEENS1_21CollectiveEpilogueBwdISA_SB_SD_Li256ELb1ELb0ELi4EEENS1_19SingleTileSchedulerILb1ELb0ELb0ELi64EEEEEEEEEvNT_6ParamsE:
	.zero		976


//--------------------- .nv.constant0._ZN7cutlass13device_kernelIN5flash19enable_sm80_to_sm89INS1_16FlashAttnBwdSm80INS1_25CollectiveMainloopBwdSm80ILi1ELi1EN4cute5tupleIJNS5_1CILi64EEES8_NS7_ILi256EEEEEENS_10bfloat16_tEfNS_4arch4Sm80ELb0ELb0ELb1ELb1ELb0ELb0ELb0ELb0ELi2ELi4ELi2ELi2ELb0EEENS1_24CollectiveEpilogueBwdGQAISA_fSD_Li256ELb1ELb0EEENS1_19SingleTileSchedulerILb1ELb0ELb0ELi64EEEEEEEEEvNT_6ParamsE --------------------------
	.section	.nv.constant0._ZN7cutlass13device_kernelIN5flash19enable_sm80_to_sm89INS1_16FlashAttnBwdSm80INS1_25CollectiveMainloopBwdSm80ILi1ELi1EN4cute5tupleIJNS5_1CILi64EEES8_NS7_ILi256EEEEEENS_10bfloat16_tEfNS_4arch4Sm80ELb0ELb0ELb1ELb1ELb0ELb0ELb0ELb0ELi2ELi4ELi2ELi2ELb0EEENS1_24CollectiveEpilogueBwdGQAISA_fSD_Li256ELb1ELb0EEENS1_19SingleTileSchedulerILb1ELb0ELb0ELi64EEEEEEEEEvNT_6ParamsE,"a",@progbits
	.sectionflags	@""
	.align	4
.nv.constant0._ZN7cutlass13device_kernelIN5flash19enable_sm80_to_sm89INS1_16FlashAttnBwdSm80INS1_25CollectiveMainloopBwdSm80ILi1ELi1EN4cute5tupleIJNS5_1CILi64EEES8_NS7_ILi256EEEEEENS_10bfloat16_tEfNS_4arch4Sm80ELb0ELb0ELb1ELb1ELb0ELb0ELb0ELb0ELi2ELi4ELi2ELi2ELb0EEENS1_24CollectiveEpilogueBwdGQAISA_fSD_Li256ELb1ELb0EEENS1_19SingleTileSchedulerILb1ELb0ELb0ELi64EEEEEEEEEvNT_6ParamsE:
	.zero		984


//--------------------- .nv.constant0._ZN7cutlass13device_kernelIN5flash19enable_sm80_to_sm89INS1_16FlashAttnBwdSm80INS1_25CollectiveMainloopBwdSm80ILi1ELi1EN4cute5tupleIJNS5_1CILi64EEES8_NS7_ILi256EEEEEENS_10bfloat16_tEfNS_4arch4Sm80ELb0ELb1ELb1ELb0ELb0ELb0ELb0ELb0ELi2ELi4ELi2ELi2ELb0EEENS1_21CollectiveEpilogueBwdISA_SB_SD_Li256ELb0ELb0ELi4EEENS1_19SingleTileSchedulerILb0ELb0ELb0ELi64EEEEEEEEEvNT_6ParamsE --------------------------
	.section	.nv.constant0._ZN7cutlass13device_kernelIN5flash19enable_sm80_to_sm89INS1_16FlashAttnBwdSm80INS1_25CollectiveMainloopBwdSm80ILi1ELi1EN4cute5tupleIJNS5_1CILi64EEES8_NS7_ILi256EEEEEENS_10bfloat16_tEfNS_4arch4Sm80ELb0ELb1ELb1ELb0ELb0ELb0ELb0ELb0ELi2ELi4ELi2ELi2ELb0EEENS1_21CollectiveEpilogueBwdISA_SB_SD_Li256ELb0ELb0ELi4EEENS1_19SingleTileSchedulerILb0ELb0ELb0ELi64EEEEEEEEEvNT_6ParamsE,"a",@progbits
	.sectionflags	@""
	.align	4
.nv.constant0._ZN7cutlass13device_kernelIN5flash19enable_sm80_to_sm89INS1_16FlashAttnBwdSm80INS1_25CollectiveMainloopBwdSm80ILi1ELi1EN4cute5tupleIJNS5_1CILi64EEES8_NS7_ILi256EEEEEENS_10bfloat16_tEfNS_4arch4Sm80ELb0ELb1ELb1ELb0ELb0ELb0ELb0ELb0ELi2ELi4ELi2ELi2ELb0EEENS1_21CollectiveEpilogueBwdISA_SB_SD_Li256ELb0ELb0ELi4EEENS1_19SingleTileSchedulerILb0ELb0ELb0ELi64EEEEEEEEEvNT_6ParamsE:
	.zero		976


//--------------------- .nv.constant0._ZN7cutlass13device_kernelIN5flash19enable_sm80_to_sm89INS1_16FlashAttnBwdSm80INS1_25CollectiveMainloopBwdSm80ILi1ELi1EN4cute5tupleIJNS5_1CILi64EEES8_NS7_ILi256EEEEEENS_10bfloat16_tEfNS_4arch4Sm80ELb0ELb1ELb1ELb0ELb0ELb0ELb0ELb0ELi2ELi4ELi2ELi2ELb0EEENS1_24CollectiveEpilogueBwdGQAISA_fSD_Li256ELb0ELb0EEENS1_19SingleTileSchedulerILb0ELb0ELb0ELi64EEEEEEEEEvNT_6ParamsE --------------------------
	.section	.nv.constant0._ZN7cutlass13device_kernelIN5flash19enable_sm80_to_sm89INS1_16FlashAttnBwdSm80INS1_25CollectiveMainloopBwdSm80ILi1ELi1EN4cute5tupleIJNS5_1CILi64EEES8_NS7_ILi256EEEEEENS_10bfloat16_tEfNS_4arch4Sm80ELb0ELb1ELb1ELb0ELb0ELb0ELb0ELb0ELi2ELi4ELi2ELi2ELb0EEENS1_24CollectiveEpilogueBwdGQAISA_fSD_Li256ELb0ELb0EEENS1_19SingleTileSchedulerILb0ELb0ELb0ELi64EEEEEEEEEvNT_6ParamsE,"a",@progbits
	.sectionflags	@""
	.align	4
.nv.constant0._ZN7cutlass13device_kernelIN5flash19enable_sm80_to_sm89INS1_16FlashAttnBwdSm80INS1_25CollectiveMainloopBwdSm80ILi1ELi1EN4cute5tupleIJNS5_1CILi64EEES8_NS7_ILi256EEEEEENS_10bfloat16_tEfNS_4arch4Sm80ELb0ELb1ELb1ELb0ELb0ELb0ELb0ELb0ELi2ELi4ELi2ELi2ELb0EEENS1_24CollectiveEpilogueBwdGQAISA_fSD_Li256ELb0ELb0EEENS1_19SingleTileSchedulerILb0ELb0ELb0ELi64EEEEEEEEEvNT_6ParamsE:
	.zero		984


//--------------------- .nv.constant0._ZN7cutlass13device_kernelIN5flash19enable_sm80_to_sm89INS1_16FlashAttnBwdSm80INS1_25CollectiveMainloopBwdSm80ILi1ELi1EN4cute5tupleIJNS5_1CILi64EEES8_NS7_ILi256EEEEEENS_10bfloat16_tEfNS_4arch4Sm80ELb0ELb1ELb1ELb1ELb0ELb0ELb0ELb0ELi2ELi4ELi2ELi2ELb0EEENS1_21CollectiveEpilogueBwdISA_SB_SD_Li256ELb1ELb0ELi4EEENS1_19SingleTileSchedulerILb1ELb0ELb0ELi64EEEEEEEEEvNT_6ParamsE --------------------------
	.section	.nv.constant0._ZN7cutlass13device_kernelIN5flash19enable_sm80_to_sm89INS1_16FlashAttnBwdSm80INS1_25CollectiveMainloopBwdSm80ILi1ELi1EN4cute5tupleIJNS5_1CILi64EEES8_NS7_ILi256EEEEEENS_10bfloat16_tEfNS_4arch4Sm80ELb0ELb1ELb1ELb1ELb0ELb0ELb0ELb0ELi2ELi4ELi2ELi2ELb0EEENS1_21CollectiveEpilogueBwdISA_SB_SD_Li256ELb1ELb0ELi4EEENS1_19SingleTileSchedulerILb1ELb0ELb0ELi64EEEEEEEEEvNT_6ParamsE,"a",@progbits
	.sectionflags	@""
	.align	4
.nv.constant0._ZN7cutlass13device_kernelIN5flash19enable_sm80_to_sm89INS1_16FlashAttnBwdSm80INS1_25CollectiveMainloopBwdSm80ILi1ELi1EN4cute5tupleIJNS5_1CILi64EEES8_NS7_ILi256EEEEEENS_10bfloat16_tEfNS_4arch4Sm80ELb0ELb1ELb1ELb1ELb0ELb0ELb0ELb0ELi2ELi4ELi2ELi2ELb0EEENS1_21CollectiveEpilogueBwdISA_SB_SD_Li256ELb1ELb0ELi4EEENS1_19SingleTileSchedulerILb1ELb0ELb0ELi64EEEEEEEEEvNT_6ParamsE:
	.zero		976


//--------------------- .nv.constant0._ZN7cutlass13device_kernelIN5flash19enable_sm80_to_sm89INS1_16FlashAttnBwdSm80INS1_25CollectiveMainloopBwdSm80ILi1ELi1EN4cute5tupleIJNS5_1CILi64EEES8_NS7_ILi256EEEEEENS_10bfloat16_tEfNS_4arch4Sm80ELb0ELb1ELb1ELb1ELb0ELb0ELb0ELb0ELi2ELi4ELi2ELi2ELb0EEENS1_24CollectiveEpilogueBwdGQAISA_fSD_Li256ELb1ELb0EEENS1_19SingleTileSchedulerILb1ELb0ELb0ELi64EEEEEEEEEvNT_6ParamsE --------------------------
	.section	.nv.constant0._ZN7cutlass13device_kernelIN5flash19enable_sm80_to_sm89INS1_16FlashAttnBwdSm80INS1_25CollectiveMainloopBwdSm80ILi1ELi1EN4cute5tupleIJNS5_1CILi64EEES8_NS7_ILi256EEEEEENS_10bfloat16_tEfNS_4arch4Sm80ELb0ELb1ELb1ELb1ELb0ELb0ELb0ELb0ELi2ELi4ELi2ELi2ELb0EEENS1_24CollectiveEpilogueBwdGQAISA_fSD_Li256ELb1ELb0EEENS1_19SingleTileSchedulerILb1ELb0ELb0ELi64EEEEEEEEEvNT_6ParamsE,"a",@progbits
	.sectionflags	@""
	.align	4
.nv.constant0._ZN7cutlass13device_kernelIN5flash19enable_sm80_to_sm89INS1_16FlashAttnBwdSm80INS1_25CollectiveMainloopBwdSm80ILi1ELi1EN4cute5tupleIJNS5_1CILi64EEES8_NS7_ILi256EEEEEENS_10bfloat16_tEfNS_4arch4Sm80ELb0ELb1ELb1ELb1ELb0ELb0ELb0ELb0ELi2ELi4ELi2ELi2ELb0EEENS1_24CollectiveEpilogueBwdGQAISA_fSD_Li256ELb1ELb0EEENS1_19SingleTileSchedulerILb1ELb0ELb0ELi64EEEEEEEEEvNT_6ParamsE:
	.zero		984


//--------------------- .nv.constant0._ZN7cutlass13device_kernelIN5flash19enable_sm80_to_sm89INS1_16FlashAttnBwdSm80INS1_25CollectiveMainloopBwdSm80ILi1ELi1EN4cute5tupleIJNS5_1CILi64EEES8_NS7_ILi256EEEEEENS_10bfloat16_tEfNS_4arch4Sm80ELb1ELb0ELb1ELb0ELb0ELb0ELb0ELb0ELi2ELi4ELi2ELi2ELb0EEENS1_21CollectiveEpilogueBwdISA_SB_SD_Li256ELb0ELb0ELi4EEENS1_25SingleTileBwdLPTSchedulerILb0ELi64ELb0EEEEEEEEEvNT_6ParamsE --------------------------
	.section	.nv.constant0._ZN7cutlass13device_kernelIN5flash19enable_sm80_to_sm89INS1_16FlashAttnBwdSm80INS1_25CollectiveMainloopBwdSm80ILi1ELi1EN4cute5tupleIJNS5_1CILi64EEES8_NS7_ILi256EEEEEENS_10bfloat16_tEfNS_4arch4Sm80ELb1ELb0ELb1ELb0ELb0ELb0ELb0ELb0ELi2ELi4ELi2ELi2ELb0EEENS1_21CollectiveEpilogueBwdISA_SB_SD_Li256ELb0ELb0ELi4EEENS1_25SingleTileBwdLPTSchedulerILb0ELi64ELb0EEEEEEEEEvNT_6ParamsE,"a",@progbits
	.sectionflags	@""
	.align	4
.nv.constant0._ZN7cutlass13device_kernelIN5flash19enable_sm80_to_sm89INS1_16FlashAttnBwdSm80INS1_25CollectiveMainloopBwdSm80ILi1ELi1EN4cute5tupleIJNS5_1CILi64EEES8_NS7_ILi256EEEEEENS_10bfloat16_tEfNS_4arch4Sm80ELb1ELb0ELb1ELb0ELb0ELb0ELb0ELb0ELi2ELi4ELi2ELi2ELb0EEENS1_21CollectiveEpilogueBwdISA_SB_SD_Li256ELb0ELb0ELi4EEENS1_25SingleTileBwdLPTSchedulerILb0ELi64ELb0EEEEEEEEEvNT_6ParamsE:
	.zero		1000


//--------------------- .nv.constant0._ZN7cutlass13device_kernelIN5flash19enable_sm80_to_sm89INS1_16FlashAttnBwdSm80INS1_25CollectiveMainloopBwdSm80ILi1ELi1EN4cute5tupleIJNS5_1CILi64EEES8_NS7_ILi256EEEEEENS_10bfloat16_tEfNS_4arch4Sm80ELb1ELb0ELb1ELb0ELb0ELb0ELb0ELb0ELi2ELi4ELi2ELi2ELb0EEENS1_24CollectiveEpilogueBwdGQAISA_fSD_Li256ELb0ELb0EEENS1_25SingleTileBwdLPTSchedulerILb0ELi64ELb0EEEEEEEEEvNT_6ParamsE --------------------------
	.section	.nv.constant0._ZN7cutlass13device_kernelIN5flash19enable_sm80_to_sm89INS1_16FlashAttnBwdSm80INS1_25CollectiveMainloopBwdSm80ILi1ELi1EN4cute5tupleIJNS5_1CILi64EEES8_NS7_ILi256EEEEEENS_10bfloat16_tEfNS_4arch4Sm80ELb1ELb0ELb1ELb0ELb0ELb0ELb0ELb0ELi2ELi4ELi2ELi2ELb0EEENS1_24CollectiveEpilogueBwdGQAISA_fSD_Li256ELb0ELb0EEENS1_25SingleTileBwdLPTSchedulerILb0ELi64ELb0EEEEEEEEEvNT_6ParamsE,"a",@progbits
	.sectionflags	@""
	.align	4
.nv.constant0._ZN7cutlass13device_kernelIN5flash19enable_sm80_to_sm89INS1_16FlashAttnBwdSm80INS1_25CollectiveMainloopBwdSm80ILi1ELi1EN4cute5tupleIJNS5_1CILi64EEES8_NS7_ILi256EEEEEENS_10bfloat16_tEfNS_4arch4Sm80ELb1ELb0ELb1ELb0ELb0ELb0ELb0ELb0ELi2ELi4ELi2ELi2ELb0EEENS1_24CollectiveEpilogueBwdGQAISA_fSD_Li256ELb0ELb0EEENS1_25SingleTileBwdLPTSchedulerILb0ELi64ELb0EEEEEEEEEvNT_6ParamsE:
	.zero		1008


//--------------------- .nv.constant0._ZN7cutlass13device_kernelIN5flash22FlashAttnBwdPreprocessIN4cute5tupleIJNS3_1CILi64EEENS5_ILi256EEEEEENS_10bfloat16_tEfNS_4arch4Sm80ELb1ELb0EEEEEvNT_6ParamsE --------------------------
	.section	.nv.constant0._ZN7cutlass13device_kernelIN5flash22FlashAttnBwdPreprocessIN4cute5tupleIJNS3_1CILi64EEENS5_ILi256EEEEEENS_10bfloat16_tEfNS_4arch4Sm80ELb1ELb0EEEEEvNT_6ParamsE,"a",@progbits
	.sectionflags	@""
	.align	4
.nv.constant0._ZN7cutlass13device_kernelIN5flash22FlashAttnBwdPreprocessIN4cute5tupleIJNS3_1CILi64EEENS5_ILi256EEEEEENS_10bfloat16_tEfNS_4arch4Sm80ELb1ELb0EEEEEvNT_6ParamsE:
	.zero		592


//--------------------- .nv.constant0._ZN7cutlass13device_kernelIN5flash19enable_sm80_to_sm89INS1_16FlashAttnBwdSm80INS1_25CollectiveMainloopBwdSm80ILi1ELi1EN4cute5tupleIJNS5_1CILi64EEES8_NS7_ILi256EEEEEENS_10bfloat16_tEfNS_4arch4Sm80ELb1ELb0ELb1ELb1ELb0ELb0ELb0ELb0ELi2ELi4ELi2ELi2ELb0EEENS1_21CollectiveEpilogueBwdISA_SB_SD_Li256ELb1ELb0ELi4EEENS1_25SingleTileBwdLPTSchedulerILb1ELi64ELb0EEEEEEEEEvNT_6ParamsE --------------------------
	.section	.nv.constant0._ZN7cutlass13device_kernelIN5flash19enable_sm80_to_sm89INS1_16FlashAttnBwdSm80INS1_25CollectiveMainloopBwdSm80ILi1ELi1EN4cute5tupleIJNS5_1CILi64EEES8_NS7_ILi256EEEEEENS_10bfloat16_tEfNS_4arch4Sm80ELb1ELb0ELb1ELb1ELb0ELb0ELb0ELb0ELi2ELi4ELi2ELi2ELb0EEENS1_21CollectiveEpilogueBwdISA_SB_SD_Li256ELb1ELb0ELi4EEENS1_25SingleTileBwdLPTSchedulerILb1ELi64ELb0EEEEEEEEEvNT_6ParamsE,"a",@progbits
	.sectionflags	@""
	.align	4
.nv.constant0._ZN7cutlass13device_kernelIN5flash19enable_sm80_to_sm89INS1_16FlashAttnBwdSm80INS1_25CollectiveMainloopBwdSm80ILi1ELi1EN4cute5tupleIJNS5_1CILi64EEES8_NS7_ILi256EEEEEENS_10bfloat16_tEfNS_4arch4Sm80ELb1ELb0ELb1ELb1ELb0ELb0ELb0ELb0ELi2ELi4ELi2ELi2ELb0EEENS1_21CollectiveEpilogueBwdISA_SB_SD_Li256ELb1ELb0ELi4EEENS1_25SingleTileBwdLPTSchedulerILb1ELi64ELb0EEEEEEEEEvNT_6ParamsE:
	.zero		1000


//--------------------- .nv.constant0._ZN7cutlass13device_kernelIN5flash32FlashAttnBwdPostprocessConvertdQIN4cute5tupleIJNS3_1CILi64EEENS5_ILi256EEEEEENS_10bfloat16_tEfNS_4arch4Sm80ELi256ENS3_8TiledMMAINS3_8MMA_AtomIJNS3_30SM80_16x8x16_F32BF16BF16F32_TNEEEENS3_6LayoutINS4_IJNS5_ILi2EEENS5_ILi4EEENS5_ILi1EEEEEENS4_IJSJ_SH_NS5_ILi0EEEEEEEENS4_IJNS5_ILi32EEES6_NS5_ILi16EEEEEEEELb0EEEEEvNT_6ParamsE --------------------------
	.section	.nv.constant0._ZN7cutlass13device_kernelIN5flash32FlashAttnBwdPostprocessConvertdQIN4cute5tupleIJNS3_1CILi64EEENS5_ILi256EEEEEENS_10bfloat16_tEfNS_4arch4Sm80ELi256ENS3_8TiledMMAINS3_8MMA_AtomIJNS3_30SM80_16x8x16_F32BF16BF16F32_TNEEEENS3_6LayoutINS4_IJNS5_ILi2EEENS5_ILi4EEENS5_ILi1EEEEEENS4_IJSJ_SH_NS5_ILi0EEEEEEEENS4_IJNS5_ILi32EEES6_NS5_ILi16EEEEEEEELb0EEEEEvNT_6ParamsE,"a",@progbits
	.sectionflags	@""
	.align	4
.nv.constant0._ZN7cutlass13device_kernelIN5flash32FlashAttnBwdPostprocessConvertdQIN4cute5tupleIJNS3_1CILi64EEENS5_ILi256EEEEEENS_10bfloat16_tEfNS_4arch4Sm80ELi256ENS3_8TiledMMAINS3_8MMA_AtomIJNS3_30SM80_16x8x16_F32BF16BF16F32_TNEEEENS3_6LayoutINS4_IJNS5_ILi2EEENS5_ILi4EEENS5_ILi1EEEEEENS4_IJSJ_SH_NS5_ILi0EEEEEEEENS4_IJNS5_ILi32EEES6_NS5_ILi16EEEEEEEELb0EEEEEvNT_6ParamsE:
	.zero		464


//--------------------- .nv.constant0._ZN7cutlass13device_kernelIN5flash19enable_sm80_to_sm89INS1_16FlashAttnBwdSm80INS1_25CollectiveMainloopBwdSm80ILi1ELi1EN4cute5tupleIJNS5_1CILi64EEES8_NS7_ILi256EEEEEENS_10bfloat16_tEfNS_4arch4Sm80ELb1ELb0ELb1ELb1ELb0ELb0ELb0ELb0ELi2ELi4ELi2ELi2ELb0EEENS1_24CollectiveEpilogueBwdGQAISA_fSD_Li256ELb1ELb0EEENS1_25SingleTileBwdLPTSchedulerILb1ELi64ELb0EEEEEEEEEvNT_6ParamsE --------------------------
	.section	.nv.constant0._ZN7cutlass13device_kernelIN5flash19enable_sm80_to_sm89INS1_16FlashAttnBwdSm80INS1_25CollectiveMainloopBwdSm80ILi1ELi1EN4cute5tupleIJNS5_1CILi64EEES8_NS7_ILi256EEEEEENS_10bfloat16_tEfNS_4arch4Sm80ELb1ELb0ELb1ELb1ELb0ELb0ELb0ELb0ELi2ELi4ELi2ELi2ELb0EEENS1_24CollectiveEpilogueBwdGQAISA_fSD_Li256ELb1ELb0EEENS1_25SingleTileBwdLPTSchedulerILb1ELi64ELb0EEEEEEEEEvNT_6ParamsE,"a",@progbits
	.sectionflags	@""
	.align	4
.nv.constant0._ZN7cutlass13device_kernelIN5flash19enable_sm80_to_sm89INS1_16FlashAttnBwdSm80INS1_25CollectiveMainloopBwdSm80ILi1ELi1EN4cute5tupleIJNS5_1CILi64EEES8_NS7_ILi256EEEEEENS_10bfloat16_tEfNS_4arch4Sm80ELb1ELb0ELb1ELb1ELb0ELb0ELb0ELb0ELi2ELi4ELi2ELi2ELb0EEENS1_24CollectiveEpilogueBwdGQAISA_fSD_Li256ELb1ELb0EEENS1_25SingleTileBwdLPTSchedulerILb1ELi64ELb0EEEEEEEEEvNT_6ParamsE:
	.zero		1008


//--------------------- .nv.constant0._ZN7cutlass13device_kernelIN5flash22FlashAttnBwdPreprocessIN4cute5tupleIJNS3_1CILi64EEENS5_ILi256EEEEEENS_10bfloat16_tEfNS_4arch4Sm80ELb1ELb1EEEEEvNT_6ParamsE --------------------------
	.section	.nv.constant0._ZN7cutlass13device_kernelIN5flash22FlashAttnBwdPreprocessIN4cute5tupleIJNS3_1CILi64EEENS5_ILi256EEEEEENS_10bfloat16_tEfNS_4arch4Sm80ELb1ELb1EEEEEvNT_6ParamsE,"a",@progbits
	.sectionflags	@""
	.align	4
.nv.constant0._ZN7cutlass13device_kernelIN5flash22FlashAttnBwdPreprocessIN4cute5tupleIJNS3_1CILi64EEENS5_ILi256EEEEEENS_10bfloat16_tEfNS_4arch4Sm80ELb1ELb1EEEEEvNT_6ParamsE:
	.zero		592


//--------------------- .text._ZN7cutlass13device_kernelIN5flash19enable_sm80_to_sm89INS1_16FlashAttnBwdSm80INS1_25CollectiveMainloopBwdSm80ILi1ELi1EN4cute5tupleIJNS5_1CILi32EEENS7_ILi64EEENS7_ILi256EEEEEENS_10bfloat16_tEfNS_4arch4Sm80ELb0ELb0ELb1ELb0ELb0ELb0ELb0ELb0ELi2ELi2ELi2ELi1ELb1EEENS1_21CollectiveEpilogueBwdISB_SC_SE_Li256ELb0ELb0ELi4EEENS1_19SingleTileSchedulerILb0ELb0ELb0ELi64EEEEEEEEEvNT_6ParamsE --------------------------
	.section	.text._ZN7cutlass13device_kernelIN5flash19enable_sm80_to_sm89INS1_16FlashAttnBwdSm80INS1_25CollectiveMainloopBwdSm80ILi1ELi1EN4cute5tupleIJNS5_1CILi32EEENS7_ILi64EEENS7_ILi256EEEEEENS_10bfloat16_tEfNS_4arch4Sm80ELb0ELb0ELb1ELb0ELb0ELb0ELb0ELb0ELi2ELi2ELi2ELi1ELb1EEENS1_21CollectiveEpilogueBwdISB_SC_SE_Li256ELb0ELb0ELi4EEENS1_19SingleTileSchedulerILb0ELb0ELb0ELi64EEEEEEEEEvNT_6ParamsE,"ax",@progbits
	.sectioninfo	@"SHI_REGISTERS=255"
	.align	128
.text._ZN7cutlass13device_kernelIN5flash19enable_sm80_to_sm89INS1_16FlashAttnBwdSm80INS1_25CollectiveMainloopBwdSm80ILi1ELi1EN4cute5tupleIJNS5_1CILi32EEENS7_ILi64EEENS7_ILi256EEEEEENS_10bfloat16_tEfNS_4arch4Sm80ELb0ELb0ELb1ELb0ELb0ELb0ELb0ELb0ELi2ELi2ELi2ELi1ELb1EEENS1_21CollectiveEpilogueBwdISB_SC_SE_Li256ELb0ELb0ELi4EEENS1_19SingleTileSchedulerILb0ELb0ELb0ELi64EEEEEEEEEvNT_6ParamsE:
        .type           _ZN7cutlass13device_kernelIN5flash19enable_sm80_to_sm89INS1_16FlashAttnBwdSm80INS1_25CollectiveMainloopBwdSm80ILi1ELi1EN4cute5tupleIJNS5_1CILi32EEENS7_ILi64EEENS7_ILi256EEEEEENS_10bfloat16_tEfNS_4arch4Sm80ELb0ELb0ELb1ELb0ELb0ELb0ELb0ELb0ELi2ELi2ELi2ELi1ELb1EEENS1_21CollectiveEpilogueBwdISB_SC_SE_Li256ELb0ELb0ELi4EEENS1_19SingleTileSchedulerILb0ELb0ELb0ELi64EEEEEEEEEvNT_6ParamsE,@function
        .size           _ZN7cutlass13device_kernelIN5flash19enable_sm80_to_sm89INS1_16FlashAttnBwdSm80INS1_25CollectiveMainloopBwdSm80ILi1ELi1EN4cute5tupleIJNS5_1CILi32EEENS7_ILi64EEENS7_ILi256EEEEEENS_10bfloat16_tEfNS_4arch4Sm80ELb0ELb0ELb1ELb0ELb0ELb0ELb0ELb0ELi2ELi2ELi2ELi1ELb1EEENS1_21CollectiveEpilogueBwdISB_SC_SE_Li256ELb0ELb0ELi4EEENS1_19SingleTileSchedulerILb0ELb0ELb0ELi64EEEEEEEEEvNT_6ParamsE,(.L_x_1146 - _ZN7cutlass13device_kernelIN5flash19enable_sm80_to_sm89INS1_16FlashAttnBwdSm80INS1_25CollectiveMainloopBwdSm80ILi1ELi1EN4cute5tupleIJNS5_1CILi32EEENS7_ILi64EEENS7_ILi256EEEEEENS_10bfloat16_tEfNS_4arch4Sm80ELb0ELb0ELb1ELb0ELb0ELb0ELb0ELb0ELi2ELi2ELi2ELi1ELb1EEENS1_21CollectiveEpilogueBwdISB_SC_SE_Li256ELb0ELb0ELi4EEENS1_19SingleTileSchedulerILb0ELb0ELb0ELi64EEEEEEEEEvNT_6ParamsE)
        .other          _ZN7cutlass13device_kernelIN5flash19enable_sm80_to_sm89INS1_16FlashAttnBwdSm80INS1_25CollectiveMainloopBwdSm80ILi1ELi1EN4cute5tupleIJNS5_1CILi32EEENS7_ILi64EEENS7_ILi256EEEEEENS_10bfloat16_tEfNS_4arch4Sm80ELb0ELb0ELb1ELb0ELb0ELb0ELb0ELb0ELi2ELi2ELi2ELi1ELb1EEENS1_21CollectiveEpilogueBwdISB_SC_SE_Li256ELb0ELb0ELi4EEENS1_19SingleTileSchedulerILb0ELb0ELb0ELi64EEEEEEEEEvNT_6ParamsE,@"STO_CUDA_ENTRY STV_DEFAULT"
_ZN7cutlass13device_kernelIN5flash19enable_sm80_to_sm89INS1_16FlashAttnBwdSm80INS1_25CollectiveMainloopBwdSm80ILi1ELi1EN4cute5tupleIJNS5_1CILi32EEENS7_ILi64EEENS7_ILi256EEEEEENS_10bfloat16_tEfNS_4arch4Sm80ELb0ELb0ELb1ELb0ELb0ELb0ELb0ELb0ELi2ELi2ELi2ELi1ELb1EEENS1_21CollectiveEpilogueBwdISB_SC_SE_Li256ELb0ELb0ELi4EEENS1_19SingleTileSchedulerILb0ELb0ELb0ELi64EEEEEEEEEvNT_6ParamsE:
[----:B------:R-:W-:-:S03]  /*0000*/  MOV R1, c[0x0][0x28] ;  /* 0x00000a0000017a02 */ /* 0x000fc60000000f00 */
[----:B------:R-:W1:Y:S01]  /*0010*/  S2UR UR12, SR_CTAID.Z ;  /* 0x00000000000c79c3 */ /* 0x000e620000002700 */
[----:B------:R-:W-:Y:S02]  /*0020*/  IADD3 R1, R1, -0xb8, RZ ;  /* 0xffffff4801017810 */ /* 0x000fe40007ffe0ff */
[----:B-1----:R-:W-:-:S13]  /*0030*/  ISETP.LE.AND P0, PT, RZ, UR12, PT ;  /* 0x0000000cff007c0c */ /* 0x002fda000bf03270 */
[----:B------:R-:W-:Y:S05]  /*0040*/  @!P0 EXIT ;  /* 0x000000000000894d */ /* 0x000fea0003800000 */
[----:B------:R-:W1:Y:S01]  /*0050*/  S2R R2, SR_TID.X ;  /* 0x0000000000027919 */ /* 0x000e620000002100 */
[----:B------:R-:W2:Y:S01]  /*0060*/  S2UR UR11, SR_CTAID.Y ;  /* 0x00000000000b79c3 */ /* 0x000ea20000002600 */
[----:B------:R-:W-:Y:S01]  /*0070*/  ULDC.64 UR6, c[0x0][0x248] ;  /* 0x0000920000067ab9 */ /* 0x000fe20000000a00 */
[----:B------:R-:W-:Y:S01]  /*0080*/  IMAD.MOV.U32 R149, RZ, RZ, R3 ;  /* 0x000000ffff957224 */ /* 0x000fe200078e0003 */
[----:B------:R-:W-:Y:S01]  /*0090*/  USHF.R.S32.HI UR10, URZ, 0x1f, UR12 ;  /* 0x0000001f3f0a7899 */ /* 0x000fe2000801140c */
[----:B------:R-:W3:Y:S01]  /*00a0*/  S2R R9, SR_CTAID.X ;  /* 0x0000000000097919 */ /* 0x000ee20000002500 */
[----:B------:R-:W-:Y:S01]  /*00b0*/  UISETP.NE.AND UP0, UPT, UR6, 0x1, UPT ;  /* 0x000000010600788c */ /* 0x000fe2000bf05270 */
[----:B------:R-:W-:Y:S01]  /*00c0*/  IMAD.U32 R8, RZ, RZ, UR12 ;  /* 0x0000000cff087e24 */ /* 0x000fe2000f8e00ff */
[----:B------:R-:W-:Y:S01]  /*00d0*/  ULDC.64 UR4, c[0x0][0x1e8] ;  /* 0x00007a0000047ab9 */ /* 0x000fe20000000a00 */
[----:B------:R-:W-:Y:S01]  /*00e0*/  IMAD.MOV.U32 R36, RZ, RZ, -0x40 ;  /* 0xffffffc0ff247424 */ /* 0x000fe200078e00ff */
[----:B------:R-:W-:Y:S01]  /*00f0*/  UIMAD UR4, UR10, UR4, URZ ;  /* 0x000000040a0472a4 */ /* 0x000fe2000f8e023f */
[----:B------:R-:W-:Y:S01]  /*0100*/  IMAD.MOV.U32 R37, RZ, RZ, 0x20 ;  /* 0x00000020ff257424 */ /* 0x000fe200078e00ff */
[----:B------:R-:W-:-:S02]  /*0110*/  ULDC.64 UR18, c[0x0][0x118] ;  /* 0x0000460000127ab9 */ /* 0x000fc40000000a00 */
[----:B------:R-:W-:-:S03]  /*0120*/  UIMAD UR13, UR12, UR5, UR4 ;  /* 0x000000050c0d72a4 */ /* 0x000fc6000f8e0204 */
[----:B------:R-:W-:Y:S02]  /*0130*/  ULDC.64 UR4, c[0x0][0x278] ;  /* 0x00009e0000047ab9 */ /* 0x000fe40000000a00 */
[----:B------:R-:W-:Y:S02]  /*0140*/  UIMAD UR8, UR10, UR4, URZ ;  /* 0x000000040a0872a4 */ /* 0x000fe4000f8e023f */
[----:B------:R-:W-:Y:S02]  /*0150*/  UIMAD.WIDE.U32 UR14, UR12, UR4, URZ ;  /* 0x000000040c0e72a5 */ /* 0x000fe4000f8e003f */
[----:B------:R-:W-:Y:S01]  /*0160*/  UIMAD UR8, UR12, UR5, UR8 ;  /* 0x000000050c0872a4 */ /* 0x000fe2000f8e0208 */
[--C-:B-1----:R-:W-:Y:S01]  /*0170*/  IMAD.MOV.U32 R148, RZ, RZ, R2.reuse ;  /* 0x000000ffff947224 */ /* 0x102fe200078e0002 */
[----:B--2---:R-:W-:Y:S01]  /*0180*/  UIMAD.WIDE.U32 UR16, UR11, UR7, URZ ;  /* 0x000000070b1072a5 */ /* 0x004fe2000f8e003f */
[----:B------:R-:W-:Y:S01]  /*0190*/  IMAD.MOV.U32 R148, RZ, RZ, R2 ;  /* 0x000000ffff947224 */ /* 0x000fe200078e0002 */
[----:B------:R-:W-:Y:S01]  /*01a0*/  UMOV UR6, UR11 ;  /* 0x0000000b00067c82 */ /* 0x000fe20008000000 */
[----:B------:R1:W-:Y:S01]  /*01b0*/  STL [R1+0x70], R2 ;  /* 0x0000700201007387 */ /* 0x0003e20000100800 */
[----:B------:R-:W-:Y:S01]  /*01c0*/  ULDC UR7, c[0x0][0x250] ;  /* 0x0000940000077ab9 */ /* 0x000fe20000000800 */
[----:B------:R-:W-:Y:S01]  /*01d0*/  IMAD.SHL.U32 R4, R148, 0x4, RZ ;  /* 0x0000000494047824 */ /* 0x000fe200078e00ff */
[----:B------:R-:W-:Y:S01]  /*01e0*/  SHF.R.S32.HI R33, RZ, 0x1f, R148 ;  /* 0x0000001fff217819 */ /* 0x000fe20000011494 */
[----:B------:R-:W-:Y:S01]  /*01f0*/  @UP0 USHF.R.U32.HI UR6, URZ, UR7, UR17 ;  /* 0x000000073f060299 */ /* 0x000fe20008011611 */
[----:B------:R-:W-:Y:S01]  /*0200*/  IMAD.U32 R3, RZ, RZ, UR11 ;  /* 0x0000000bff037e24 */ /* 0x000fe2000f8e00ff */
[----:B------:R-:W-:Y:S01]  /*0210*/  ULDC.64 UR4, c[0x0][0x1e0] ;  /* 0x0000780000047ab9 */ /* 0x000fe20000000a00 */
[----:B------:R-:W-:Y:S01]  /*0220*/  LEA.HI R30, R33, R148, RZ, 0x3 ;  /* 0x00000094211e7211 */ /* 0x000fe200078f18ff */
[----:B------:R-:W-:Y:S01]  /*0230*/  USHF.R.S32.HI UR9, URZ, 0x1f, UR6 ;  /* 0x0000001f3f097899 */ /* 0x000fe20008011406 */
[----:B------:R-:W-:Y:S01]  /*0240*/  SHF.R.S32.HI R5, RZ, 0x1f, R4 ;  /* 0x0000001fff057819 */ /* 0x000fe20000011404 */
[----:B------:R-:W-:Y:S01]  /*0250*/  UIADD3 UR8, UR15, UR8, URZ ;  /* 0x000000080f087290 */ /* 0x000fe2000fffe03f */
[----:B------:R-:W-:Y:S01]  /*0260*/  LOP3.LUT R0, R30, 0xfffffff8, RZ, 0xc0, !PT ;  /* 0xfffffff81e007812 */ /* 0x000fe200078ec0ff */
[----:B------:R-:W-:Y:S01]  /*0270*/  UIMAD UR4, UR9, UR4, URZ ;  /* 0x00000004090472a4 */ /* 0x000fe2000f8e023f */
[----:B------:R-:W-:Y:S01]  /*0280*/  SHF.R.S32.HI R42, RZ, 0x3, R30 ;  /* 0x00000003ff2a7819 */ /* 0x000fe2000001141e */
[----:B------:R2:W-:Y:S01]  /*0290*/  STL.64 [R1+0x78], R4 ;  /* 0x0000780401007387 */ /* 0x0005e20000100a00 */
[----:B------:R-:W-:Y:S01]  /*02a0*/  IMAD.WIDE.U32 R20, R3, c[0x0][0x288], R4 ;  /* 0x0000a20003147a25 */ /* 0x000fe200078e0004 */
[----:B------:R-:W-:Y:S01]  /*02b0*/  UIMAD UR7, UR6, UR5, UR4 ;  /* 0x00000005060772a4 */ /* 0x000fe2000f8e0204 */
[----:B------:R-:W-:-:S02]  /*02c0*/  SHF.R.S32.HI R43, RZ, 0x1f, R42 ;  /* 0x0000001fff2b7819 */ /* 0x000fc4000001142a */
[----:B------:R-:W-:Y:S01]  /*02d0*/  IMAD.IADD R19, R148, 0x1, -R0 ;  /* 0x0000000194137824 */ /* 0x000fe200078e0a00 */
[----:B------:R-:W-:Y:S01]  /*02e0*/  ULDC.64 UR4, c[0x0][0x1b0] ;  /* 0x00006c0000047ab9 */ /* 0x000fe20000000a00 */
[----:B------:R-:W-:Y:S01]  /*02f0*/  IMAD.U32 R0, RZ, RZ, UR6 ;  /* 0x00000006ff007e24 */ /* 0x000fe2000f8e00ff */
[----:B------:R-:W-:Y:S01]  /*0300*/  UIMAD UR4, UR9, UR4, URZ ;  /* 0x00000004090472a4 */ /* 0x000fe2000f8e023f */
[----:B------:R-:W-:Y:S01]  /*0310*/  IMAD.SHL.U32 R14, R19, 0x8, RZ ;  /* 0x00000008130e7824 */ /* 0x000fe200078e00ff */
[----:B------:R-:W-:Y:S01]  /*0320*/  USHF.R.S32.HI UR9, URZ, 0x1f, UR11 ;  /* 0x0000001f3f097899 */ /* 0x000fe2000801140b */
[----:B-1----:R-:W-:Y:S01]  /*0330*/  IMAD.U32 R2, RZ, RZ, UR11 ;  /* 0x0000000bff027e24 */ /* 0x002fe2000f8e00ff */
[----:B------:R-:W-:Y:S01]  /*0340*/  UIMAD UR16, UR6, UR5, UR4 ;  /* 0x00000005061072a4 */ /* 0x000fe2000f8e0204 */
[----:B---3--:R-:W-:Y:S01]  /*0350*/  IMAD R36, R9, R36, c[0x0][0x198] ;  /* 0x0000660009247624 */ /* 0x008fe200078e0224 */
[----:B------:R-:W-:Y:S01]  /*0360*/  SHF.R.S32.HI R15, RZ, 0x1f, R14 ;  /* 0x0000001fff0f7819 */ /* 0x000fe2000001140e */
[----:B------:R-:W-:Y:S01]  /*0370*/  IMAD.WIDE.U32 R6, R2, c[0x0][0x270], R4 ;  /* 0x00009c0002067a25 */ /* 0x000fe200078e0004 */
[----:B------:R-:W-:Y:S01]  /*0380*/  ULDC.64 UR4, c[0x0][0x1b8] ;  /* 0x00006e0000047ab9 */ /* 0x000fe20000000a00 */
[----:B------:R-:W-:Y:S01]  /*0390*/  IADD3 R29, R14, 0x40, RZ ;  /* 0x000000400e1d7810 */ /* 0x000fe20007ffe0ff */
[----:B------:R-:W-:Y:S01]  /*03a0*/  UIMAD UR4, UR10, UR4, URZ ;  /* 0x000000040a0472a4 */ /* 0x000fe2000f8e023f */
[--C-:B------:R-:W-:Y:S01]  /*03b0*/  IMAD.WIDE.U32 R2, R0, c[0x0][0x1b0], R14.reuse ;  /* 0x00006c0000027a25 */ /* 0x100fe200078e000e */
[----:B------:R-:W-:Y:S01]  /*03c0*/  IADD3 R12, P0, R6, UR14, RZ ;  /* 0x0000000e060c7c10 */ /* 0x000fe2000ff1e0ff */
[----:B------:R-:W-:Y:S01]  /*03d0*/  STL.64 [R1+0x58], R42 ;  /* 0x0000582a01007387 */ /* 0x000fe20000100a00 */
[----:B------:R-:W-:Y:S01]  /*03e0*/  UIMAD UR4, UR12, UR5, UR4 ;  /* 0x000000050c0472a4 */ /* 0x000fe2000f8e0204 */
[----:B------:R-:W-:Y:S01]  /*03f0*/  IMAD.SHL.U32 R6, R42, 0x40, RZ ;  /* 0x000000402a067824 */ /* 0x000fe200078e00ff */
[----:B------:R-:W-:Y:S01]  /*0400*/  IADD3 R3, R3, UR16, RZ ;  /* 0x0000001003037c10 */ /* 0x000fe2000fffe0ff */
[----:B------:R-:W-:Y:S01]  /*0410*/  IMAD.U32 R24, RZ, RZ, UR11 ;  /* 0x0000000bff187e24 */ /* 0x000fe2000f8e00ff */
[----:B------:R-:W-:Y:S01]  /*0420*/  LEA R26, P2, R12, c[0x0][0x258], 0x2 ;  /* 0x000096000c1a7a11 */ /* 0x000fe200078410ff */
[----:B--2---:R-:W-:Y:S01]  /*0430*/  IMAD.WIDE.U32 R4, R0, c[0x0][0x1e0], R14 ;  /* 0x0000780000047a25 */ /* 0x004fe200078e000e */
[----:B------:R-:W-:-:S02]  /*0440*/  ISETP.GE.AND P4, PT, R14, c[0x0][0x1cc], PT ;  /* 0x000073000e007a0c */ /* 0x000fc40003f86270 */
[----:B------:R-:W-:Y:S01]  /*0450*/  ISETP.GE.AND P3, PT, R29, c[0x0][0x1cc], PT ;  /* 0x000073001d007a0c */ /* 0x000fe20003f66270 */
[----:B------:R-:W-:Y:S01]  /*0460*/  IMAD.U32 R0, RZ, RZ, UR12 ;  /* 0x0000000cff007e24 */ /* 0x000fe2000f8e00ff */
[----:B------:R-:W-:Y:S01]  /*0470*/  IADD3 R5, R5, UR7, RZ ;  /* 0x0000000705057c10 */ /* 0x000fe2000fffe0ff */
[----:B------:R-:W-:Y:S01]  /*0480*/  ULDC.64 UR6, c[0x0][0x270] ;  /* 0x00009c0000067ab9 */ /* 0x000fe20000000a00 */
[----:B------:R-:W-:Y:S01]  /*0490*/  IMAD.WIDE.U32 R2, R8, c[0x0][0x1b8], R2 ;  /* 0x00006e0008027a25 */ /* 0x000fe200078e0002 */
[----:B------:R-:W-:Y:S01]  /*04a0*/  UIMAD UR6, UR9, UR6, URZ ;  /* 0x00000006090672a4 */ /* 0x000fe2000f8e023f */
[----:B------:R-:W-:Y:S02]  /*04b0*/  IADD3 R28, R14, 0x80, RZ ;  /* 0x000000800e1c7810 */ /* 0x000fe40007ffe0ff */
[----:B------:R-:W-:Y:S01]  /*04c0*/  IMAD.WIDE.U32 R4, R0, c[0x0][0x1e8], R4 ;  /* 0x00007a0000047a25 */ /* 0x000fe200078e0004 */
[----:B------:R-:W-:Y:S01]  /*04d0*/  UIMAD UR6, UR11, UR7, UR6 ;  /* 0x000000070b0672a4 */ /* 0x000fe2000f8e0206 */
[----:B------:R-:W-:Y:S01]  /*04e0*/  IADD3 R3, R3, UR4, RZ ;  /* 0x0000000403037c10 */ /* 0x000fe2000fffe0ff */
[----:B------:R-:W-:Y:S01]  /*04f0*/  ULDC.64 UR4, c[0x0][0x288] ;  /* 0x0000a20000047ab9 */ /* 0x000fe20000000a00 */
[----:B------:R-:W-:Y:S01]  /*0500*/  IMAD.WIDE R8, R9, 0x40, R42 ;  /* 0x0000004009087825 */ /* 0x000fe200078e022a */
[----:B------:R-:W-:Y:S01]  /*0510*/  IADD3 R5, R5, UR13, RZ ;  /* 0x0000000d05057c10 */ /* 0x000fe2000fffe0ff */
[----:B------:R-:W-:Y:S01]  /*0520*/  UIMAD UR4, UR9, UR4, URZ ;  /* 0x00000004090472a4 */ /* 0x000fe2000f8e023f */
[----:B------:R-:W-:Y:S01]  /*0530*/  IADD3 R31, R14, 0xc0, RZ ;  /* 0x000000c00e1f7810 */ /* 0x000fe20007ffe0ff */
[----:B------:R-:W-:Y:S01]  /*0540*/  IMAD.U32 R0, RZ, RZ, UR6 ;  /* 0x00000006ff007e24 */ /* 0x000fe2000f8e00ff */
[----:B------:R-:W-:Y:S01]  /*0550*/  ULDC.64 UR6, c[0x0][0x290] ;  /* 0x0000a40000067ab9 */ /* 0x000fe20000000a00 */
[C---:B------:R-:W-:Y:S01]  /*0560*/  IMAD R10, R9.reuse, c[0x0][0x1d8], RZ ;  /* 0x00007600090a7a24 */ /* 0x040fe200078e02ff */
[----:B------:R-:W-:Y:S01]  /*0570*/  UIMAD UR13, UR10, UR6, URZ ;  /* 0x000000060a0d72a4 */ /* 0x000fe2000f8e023f */
[----:B------:R-:W-:Y:S01]  /*0580*/  IMAD R11, R9, c[0x0][0x1a8], RZ ;  /* 0x00006a00090b7a24 */ /* 0x000fe200078e02ff */
[----:B------:R-:W-:Y:S01]  /*0590*/  IADD3.X R13, R7, UR8, R0, P0, !PT ;  /* 0x00000008070d7c10 */ /* 0x000fe200087fe400 */
[C---:B------:R-:W-:Y:S01]  /*05a0*/  IMAD R10, R8.reuse, c[0x0][0x1dc], R10 ;  /* 0x00007700080a7a24 */ /* 0x040fe200078e020a */
[----:B------:R-:W-:Y:S01]  /*05b0*/  LEA.HI R0, R33, R148, RZ, 0x6 ;  /* 0x0000009421007211 */ /* 0x000fe200078f30ff */
[----:B------:R-:W-:Y:S01]  /*05c0*/  IMAD R11, R8, c[0x0][0x1ac], R11 ;  /* 0x00006b00080b7a24 */ /* 0x000fe200078e020b */
[----:B------:R-:W-:Y:S01]  /*05d0*/  LEA.HI.X R27, R12, c[0x0][0x25c], R13, 0x2, P2 ;  /* 0x000097000c1b7a11 */ /* 0x000fe200010f140d */
[----:B------:R-:W-:Y:S01]  /*05e0*/  UIMAD.WIDE.U32 UR16, UR12, UR6, URZ ;  /* 0x000000060c1072a5 */ /* 0x000fe2000f8e003f */
[----:B------:R-:W-:Y:S01]  /*05f0*/  SHF.R.S32.HI R23, RZ, 0x6, R0 ;  /* 0x00000006ff177819 */ /* 0x000fe20000011400 */
[----:B------:R-:W-:Y:S01]  /*0600*/  UIMAD UR5, UR11, UR5, UR4 ;  /* 0x000000050b0572a4 */ /* 0x000fe2000f8e0204 */
[----:B------:R-:W-:Y:S01]  /*0610*/  LOP3.LUT R0, R6, 0x1c0, RZ, 0xc0, !PT ;  /* 0x000001c006007812 */ /* 0x000fe200078ec0ff */
[----:B------:R-:W-:Y:S01]  /*0620*/  IMAD.WIDE.U32 R6, R8, c[0x0][0x1d8], R4 ;  /* 0x0000760008067a25 */ /* 0x000fe200078e0004 */
[----:B------:R-:W-:Y:S01]  /*0630*/  ISETP.GE.AND P2, PT, R28, c[0x0][0x1cc], PT ;  /* 0x000073001c007a0c */ /* 0x000fe20003f46270 */
[----:B------:R-:W-:Y:S01]  /*0640*/  UIMAD UR6, UR12, UR7, UR13 ;  /* 0x000000070c0672a4 */ /* 0x000fe2000f8e020d */
[----:B------:R-:W-:Y:S01]  /*0650*/  LOP3.LUT R9, R0, 0x38, R14, 0xf8, !PT ;  /* 0x0000003800097812 */ /* 0x000fe200078ef80e */
[----:B------:R-:W-:Y:S01]  /*0660*/  IMAD.WIDE.U32 R4, R8, c[0x0][0x1a8], R2 ;  /* 0x00006a0008047a25 */ /* 0x000fe200078e0002 */
[----:B------:R-:W-:Y:S01]  /*0670*/  SHF.R.U32.HI R3, RZ, 0x3, R0 ;  /* 0x00000003ff037819 */ /* 0x000fe20000011600 */
[----:B------:R-:W-:Y:S01]  /*0680*/  UIADD3 UR6, UR17, UR6, URZ ;  /* 0x0000000611067290 */ /* 0x000fe2000fffe03f */
[----:B------:R-:W-:Y:S01]  /*0690*/  LEA R2, P1, R6, c[0x0][0x1c0], 0x1 ;  /* 0x0000700006027a11 */ /* 0x000fe200078208ff */
[----:B------:R-:W-:Y:S01]  /*06a0*/  IMAD.SHL.U32 R22, R23, 0x200, RZ ;  /* 0x0000020017167824 */ /* 0x000fe200078e00ff */
[----:B------:R-:W-:Y:S01]  /*06b0*/  LEA R8, P0, R4, c[0x0][0x190], 0x1 ;  /* 0x0000640004087a11 */ /* 0x000fe200078008ff */
[----:B------:R-:W-:-:S02]  /*06c0*/  IMAD.IADD R0, R7, 0x1, R10 ;  /* 0x0000000107007824 */ /* 0x000fc400078e020a */
[----:B------:R-:W-:Y:S01]  /*06d0*/  IMAD.IADD R5, R5, 0x1, R11 ;  /* 0x0000000105057824 */ /* 0x000fe200078e020b */
[----:B------:R-:W-:Y:S01]  /*06e0*/  LOP3.LUT R10, R22, R9, R3, 0xf6, !PT ;  /* 0x00000009160a7212 */ /* 0x000fe200078ef603 */
[----:B------:R-:W-:Y:S01]  /*06f0*/  IMAD.MOV.U32 R7, RZ, RZ, c[0x0][0x1dc] ;  /* 0x00007700ff077624 */ /* 0x000fe200078e00ff */
[----:B------:R-:W-:Y:S01]  /*0700*/  LEA.HI.X R3, R6, c[0x0][0x1c4], R0, 0x1, P1 ;  /* 0x0000710006037a11 */ /* 0x000fe200008f0c00 */
[----:B------:R-:W-:Y:S01]  /*0710*/  IMAD.MOV.U32 R0, RZ, RZ, c[0x0][0x1a8] ;  /* 0x00006a00ff007624 */ /* 0x000fe200078e00ff */
[----:B------:R-:W-:Y:S01]  /*0720*/  LEA.HI.X R9, R4, c[0x0][0x194], R5, 0x1, P0 ;  /* 0x0000650004097a11 */ /* 0x000fe200000f0c05 */
[----:B------:R-:W-:Y:S02]  /*0730*/  IMAD.MOV.U32 R6, RZ, RZ, c[0x0][0x1ac] ;  /* 0x00006b00ff067624 */ /* 0x000fe400078e00ff */
[----:B------:R-:W-:Y:S01]  /*0740*/  IMAD.MOV.U32 R5, RZ, RZ, c[0x0][0x1d8] ;  /* 0x00007600ff057624 */ /* 0x000fe200078e00ff */
[----:B------:R-:W-:Y:S01]  /*0750*/  LEA R12, P0, R0, R8, 0x6 ;  /* 0x00000008000c7211 */ /* 0x000fe200078030ff */
[----:B------:R-:W-:-:S02]  /*0760*/  IMAD.SHL.U32 R38, R10, 0x2, RZ ;  /* 0x000000020a267824 */ /* 0x000fc400078e00ff */
[----:B------:R-:W-:Y:S01]  /*0770*/  IMAD.U32 R18, RZ, RZ, UR5 ;  /* 0x00000005ff127e24 */ /* 0x000fe2000f8e00ff */
[----:B------:R-:W-:Y:S01]  /*0780*/  LEA.HI.X R13, R0, R9, R6, 0x6, P0 ;  /* 0x00000009000d7211 */ /* 0x000fe200000f3406 */
[----:B------:R-:W-:Y:S01]  /*0790*/  IMAD.IADD R0, R36, 0x1, -R42 ;  /* 0x0000000124007824 */ /* 0x000fe200078e0a2a */
[----:B------:R-:W-:Y:S01]  /*07a0*/  LEA R4, P1, R5, R2, 0x6 ;  /* 0x0000000205047211 */ /* 0x000fe200078230ff */
[----:B------:R-:W-:Y:S01]  /*07b0*/  ULDC.64 UR4, c[0x0][0x180] ;  /* 0x0000600000047ab9 */ /* 0x000fe20000000a00 */
[----:B------:R-:W-:Y:S01]  /*07c0*/  IADD3 R25, P0, R20, UR16, RZ ;  /* 0x0000001014197c10 */ /* 0x000fe2000ff1e0ff */
[----:B------:R-:W-:Y:S01]  /*07d0*/  IMAD R6, R43, c[0x0][0x208], RZ ;  /* 0x000082002b067a24 */ /* 0x000fe200078e02ff */
[----:B------:R-:W-:Y:S01]  /*07e0*/  LEA.HI.X R5, R5, R3, R7, 0x6, P1 ;  /* 0x0000000305057211 */ /* 0x000fe200008f3407 */
[----:B------:R-:W-:Y:S01]  /*07f0*/  IMAD R7, R43, c[0x0][0x178], RZ ;  /* 0x00005e002b077a24 */ /* 0x000fe200078e02ff */
[C---:B------:R-:W-:Y:S01]  /*0800*/  ISETP.LT.OR P1, PT, R0.reuse, 0x1, P4 ;  /* 0x000000010000780c */ /* 0x040fe20002721670 */
[----:B------:R-:W-:Y:S01]  /*0810*/  UIMAD UR4, UR9, UR4, URZ ;  /* 0x00000004090472a4 */ /* 0x000fe2000f8e023f */
[----:B------:R-:W-:Y:S01]  /*0820*/  ISETP.LT.OR P5, PT, R0, 0x1, P3 ;  /* 0x000000010000780c */ /* 0x000fe20001fa1670 */
[----:B------:R-:W-:Y:S01]  /*0830*/  IMAD R16, R42, c[0x0][0x17c], R7 ;  /* 0x00005f002a107a24 */ /* 0x000fe200078e0207 */
[----:B------:R-:W-:Y:S01]  /*0840*/  ISETP.LT.OR P6, PT, R0, 0x1, P2 ;  /* 0x000000010000780c */ /* 0x000fe200017c1670 */
[----:B------:R-:W-:Y:S01]  /*0850*/  IMAD R17, R42, c[0x0][0x20c], R6 ;  /* 0x000083002a117a24 */ /* 0x000fe200078e0206 */
[----:B------:R-:W-:Y:S01]  /*0860*/  ISETP.LT.OR P4, PT, R0, 0x21, P4 ;  /* 0x000000210000780c */ /* 0x000fe20002781670 */
[--C-:B------:R-:W-:Y:S01]  /*0870*/  IMAD.WIDE.U32 R6, R42, c[0x0][0x208], R14.reuse ;  /* 0x000082002a067a25 */ /* 0x100fe200078e000e */
[C---:B------:R-:W-:Y:S01]  /*0880*/  ISETP.LT.OR P3, PT, R0.reuse, 0x21, P3 ;  /* 0x000000210000780c */ /* 0x040fe20001f61670 */
[----:B------:R-:W-:Y:S01]  /*0890*/  UIMAD UR7, UR11, UR5, UR4 ;  /* 0x000000050b0772a4 */ /* 0x000fe2000f8e0204 */
[----:B------:R-:W-:Y:S01]  /*08a0*/  ISETP.LT.OR P2, PT, R0, 0x21, P2 ;  /* 0x000000210000780c */ /* 0x000fe20001741670 */
[----:B------:R-:W-:Y:S01]  /*08b0*/  IMAD.WIDE.U32 R10, R42, c[0x0][0x178], R14 ;  /* 0x00005e002a0a7a25 */ /* 0x000fe200078e000e */
[----:B------:R-:W-:Y:S01]  /*08c0*/  IADD3.X R32, R21, UR6, R18, P0, !PT ;  /* 0x0000000615207c10 */ /* 0x000fe200087fe412 */
[----:B------:R1:W-:Y:S01]  /*08d0*/  LDGSTS.E.BYPASS.LTC128B.128 [R38+0x8080], [R2.64], !P1 ;  /* 0x0808000002267fae */ /* 0x0003e2000c901d52 */
[----:B------:R-:W-:Y:S01]  /*08e0*/  ISETP.GE.AND P1, PT, R31, c[0x0][0x1cc], PT ;  /* 0x000073001f007a0c */ /* 0x000fe20003f26270 */
[----:B------:R-:W-:Y:S01]  /*08f0*/  ULDC.64 UR4, c[0x0][0x210] ;  /* 0x0000840000047ab9 */ /* 0x000fe20000000a00 */
[-C--:B------:R-:W-:Y:S01]  /*0900*/  LEA.HI R18, R33, R148.reuse, RZ, 0x4 ;  /* 0x0000009421127211 */ /* 0x080fe200078f20ff */
[----:B------:R1:W-:Y:S01]  /*0910*/  LDGSTS.E.BYPASS.LTC128B.128 [R38+0xa080], [R2.64+0x80], !P5 ;  /* 0x0a08008002267fae */ /* 0x0003e2000e901d52 */
[C---:B------:R-:W-:Y:S01]  /*0920*/  ISETP.LT.OR P5, PT, R0.reuse, 0x1, P1 ;  /* 0x000000010000780c */ /* 0x040fe20000fa1670 */
[----:B------:R-:W-:Y:S01]  /*0930*/  IMAD.IADD R7, R7, 0x1, R17 ;  /* 0x0000000107077824 */ /* 0x000fe200078e0211 */
[----:B------:R-:W-:Y:S01]  /*0940*/  ISETP.LT.OR P1, PT, R0, 0x21, P1 ;  /* 0x000000210000780c */ /* 0x000fe20000f21670 */
[----:B------:R1:W-:Y:S01]  /*0950*/  LDGSTS.E.BYPASS.LTC128B.128 [R38+0xc080], [R2.64+0x100], !P6 ;  /* 0x0c08010002267fae */ /* 0x0003e2000f101d52 */
[----:B------:R-:W-:Y:S01]  /*0960*/  LEA.HI R20, R33, R148, RZ, 0x2 ;  /* 0x0000009421147211 */ /* 0x000fe200078f10ff */
[----:B------:R-:W-:Y:S01]  /*0970*/  UIMAD UR4, UR9, UR4, URZ ;  /* 0x00000004090472a4 */ /* 0x000fe2000f8e023f */
[----:B------:R-:W-:Y:S01]  /*0980*/  IMAD.U32 R17, RZ, RZ, UR11 ;  /* 0x0000000bff117e24 */ /* 0x000fe2000f8e00ff */
[----:B------:R-:W-:Y:S01]  /*0990*/  STL [R1+0x50], R38 ;  /* 0x0000502601007387 */ /* 0x000fe20000100800 */
[----:B------:R-:W-:Y:S01]  /*09a0*/  IMAD.IADD R11, R11, 0x1, R16 ;  /* 0x000000010b0b7824 */ /* 0x000fe200078e0210 */
[----:B------:R-:W-:Y:S01]  /*09b0*/  UIMAD UR4, UR11, UR5, UR4 ;  /* 0x000000050b0472a4 */ /* 0x000fe2000f8e0204 */
[----:B------:R-:W-:-:S02]  /*09c0*/  ISETP.GE.AND P6, PT, R28, c[0x0][0x1fc], PT ;  /* 0x00007f001c007a0c */ /* 0x000fc40003fc6270 */
[----:B------:R-:W-:Y:S01]  /*09d0*/  IMAD.WIDE.U32 R10, R24, c[0x0][0x180], R10 ;  /* 0x00006000180a7a25 */ /* 0x000fe200078e000a */
[----:B------:R1:W-:Y:S01]  /*09e0*/  LDGSTS.E.BYPASS.LTC128B.128 [R38+0xe080], [R2.64+0x180], !P5 ;  /* 0x0e08018002267fae */ /* 0x0003e2000e901d52 */
[----:B------:R-:W-:-:S03]  /*09f0*/  ISETP.GE.AND P5, PT, R14, c[0x0][0x19c], PT ;  /* 0x000067000e007a0c */ /* 0x000fc60003fa6270 */
[----:B------:R2:W-:Y:S01]  /*0a00*/  LDGSTS.E.BYPASS.LTC128B.128 [R38+0x9080], [R4.64], !P4 ;  /* 0x0908000004267fae */ /* 0x0005e2000e101d52 */
[----:B------:R-:W-:-:S03]  /*0a10*/  ISETP.GE.AND P4, PT, R29, c[0x0][0x19c], PT ;  /* 0x000067001d007a0c */ /* 0x000fc60003f86270 */
[----:B------:R2:W-:Y:S01]  /*0a20*/  LDGSTS.E.BYPASS.LTC128B.128 [R38+0xb080], [R4.64+0x80], !P3 ;  /* 0x0b08008004267fae */ /* 0x0005e2000d901d52 */
[----:B------:R-:W-:Y:S02]  /*0a30*/  ISETP.LT.OR P0, PT, R0, 0x1, P4 ;  /* 0x000000010000780c */ /* 0x000fe40002701670 */
[----:B------:R-:W-:Y:S01]  /*0a40*/  ISETP.GE.AND P3, PT, R28, c[0x0][0x19c], PT ;  /* 0x000067001c007a0c */ /* 0x000fe20003f66270 */
[----:B------:R2:W-:Y:S01]  /*0a50*/  LDGSTS.E.BYPASS.LTC128B.128 [R38+0xd080], [R4.64+0x100], !P2 ;  /* 0x0d08010004267fae */ /* 0x0005e2000d101d52 */
[C---:B------:R-:W-:Y:S02]  /*0a60*/  ISETP.LT.OR P2, PT, R0.reuse, 0x1, P5 ;  /* 0x000000010000780c */ /* 0x040fe40002f41670 */
[C---:B------:R-:W-:Y:S01]  /*0a70*/  ISETP.LT.OR P5, PT, R0.reuse, 0x21, P5 ;  /* 0x000000210000780c */ /* 0x040fe20002fa1670 */
[----:B------:R2:W-:Y:S01]  /*0a80*/  LDGSTS.E.BYPASS.LTC128B.128 [R38+0xf080], [R4.64+0x180], !P1 ;  /* 0x0f08018004267fae */ /* 0x0005e2000c901d52 */
[----:B------:R-:W-:Y:S02]  /*0a90*/  ISETP.GE.AND P1, PT, R31, c[0x0][0x19c], PT ;  /* 0x000067001f007a0c */ /* 0x000fe40003f26270 */
[C---:B------:R-:W-:Y:S01]  /*0aa0*/  ISETP.LT.OR P4, PT, R0.reuse, 0x21, P4 ;  /* 0x000000210000780c */ /* 0x040fe20002781670 */
[----:B------:R-:W0:Y:S06]  /*0ab0*/  LDGDEPBAR ;  /* 0x00000000000079af */ /* 0x000e2c0000000000 */
[----:B------:R3:W-:Y:S01]  /*0ac0*/  LDGSTS.E.BYPASS.LTC128B.128 [R38+0x80], [R8.64], !P2 ;  /* 0x0008000008267fae */ /* 0x0007e2000d101d52 */
[----:B------:R-:W-:-:S02]  /*0ad0*/  ISETP.LT.OR P2, PT, R0, 0x1, P3 ;  /* 0x000000010000780c */ /* 0x000fc40001f41670 */
[C---:B------:R-:W-:Y:S01]  /*0ae0*/  ISETP.LT.OR P3, PT, R0.reuse, 0x21, P3 ;  /* 0x000000210000780c */ /* 0x040fe20001f61670 */
[----:B------:R3:W-:Y:S01]  /*0af0*/  LDGSTS.E.BYPASS.LTC128B.128 [R38+0x2080], [R8.64+0x80], !P0 ;  /* 0x0208008008267fae */ /* 0x0007e2000c101d52 */
[C---:B------:R-:W-:Y:S02]  /*0b00*/  ISETP.LT.OR P0, PT, R0.reuse, 0x1, P1 ;  /* 0x000000010000780c */ /* 0x040fe40000f01670 */
[----:B------:R-:W-:Y:S01]  /*0b10*/  ISETP.LT.OR P1, PT, R0, 0x21, P1 ;  /* 0x000000210000780c */ /* 0x000fe20000f21670 */
[----:B------:R-:W-:Y:S01]  /*0b20*/  IMAD.SHL.U32 R0, R19, 0x40, RZ ;  /* 0x0000004013007824 */ /* 0x000fe200078e00ff */
[----:B-1----:R-:W-:-:S05]  /*0b30*/  SHF.R.S32.HI R2, RZ, 0x1f, R20 ;  /* 0x0000001fff027819 */ /* 0x002fca0000011414 */
[----:B------:R3:W-:Y:S01]  /*0b40*/  LDGSTS.E.BYPASS.LTC128B.128 [R38+0x4080], [R8.64+0x100], !P2 ;  /* 0x0408010008267fae */ /* 0x0007e2000d101d52 */
[----:B------:R-:W-:Y:S02]  /*0b50*/  LOP3.LUT P2, RZ, R19, 0x4, RZ, 0xc0, !PT ;  /* 0x0000000413ff7812 */ /* 0x000fe4000784c0ff */
[----:B--2---:R-:W-:Y:S01]  /*0b60*/  SHF.R.S32.HI R5, RZ, 0x4, R18 ;  /* 0x00000004ff057819 */ /* 0x004fe20000011412 */
[----:B------:R3:W-:Y:S01]  /*0b70*/  LDGSTS.E.BYPASS.LTC128B.128 [R38+0x6080], [R8.64+0x180], !P0 ;  /* 0x0608018008267fae */ /* 0x0007e2000c101d52 */
[----:B------:R-:W-:Y:S02]  /*0b80*/  SHF.R.S32.HI R4, RZ, 0x2, R20 ;  /* 0x00000002ff047819 */ /* 0x000fe40000011414 */
[----:B------:R-:W-:Y:S01]  /*0b90*/  LEA.HI R3, R18, R5, RZ, 0x1 ;  /* 0x0000000512037211 */ /* 0x000fe200078f08ff */
[----:B------:R1:W-:Y:S01]  /*0ba0*/  LDGSTS.E.BYPASS.LTC128B.128 [R38+0x1080], [R12.64], !P5 ;  /* 0x010800000c267fae */ /* 0x0003e2000e901d52 */
[----:B------:R-:W-:Y:S02]  /*0bb0*/  LEA.HI R2, R2, R4, RZ, 0x3 ;  /* 0x0000000402027211 */ /* 0x000fe400078f18ff */
[----:B------:R-:W-:Y:S01]  /*0bc0*/  LOP3.LUT R16, R3, 0xfffffffe, RZ, 0xc0, !PT ;  /* 0xfffffffe03107812 */ /* 0x000fe200078ec0ff */
[----:B------:R1:W-:Y:S01]  /*0bd0*/  LDGSTS.E.BYPASS.LTC128B.128 [R38+0x3080], [R12.64+0x80], !P4 ;  /* 0x030800800c267fae */ /* 0x0003e2000e101d52 */
[----:B------:R-:W-:Y:S01]  /*0be0*/  LOP3.LUT R15, R2, 0xfffffff8, RZ, 0xc0, !PT ;  /* 0xfffffff8020f7812 */ /* 0x000fe200078ec0ff */
[----:B------:R-:W-:Y:S01]  /*0bf0*/  IMAD.WIDE.U32 R2, R17, c[0x0][0x210], R6 ;  /* 0x0000840011027a25 */ /* 0x000fe200078e0006 */
[----:B------:R-:W-:Y:S01]  /*0c00*/  LOP3.LUT P0, RZ, R19, 0x2, RZ, 0xc0, !PT ;  /* 0x0000000213ff7812 */ /* 0x000fe2000780c0ff */
[----:B------:R1:W-:Y:S01]  /*0c10*/  LDGSTS.E.BYPASS.LTC128B.128 [R38+0x5080], [R12.64+0x100], !P3 ;  /* 0x050801000c267fae */ /* 0x0003e2000d901d52 */
[----:B------:R-:W-:Y:S01]  /*0c20*/  ISETP.GE.AND P4, PT, R14, c[0x0][0x16c], PT ;  /* 0x00005b000e007a0c */ /* 0x000fe20003f86270 */
[----:B------:R-:W-:Y:S01]  /*0c30*/  IMAD.IADD R16, R5, 0x1, -R16 ;  /* 0x0000000105107824 */ /* 0x000fe200078e0a10 */
[----:B------:R-:W-:Y:S01]  /*0c40*/  IADD3 R3, R3, UR4, RZ ;  /* 0x0000000403037c10 */ /* 0x000fe2000fffe0ff */
[----:B------:R1:W-:Y:S01]  /*0c50*/  LDGSTS.E.BYPASS.LTC128B.128 [R38+0x7080], [R12.64+0x180], !P1 ;  /* 0x070801800c267fae */ /* 0x0003e2000c901d52 */
[----:B------:R-:W-:Y:S01]  /*0c60*/  ULDC.64 UR4, c[0x0][0x188] ;  /* 0x0000620000047ab9 */ /* 0x000fe20000000a00 */
[----:B------:R-:W-:Y:S01]  /*0c70*/  IMAD.IADD R21, R4, 0x1, -R15 ;  /* 0x0000000104157824 */ /* 0x000fe200078e0a0f */
[----:B------:R-:W-:Y:S01]  /*0c80*/  UIMAD UR4, UR10, UR4, URZ ;  /* 0x000000040a0472a4 */ /* 0x000fe2000f8e023f */
[----:B------:R-:W0:Y:S01]  /*0c90*/  LDGDEPBAR ;  /* 0x00000000000079af */ /* 0x000e220000000000 */
[----:B------:R-:W-:Y:S01]  /*0ca0*/  IADD3 R5, R11, UR7, RZ ;  /* 0x000000070b057c10 */ /* 0x000fe2000fffe0ff */
[----:B------:R-:W-:Y:S01]  /*0cb0*/  IMAD.MOV.U32 R4, RZ, RZ, R10 ;  /* 0x000000ffff047224 */ /* 0x000fe200078e000a */
[----:B------:R-:W-:Y:S01]  /*0cc0*/  UIMAD UR7, UR12, UR5, UR4 ;  /* 0x000000050c0772a4 */ /* 0x000fe2000f8e0204 */
[----:B------:R-:W-:-:S02]  /*0cd0*/  IMAD.U32 R6, RZ, RZ, UR12 ;  /* 0x0000000cff067e24 */ /* 0x000fc4000f8e00ff */
[----:B------:R-:W-:Y:S01]  /*0ce0*/  ULDC.64 UR4, c[0x0][0x218] ;  /* 0x0000860000047ab9 */ /* 0x000fe20000000a00 */
[----:B---3--:R-:W-:Y:S01]  /*0cf0*/  IMAD.U32 R8, RZ, RZ, UR12 ;  /* 0x0000000cff087e24 */ /* 0x008fe2000f8e00ff */
[----:B------:R-:W-:Y:S01]  /*0d00*/  LOP3.LUT R9, R0, 0x1c0, RZ, 0xc0, !PT ;  /* 0x000001c000097812 */ /* 0x000fe200078ec0ff */
[----:B------:R-:W-:Y:S01]  /*0d10*/  IMAD.WIDE.U32 R6, R6, c[0x0][0x188], R4 ;  /* 0x0000620006067a25 */ /* 0x000fe200078e0004 */
[----:B------:R-:W-:Y:S02]  /*0d20*/  UIMAD UR4, UR10, UR4, URZ ;  /* 0x000000040a0472a4 */ /* 0x000fe4000f8e023f */
[----:B------:R-:W-:Y:S01]  /*0d30*/  SHF.R.U32.HI R15, RZ, 0x3, R9 ;  /* 0x00000003ff0f7819 */ /* 0x000fe20000011609 */
[----:B------:R-:W-:Y:S01]  /*0d40*/  IMAD.WIDE.U32 R4, R8, c[0x0][0x218], R2 ;  /* 0x0000860008047a25 */ /* 0x000fe200078e0002 */
[----:B------:R-:W-:Y:S01]  /*0d50*/  LOP3.LUT R2, R9, 0x8, R30, 0xf8, !PT ;  /* 0x0000000809027812 */ /* 0x000fe200078ef81e */
[----:B------:R-:W-:Y:S01]  /*0d60*/  UIMAD UR4, UR12, UR5, UR4 ;  /* 0x000000050c0472a4 */ /* 0x000fe2000f8e0204 */
[----:B------:R-:W-:Y:S01]  /*0d70*/  IADD3 R3, R7, UR7, RZ ;  /* 0x0000000707037c10 */ /* 0x000fe2000fffe0ff */
[----:B------:R-:W-:Y:S01]  /*0d80*/  IMAD R0, R16, 0x800, R22 ;  /* 0x0000080010007824 */ /* 0x000fe200078e0216 */
[----:B------:R-:W-:-:S02]  /*0d90*/  LOP3.LUT R2, R2, R15, RZ, 0x3c, !PT ;  /* 0x0000000f02027212 */ /* 0x000fc400078e3cff */
[----:B------:R-:W-:Y:S02]  /*0da0*/  LEA R34, P3, R6, c[0x0][0x160], 0x1 ;  /* 0x0000580006227a11 */ /* 0x000fe400078608ff */
[----:B------:R-:W-:Y:S01]  /*0db0*/  LEA R40, P1, R4, c[0x0][0x1f0], 0x1 ;  /* 0x00007c0004287a11 */ /* 0x000fe200078208ff */
[----:B------:R-:W-:Y:S01]  /*0dc0*/  IMAD.IADD R2, R0, 0x1, R2 ;  /* 0x0000000100027824 */ /* 0x000fe200078e0202 */
[----:B------:R-:W-:-:S04]  /*0dd0*/  DEPBAR.LE SB0, 0x1 ;  /* 0x000080400000791a */ /* 0x000fc80000000000 */
[----:B------:R-:W-:Y:S01]  /*0de0*/  IADD3 R0, R5, UR4, RZ ;  /* 0x0000000405007c10 */ /* 0x000fe2000fffe0ff */
[----:B------:R-:W-:Y:S01]  /*0df0*/  IMAD.SHL.U32 R2, R2, 0x2, RZ ;  /* 0x0000000202027824 */ /* 0x000fe200078e00ff */
[----:B------:R-:W-:Y:S01]  /*0e00*/  BAR.SYNC.DEFER_BLOCKING 0x0 ;  /* 0x0000000000007b1d */ /* 0x000fe20000010000 */
[----:B------:R-:W-:Y:S01]  /*0e10*/  LEA.HI.X R35, R6, c[0x0][0x164], R3, 0x1, P3 ;  /* 0x0000590006237a11 */ /* 0x000fe200018f0c03 */
[----:B------:R-:W-:Y:S01]  /*0e20*/  IMAD.MOV.U32 R3, RZ, RZ, 0x40 ;  /* 0x00000040ff037424 */ /* 0x000fe200078e00ff */
[----:B------:R-:W-:Y:S02]  /*0e30*/  LEA.HI.X R41, R4, c[0x0][0x1f4], R0, 0x1, P1 ;  /* 0x00007d0004297a11 */ /* 0x000fe400008f0c00 */
[----:B------:R-:W-:Y:S01]  /*0e40*/  SEL R0, R37, 0xffffffe0, !P0 ;  /* 0xffffffe025007807 */ /* 0x000fe20004000000 */
[----:B------:R-:W-:Y:S01]  /*0e50*/  STL.64 [R1+0x88], R34 ;  /* 0x0000882201007387 */ /* 0x000fe20000100a00 */
[----:B------:R-:W-:Y:S02]  /*0e60*/  SEL R3, R3, 0xffffffc0, !P2 ;  /* 0xffffffc003037807 */ /* 0x000fe40005000000 */
[----:B------:R-:W-:Y:S01]  /*0e70*/  ISETP.GE.AND P1, PT, R42, c[0x0][0x168], PT ;  /* 0x00005a002a007a0c */ /* 0x000fe20003f26270 */
[C---:B------:R-:W-:Y:S01]  /*0e80*/  IMAD.IADD R6, R2.reuse, 0x1, R0 ;  /* 0x0000000102067824 */ /* 0x040fe200078e0200 */
[----:B------:R-:W-:Y:S01]  /*0e90*/  STL.64 [R1+0x80], R40 ;  /* 0x0000802801007387 */ /* 0x000fe20000100a00 */
[----:B------:R-:W-:Y:S01]  /*0ea0*/  IMAD.IADD R5, R2, 0x1, R3 ;  /* 0x0000000102057824 */ /* 0x000fe200078e0203 */
[----:B------:R-:W-:Y:S01]  /*0eb0*/  ISETP.GE.OR P3, PT, R14, c[0x0][0x16c], P1 ;  /* 0x00005b000e007a0c */ /* 0x000fe20000f66670 */
[----:B------:R-:W-:Y:S01]  /*0ec0*/  IMAD.IADD R4, R3, 0x1, R6 ;  /* 0x0000000103047824 */ /* 0x000fe200078e0206 */
[----:B------:R-:W-:Y:S01]  /*0ed0*/  ISETP.GE.OR P5, PT, R29, c[0x0][0x16c], P1 ;  /* 0x00005b001d007a0c */ /* 0x000fe20000fa6670 */
[----:B------:R-:W-:Y:S01]  /*0ee0*/  STL [R1+0x28], R2 ;  /* 0x0000280201007387 */ /* 0x000fe20000100800 */
[----:B------:R-:W-:-:S02]  /*0ef0*/  ISETP.GE.OR P2, PT, R28, c[0x0][0x16c], P1 ;  /* 0x00005b001c007a0c */ /* 0x000fc40000f46670 */
[----:B------:R-:W-:Y:S01]  /*0f00*/  LOP3.LUT R0, R18, 0xfffffff0, RZ, 0xc0, !PT ;  /* 0xfffffff012007812 */ /* 0x000fe200078ec0ff */
[----:B------:R-:W-:Y:S01]  /*0f10*/  STL [R1+0x2c], R6 ;  /* 0x00002c0601007387 */ /* 0x000fe20000100800 */
[----:B------:R-:W-:Y:S02]  /*0f20*/  ISETP.GE.OR P0, PT, R31, c[0x0][0x16c], P1 ;  /* 0x00005b001f007a0c */ /* 0x000fe40000f06670 */
[----:B------:R-:W-:Y:S01]  /*0f30*/  SEL R22, RZ, 0x4, P6 ;  /* 0x00000004ff167807 */ /* 0x000fe20003000000 */
[----:B------:R-:W2:Y:S01]  /*0f40*/  LDSM.16.M88.4 R164, [R2+0x8080] ;  /* 0x0080800002a4783b */ /* 0x000ea20000000200 */
[----:B------:R-:W-:-:S03]  /*0f50*/  IMAD.IADD R0, R148, 0x1, -R0 ;  /* 0x0000000194007824 */ /* 0x000fc600078e0a00 */
[----:B------:R-:W3:Y:S02]  /*0f60*/  LDSM.16.M88.4 R168, [R6+0x8080] ;  /* 0x0080800006a8783b */ /* 0x000ee40000000200 */
[----:B------:R-:W-:Y:S02]  /*0f70*/  SHF.R.S32.HI R8, RZ, 0x1f, R0 ;  /* 0x0000001fff087819 */ /* 0x000fe40000011400 */
[----:B------:R-:W4:Y:S02]  /*0f80*/  LDSM.16.M88.4 R172, [R5+0x8080] ;  /* 0x0080800005ac783b */ /* 0x000f240000000200 */
[----:B------:R-:W-:Y:S02]  /*0f90*/  LEA.HI R8, R8, R0, RZ, 0x3 ;  /* 0x0000000008087211 */ /* 0x000fe400078f18ff */
[----:B------:R-:W2:Y:S02]  /*0fa0*/  LDSM.16.M88.4 R176, [R4+0x8080] ;  /* 0x0080800004b0783b */ /* 0x000ea40000000200 */
[----:B-1----:R-:W-:-:S02]  /*0fb0*/  LOP3.LUT R13, R8, 0xfffffff8, RZ, 0xc0, !PT ;  /* 0xfffffff8080d7812 */ /* 0x002fc400078ec0ff */
[----:B------:R-:W1:Y:S03]  /*0fc0*/  LDSM.16.M88.4 R180, [R2+0xa080] ;  /* 0x00a0800002b4783b */ /* 0x000e660000000200 */
[----:B------:R-:W-:Y:S01]  /*0fd0*/  IMAD.IADD R0, R0, 0x1, -R13 ;  /* 0x0000000100007824 */ /* 0x000fe200078e0a0d */
[----:B------:R-:W1:Y:S04]  /*0fe0*/  LDSM.16.M88.4 R184, [R6+0xa080] ;  /* 0x00a0800006b8783b */ /* 0x000e680000000200 */
[----:B------:R-:W1:Y:S04]  /*0ff0*/  LDSM.16.M88.4 R188, [R5+0xa080] ;  /* 0x00a0800005bc783b */ /* 0x000e680000000200 */
[----:B------:R-:W1:Y:S04]  /*1000*/  LDSM.16.M88.4 R192, [R4+0xa080] ;  /* 0x00a0800004c0783b */ /* 0x000e680000000200 */
[----:B------:R-:W1:Y:S04]  /*1010*/  LDSM.16.M88.4 R196, [R2+0xc080] ;  /* 0x00c0800002c4783b */ /* 0x000e680000000200 */
[----:B------:R-:W1:Y:S04]  /*1020*/  LDSM.16.M88.4 R200, [R6+0xc080] ;  /* 0x00c0800006c8783b */ /* 0x000e680000000200 */
[----:B------:R-:W1:Y:S04]  /*1030*/  LDSM.16.M88.4 R204, [R5+0xc080] ;  /* 0x00c0800005cc783b */ /* 0x000e680000000200 */
[----:B------:R-:W1:Y:S04]  /*1040*/  LDSM.16.M88.4 R208, [R4+0xc080] ;  /* 0x00c0800004d0783b */ /* 0x000e680000000200 */
[----:B------:R-:W1:Y:S04]  /*1050*/  LDSM.16.M88.4 R212, [R2+0xe080] ;  /* 0x00e0800002d4783b */ /* 0x000e680000000200 */
[----:B------:R5:W1:Y:S04]  /*1060*/  LDSM.16.M88.4 R216, [R6+0xe080] ;  /* 0x00e0800006d8783b */ /* 0x000a680000000200 */
[----:B------:R-:W1:Y:S04]  /*1070*/  LDSM.16.M88.4 R220, [R5+0xe080] ;  /* 0x00e0800005dc783b */ /* 0x000e680000000200 */
[----:B------:R-:W1:Y:S04]  /*1080*/  LDSM.16.M88.4 R224, [R4+0xe080] ;  /* 0x00e0800004e0783b */ /* 0x000e680000000200 */
[----:B------:R-:W-:Y:S06]  /*1090*/  BAR.SYNC.DEFER_BLOCKING 0x0 ;  /* 0x0000000000007b1d */ /* 0x000fec0000010000 */
[----:B------:R2:W-:Y:S04]  /*10a0*/  STL [R1+0x34], R5 ;  /* 0x0000340501007387 */ /* 0x0005e80000100800 */
[----:B------:R3:W-:Y:S01]  /*10b0*/  STL [R1+0x30], R4 ;  /* 0x0000300401007387 */ /* 0x0007e20000100800 */
[----:B-----5:R-:W-:-:S05]  /*10c0*/  IMAD.SHL.U32 R6, R21, 0x40, RZ ;  /* 0x0000004015067824 */ /* 0x020fca00078e00ff */
[----:B------:R-:W-:-:S04]  /*10d0*/  LOP3.LUT R6, R6, 0x1c0, RZ, 0xc0, !PT ;  /* 0x000001c006067812 */ /* 0x000fc800078ec0ff */
[----:B------:R-:W-:Y:S01]  /*10e0*/  SHF.R.U32.HI R17, RZ, 0x3, R6 ;  /* 0x00000003ff117819 */ /* 0x000fe20000011606 */
[----:B------:R-:W-:Y:S01]  /*10f0*/  @!PT LDS RZ, [RZ] ;  /* 0x00000000fffff984 */ /* 0x000fe20000000800 */
[----:B------:R-:W-:Y:S01]  /*1100*/  @!PT LDS RZ, [RZ] ;  /* 0x00000000fffff984 */ /* 0x000fe20000000800 */
[----:B------:R-:W-:Y:S01]  /*1110*/  @!PT LDS RZ, [RZ] ;  /* 0x00000000fffff984 */ /* 0x000fe20000000800 */
[----:B------:R5:W-:Y:S01]  /*1120*/  LDGSTS.E.BYPASS.LTC128B.128 [R38+0x8080], [R34.64], !P3 ;  /* 0x0808000022267fae */ /* 0x000be2000d901d52 */
[----:B------:R-:W-:-:S03]  /*1130*/  ISETP.GE.AND P3, PT, R14, c[0x0][0x1fc], PT ;  /* 0x00007f000e007a0c */ /* 0x000fc60003f66270 */
[----:B------:R5:W-:Y:S01]  /*1140*/  LDGSTS.E.BYPASS.LTC128B.128 [R38+0x9080], [R34.64+0x80], !P5 ;  /* 0x0908008022267fae */ /* 0x000be2000e901d52 */
[----:B------:R-:W-:Y:S01]  /*1150*/  ISETP.GE.OR P5, PT, R14, c[0x0][0x1fc], P1 ;  /* 0x00007f000e007a0c */ /* 0x000fe20000fa6670 */
[----:B------:R-:W-:Y:S02]  /*1160*/  IMAD.SHL.U32 R14, R16, 0x20, RZ ;  /* 0x00000020100e7824 */ /* 0x000fe400078e00ff */
[----:B------:R5:W-:Y:S01]  /*1170*/  LDGSTS.E.BYPASS.LTC128B.128 [R38+0xa080], [R34.64+0x100], !P2 ;  /* 0x0a08010022267fae */ /* 0x000be2000d101d52 */
[----:B------:R-:W-:Y:S01]  /*1180*/  ISETP.GE.AND P2, PT, R29, c[0x0][0x16c], PT ;  /* 0x00005b001d007a0c */ /* 0x000fe20003f46270 */
[----:B--2---:R-:W-:Y:S01]  /*1190*/  IMAD.SHL.U32 R5, R23, 0x8, RZ ;  /* 0x0000000817057824 */ /* 0x004fe200078e00ff */
[----:B---3--:R-:W-:Y:S01]  /*11a0*/  LEA.HI R4, R33, R148, RZ, 0x5 ;  /* 0x0000009421047211 */ /* 0x008fe200078f28ff */
[----:B------:R5:W-:Y:S01]  /*11b0*/  LDGSTS.E.BYPASS.LTC128B.128 [R38+0xb080], [R34.64+0x180], !P0 ;  /* 0x0b08018022267fae */ /* 0x000be2000c101d52 */
[----:B------:R-:W-:Y:S02]  /*11c0*/  SEL R19, RZ, 0xffffffff, P2 ;  /* 0xffffffffff137807 */ /* 0x000fe40001000000 */
[----:B------:R-:W-:-:S02]  /*11d0*/  SHF.R.S32.HI R2, RZ, 0x5, R4 ;  /* 0x00000005ff027819 */ /* 0x000fc40000011404 */
[----:B------:R-:W-:Y:S01]  /*11e0*/  ISETP.GE.AND P2, PT, R31, c[0x0][0x16c], PT ;  /* 0x00005b001f007a0c */ /* 0x000fe20003f46270 */
[----:B------:R-:W-:Y:S01]  /*11f0*/  IMAD.SHL.U32 R13, R19, 0x2, RZ ;  /* 0x00000002130d7824 */ /* 0x000fe200078e00ff */
[----:B------:R-:W-:Y:S02]  /*1200*/  LEA.HI R7, R4, R2, RZ, 0x1 ;  /* 0x0000000204077211 */ /* 0x000fe400078f08ff */
[----:B------:R-:W-:Y:S02]  /*1210*/  SEL R24, RZ, 0x8, P2 ;  /* 0x00000008ff187807 */ /* 0x000fe40001000000 */
[----:B------:R-:W-:Y:S02]  /*1220*/  LOP3.LUT R7, R7, 0xfffffffe, RZ, 0xc0, !PT ;  /* 0xfffffffe07077812 */ /* 0x000fe400078ec0ff */
[----:B------:R-:W-:Y:S02]  /*1230*/  LEA R10, P2, R25, c[0x0][0x280], 0x2 ;  /* 0x0000a000190a7a11 */ /* 0x000fe400078410ff */
[----:B------:R-:W-:Y:S01]  /*1240*/  ISETP.GE.AND P0, PT, R29, c[0x0][0x1fc], PT ;  /* 0x00007f001d007a0c */ /* 0x000fe20003f06270 */
[----:B------:R-:W-:Y:S01]  /*1250*/  IMAD.IADD R7, R2, 0x1, -R7 ;  /* 0x0000000102077824 */ /* 0x000fe200078e0a07 */
[----:B------:R-:W-:-:S02]  /*1260*/  LEA.HI.X R11, R25, c[0x0][0x284], R32, 0x2, P2 ;  /* 0x0000a100190b7a11 */ /* 0x000fc400010f1420 */
[----:B------:R-:W-:Y:S01]  /*1270*/  ISETP.GT.AND P2, PT, R148, 0x7, PT ;  /* 0x000000079400780c */ /* 0x000fe20003f44270 */
[----:B------:R-:W-:Y:S01]  /*1280*/  IMAD.SHL.U32 R12, R7, 0x10, RZ ;  /* 0x00000010070c7824 */ /* 0x000fe200078e00ff */
[----:B------:R-:W-:Y:S01]  /*1290*/  LOP3.LUT R5, R5, 0x18, RZ, 0xc0, !PT ;  /* 0x0000001805057812 */ /* 0x000fe200078ec0ff */
[----:B------:R-:W-:Y:S01]  /*12a0*/  IMAD.SHL.U32 R7, R7, 0x400, RZ ;  /* 0x0000040007077824 */ /* 0x000fe200078e00ff */
[----:B------:R-:W-:Y:S02]  /*12b0*/  SEL R18, RZ, 0xffffffff, P0 ;  /* 0xffffffffff127807 */ /* 0x000fe40000000000 */
[----:B------:R-:W-:Y:S02]  /*12c0*/  LOP3.LUT R9, R9, 0x10, R12, 0xf8, !PT ;  /* 0x0000001009097812 */ /* 0x000fe400078ef80c */
[----:B------:R-:W-:Y:S02]  /*12d0*/  LOP3.LUT R14, R5, 0x20, R14, 0xf8, !PT ;  /* 0x00000020050e7812 */ /* 0x000fe400078ef80e */
[----:B------:R-:W-:-:S02]  /*12e0*/  LOP3.LUT R9, R9, 0x8, R30, 0xf8, !PT ;  /* 0x0000000809097812 */ /* 0x000fc400078ef81e */
[----:B------:R-:W-:Y:S01]  /*12f0*/  LOP3.LUT R17, R17, R6, R5, 0x1e, !PT ;  /* 0x0000000611117212 */ /* 0x000fe200078e1e05 */
[----:B------:R-:W-:Y:S01]  /*1300*/  @!P2 IMAD.SHL.U32 R5, R148, 0x10, RZ ;  /* 0x000000109405a824 */ /* 0x000fe200078e00ff */
[----:B-----5:R-:W-:Y:S02]  /*1310*/  SEL R35, RZ, 0x1, P3 ;  /* 0x00000001ff237807 */ /* 0x020fe40001800000 */
[----:B------:R-:W-:Y:S01]  /*1320*/  LOP3.LUT R15, R9, R15, RZ, 0x3c, !PT ;  /* 0x0000000f090f7212 */ /* 0x000fe200078e3cff */
[----:B------:R-:W-:Y:S01]  /*1330*/  IMAD.SHL.U32 R9, R18, 0x2, RZ ;  /* 0x0000000212097824 */ /* 0x000fe200078e00ff */
[----:B------:R-:W-:Y:S01]  /*1340*/  SEL R34, RZ, 0x1, P4 ;  /* 0x00000001ff227807 */ /* 0x000fe20002000000 */
[----:B------:R2:W-:Y:S01]  /*1350*/  @!P2 LDGSTS.E.BYPASS.LTC128B.128 [R5+0x14080], [R26.64] ;  /* 0x140800001a05afae */ /* 0x0005e2000b901d52 */
[----:B------:R-:W-:Y:S02]  /*1360*/  ISETP.GE.AND P3, PT, R28, c[0x0][0x16c], PT ;  /* 0x00005b001c007a0c */ /* 0x000fe40003f66270 */
[----:B------:R-:W-:Y:S01]  /*1370*/  ISETP.GE.AND P0, PT, R31, c[0x0][0x1fc], PT ;  /* 0x00007f001f007a0c */ /* 0x000fe20003f06270 */
[----:B------:R-:W0:Y:S01]  /*1380*/  LDGDEPBAR ;  /* 0x00000000000079af */ /* 0x000e220000000000 */
[----:B------:R-:W-:-:S02]  /*1390*/  ISETP.GE.OR P4, PT, R29, c[0x0][0x1fc], P1 ;  /* 0x00007f001d007a0c */ /* 0x000fc40000f86670 */
[----:B------:R-:W-:Y:S01]  /*13a0*/  SEL R29, RZ, 0x4, P3 ;  /* 0x00000004ff1d7807 */ /* 0x000fe20001800000 */
[----:B------:R3:W-:Y:S01]  /*13b0*/  LDGSTS.E.BYPASS.LTC128B.128 [R38+0x10080], [R40.64], !P5 ;  /* 0x1008000028267fae */ /* 0x0007e2000e901d52 */
[----:B------:R-:W-:Y:S02]  /*13c0*/  LOP3.LUT R13, R13, 0x2, R34, 0xe2, !PT ;  /* 0x000000020d0d7812 */ /* 0x000fe400078ee222 */
[----:B------:R-:W-:Y:S02]  /*13d0*/  LOP3.LUT R9, R9, 0x2, R35, 0xe2, !PT ;  /* 0x0000000209097812 */ /* 0x000fe400078ee223 */
[----:B------:R-:W-:Y:S02]  /*13e0*/  LOP3.LUT P5, RZ, R0, 0x2, RZ, 0xc0, !PT ;  /* 0x0000000200ff7812 */ /* 0x000fe400078ac0ff */
[----:B------:R-:W-:Y:S02]  /*13f0*/  LOP3.LUT R13, R24, R13, R29, 0xfe, !PT ;  /* 0x0000000d180d7212 */ /* 0x000fe400078efe1d */
[----:B------:R-:W-:Y:S01]  /*1400*/  ISETP.GE.OR P3, PT, R28, c[0x0][0x1fc], P1 ;  /* 0x00007f001c007a0c */ /* 0x000fe20000f66670 */
[----:B------:R3:W-:Y:S01]  /*1410*/  LDGSTS.E.BYPASS.LTC128B.128 [R38+0x11080], [R40.64+0x80], !P4 ;  /* 0x1108008028267fae */ /* 0x0007e2000e101d52 */
[----:B------:R-:W-:-:S02]  /*1420*/  ISETP.GE.OR P1, PT, R31, c[0x0][0x1fc], P1 ;  /* 0x00007f001f007a0c */ /* 0x000fc40000f26670 */
[----:B------:R-:W-:Y:S01]  /*1430*/  LOP3.LUT R6, R20, 0x7ffffffc, RZ, 0xc0, !PT ;  /* 0x7ffffffc14067812 */ /* 0x000fe200078ec0ff */
[----:B------:R5:W-:Y:S01]  /*1440*/  STL [R1+0x64], R13 ;  /* 0x0000640d01007387 */ /* 0x000be20000100800 */
[----:B------:R-:W-:-:S03]  /*1450*/  LOP3.LUT R18, R21, 0x4, RZ, 0xc0, !PT ;  /* 0x0000000415127812 */ /* 0x000fc600078ec0ff */
[----:B------:R-:W-:Y:S01]  /*1460*/  IMAD.IADD R6, R148, 0x1, -R6 ;  /* 0x0000000194067824 */ /* 0x000fe200078e0a06 */
[----:B--2---:R-:W-:Y:S02]  /*1470*/  SEL R5, RZ, 0x8, P0 ;  /* 0x00000008ff057807 */ /* 0x004fe40000000000 */
[C---:B------:R-:W-:Y:S01]  /*1480*/  LOP3.LUT P0, RZ, R0.reuse, 0x4, RZ, 0xc0, !PT ;  /* 0x0000000400ff7812 */ /* 0x040fe2000780c0ff */
[----:B------:R-:W-:Y:S01]  /*1490*/  IMAD.SHL.U32 R0, R0, 0x40, RZ ;  /* 0x0000004000007824 */ /* 0x000fe200078e00ff */
[----:B------:R-:W-:Y:S01]  /*14a0*/  LOP3.LUT R5, R5, R9, R22, 0xfe, !PT ;  /* 0x0000000905057212 */ /* 0x000fe200078efe16 */
[----:B------:R-:W-:Y:S01]  /*14b0*/  IMAD.SHL.U32 R9, R2, 0x8, RZ ;  /* 0x0000000802097824 */ /* 0x000fe200078e00ff */
[----:B------:R3:W-:Y:S01]  /*14c0*/  LDGSTS.E.BYPASS.LTC128B.128 [R38+0x12080], [R40.64+0x100], !P3 ;  /* 0x1208010028267fae */ /* 0x0007e2000d901d52 */
[----:B------:R-:W-:Y:S01]  /*14d0*/  IMAD R6, R6, 0x2, R7 ;  /* 0x0000000206067824 */ /* 0x000fe200078e0207 */
[----:B------:R-:W-:Y:S02]  /*14e0*/  LOP3.LUT R0, R0, 0x1c0, RZ, 0xc0, !PT ;  /* 0x000001c000007812 */ /* 0x000fe400078ec0ff */
[----:B------:R2:W-:Y:S01]  /*14f0*/  STL [R1+0x60], R5 ;  /* 0x0000600501007387 */ /* 0x0005e20000100800 */
[----:B------:R-:W-:Y:S01]  /*1500*/  IMAD.IADD R17, R6, 0x1, R17 ;  /* 0x0000000106117824 */ /* 0x000fe200078e0211 */
[--C-:B------:R-:W-:Y:S01]  /*1510*/  SHF.R.U32.HI R2, RZ, 0x3, R0.reuse ;  /* 0x00000003ff027819 */ /* 0x100fe20000011600 */
[----:B------:R-:W-:Y:S01]  /*1520*/  IMAD.SHL.U32 R6, R8, 0x40, RZ ;  /* 0x0000004008067824 */ /* 0x000fe200078e00ff */
[----:B------:R3:W-:Y:S01]  /*1530*/  LDGSTS.E.BYPASS.LTC128B.128 [R38+0x13080], [R40.64+0x180], !P1 ;  /* 0x1308018028267fae */ /* 0x0007e2000c901d52 */
[----:B------:R-:W-:Y:S01]  /*1540*/  IMAD.SHL.U32 R17, R17, 0x2, RZ ;  /* 0x0000000211117824 */ /* 0x000fe200078e00ff */
[----:B------:R-:W-:-:S02]  /*1550*/  LOP3.LUT R14, R2, R14, R0, 0x1e, !PT ;  /* 0x0000000e020e7212 */ /* 0x000fc400078e1e00 */
[----:B------:R3:W-:Y:S01]  /*1560*/  STL [R1+0x9c], R18 ;  /* 0x00009c1201007387 */ /* 0x0007e20000100800 */
[----:B------:R-:W-:Y:S02]  /*1570*/  LOP3.LUT R6, R6, 0xfffffe00, RZ, 0xc0, !PT ;  /* 0xfffffe0006067812 */ /* 0x000fe400078ec0ff */
[----:B-----5:R-:W-:Y:S02]  /*1580*/  LOP3.LUT R13, R0, 0x38, R9, 0xf8, !PT ;  /* 0x00000038000d7812 */ /* 0x020fe400078ef809 */
[----:B------:R-:W-:Y:S01]  /*1590*/  LOP3.LUT R9, R4, 0xffffffe0, RZ, 0xc0, !PT ;  /* 0xffffffe004097812 */ /* 0x000fe200078ec0ff */
[----:B------:R-:W-:Y:S01]  /*15a0*/  IMAD R4, R16, 0x200, R15 ;  /* 0x0000020010047824 */ /* 0x000fe200078e020f */
[----:B------:R-:W-:Y:S02]  /*15b0*/  ISETP.LT.AND P1, PT, RZ, c[0x0][0x168], PT ;  /* 0x00005a00ff007a0c */ /* 0x000fe40003f21270 */
[----:B------:R-:W-:Y:S01]  /*15c0*/  LOP3.LUT R8, R13, R2, RZ, 0x3c, !PT ;  /* 0x000000020d087212 */ /* 0x000fe200078e3cff */
[----:B------:R-:W-:Y:S01]  /*15d0*/  IMAD.IADD R9, R148, 0x1, -R9 ;  /* 0x0000000194097824 */ /* 0x000fe200078e0a09 */
[----:B------:R-:W-:Y:S01]  /*15e0*/  IADD3 R13, R17, 0x14180, RZ ;  /* 0x00014180110d7810 */ /* 0x000fe20007ffe0ff */
[----:B--2---:R-:W-:-:S02]  /*15f0*/  IMAD.SHL.U32 R5, R16, 0x8, RZ ;  /* 0x0000000810057824 */ /* 0x004fc400078e00ff */
[----:B------:R-:W-:-:S03]  /*1600*/  IMAD R16, R16, 0x1000, R6 ;  /* 0x0000100010107824 */ /* 0x000fc600078e0206 */
[----:B------:R-:W-:Y:S01]  /*1610*/  LOP3.LUT R5, R0, 0x8, R5, 0xf8, !PT ;  /* 0x0000000800057812 */ /* 0x000fe200078ef805 */
[----:B------:R-:W-:-:S03]  /*1620*/  @!P2 IMAD.SHL.U32 R0, R148, 0x10, RZ ;  /* 0x000000109400a824 */ /* 0x000fc600078e00ff */
[----:B------:R-:W-:Y:S02]  /*1630*/  LOP3.LUT R5, R5, R2, RZ, 0x3c, !PT ;  /* 0x0000000205057212 */ /* 0x000fe400078e3cff */
[----:B------:R2:W-:Y:S02]  /*1640*/  @!P2 LDGSTS.E.BYPASS.LTC128B.128 [R0+0x14100], [R10.64] ;  /* 0x141000000a00afae */ /* 0x0005e4000b901d52 */
[-C--:B------:R-:W-:Y:S02]  /*1650*/  IADD3 R2, R5, R6.reuse, R7 ;  /* 0x0000000605027210 */ /* 0x080fe40007ffe007 */
[----:B------:R-:W0:Y:S01]  /*1660*/  LDGDEPBAR ;  /* 0x00000000000079af */ /* 0x000e220000000000 */
[----:B------:R-:W-:Y:S02]  /*1670*/  SEL R7, R37, 0xffffffe0, !P0 ;  /* 0xffffffe025077807 */ /* 0x000fe40004000000 */
[----:B--2---:R-:W-:Y:S02]  /*1680*/  SHF.R.S32.HI R10, RZ, 0x1f, R9 ;  /* 0x0000001fff0a7819 */ /* 0x004fe40000011409 */
[----:B------:R-:W-:-:S02]  /*1690*/  LOP3.LUT R0, R14, R6, RZ, 0xfc, !PT ;  /* 0x000000060e007212 */ /* 0x000fc400078efcff */
[----:B------:R-:W-:Y:S02]  /*16a0*/  LEA.HI R10, R10, R9, RZ, 0x2 ;  /* 0x000000090a0a7211 */ /* 0x000fe400078f10ff */
[----:B------:R-:W-:Y:S01]  /*16b0*/  LOP3.LUT R6, R5, R6, RZ, 0xfc, !PT ;  /* 0x0000000605067212 */ /* 0x000fe200078efcff */
[----:B------:R-:W-:Y:S01]  /*16c0*/  IMAD.IADD R5, R16, 0x1, R8 ;  /* 0x0000000110057824 */ /* 0x000fe200078e0208 */
[----:B------:R-:W-:Y:S01]  /*16d0*/  LEA.HI R11, R10, R12, RZ, 0x1e ;  /* 0x0000000c0a0b7211 */ /* 0x000fe200078ff0ff */
[----:B------:R-:W-:-:S04]  /*16e0*/  IMAD.MOV.U32 R8, RZ, RZ, 0x10 ;  /* 0x00000010ff087424 */ /* 0x000fc800078e00ff */
[----:B------:R3:W-:Y:S01]  /*16f0*/  STL [R1+0x6c], R11 ;  /* 0x00006c0b01007387 */ /* 0x0007e20000100800 */
[----:B------:R-:W-:-:S03]  /*1700*/  SEL R8, R8, 0xfffffff0, !P5 ;  /* 0xfffffff008087807 */ /* 0x000fc60006800000 */
[----:B------:R3:W-:Y:S01]  /*1710*/  STL [R1+0x54], R17 ;  /* 0x0000541101007387 */ /* 0x0007e20000100800 */
[----:B------:R-:W-:Y:S05]  /*1720*/  @P1 BRA `(.L_x_0) ;  /* 0x0000041000001947 */ /* 0x000fea0003800000 */
[----:B-1--4-:R-:W-:Y:S01]  /*1730*/  CS2R R142, SRZ ;  /* 0x00000000008e7805 */ /* 0x012fe2000001ff00 */
[----:B------:R-:W-:Y:S01]  /*1740*/  CS2R R140, SRZ ;  /* 0x00000000008c7805 */ /* 0x000fe2000001ff00 */
        /* <DEDUP_REMOVED lines=51> */
[----:B---3--:R-:W-:Y:S01]  /*1a80*/  CS2R R40, SRZ ;  /* 0x0000000000287805 */ /* 0x008fe2000001ff00 */
        /* <DEDUP_REMOVED lines=10> */
[----:B------:R-:W-:Y:S05]  /*1b30*/  BRA `(.L_x_1) ;  /* 0x0000294000007947 */ /* 0x000fea0003800000 */
.L_x_0:
[----:B-1-34-:R-:W-:Y:S01]  /*1b40*/  SHF.R.S32.HI R11, RZ, 0x1f, R23 ;  /* 0x0000001fff0b7819 */ /* 0x01afe20000011417 */
[----:B------:R-:W-:Y:S01]  /*1b50*/  ULDC.64 UR4, c[0x0][0x238] ;  /* 0x00008e0000047ab9 */ /* 0x000fe20000000a00 */
[----:B------:R-:W-:Y:S01]  /*1b60*/  ISETP.NE.AND P0, PT, R18, RZ, PT ;  /* 0x000000ff1200720c */ /* 0x000fe20003f05270 */
[----:B------:R-:W-:Y:S01]  /*1b70*/  UIMAD UR4, UR9, UR4, URZ ;  /* 0x00000004090472a4 */ /* 0x000fe2000f8e023f */
[----:B------:R-:W-:Y:S01]  /*1b80*/  LEA.HI R11, R11, R23, RZ, 0x2 ;  /* 0x000000170b0b7211 */ /* 0x000fe200078f10ff */
[----:B------:R-:W-:Y:S01]  /*1b90*/  IMAD.SHL.U32 R2, R2, 0x2, RZ ;  /* 0x0000000202027824 */ /* 0x000fe200078e00ff */
[----:B------:R-:W-:Y:S01]  /*1ba0*/  SHF.R.S32.HI R149, RZ, 0x1f, R148 ;  /* 0x0000001fff957819 */ /* 0x000fe20000011494 */
[----:B------:R-:W-:Y:S01]  /*1bb0*/  UIMAD UR4, UR11, UR5, UR4 ;  /* 0x000000050b0472a4 */ /* 0x000fe2000f8e0204 */
[----:B------:R-:W-:Y:S01]  /*1bc0*/  LOP3.LUT R11, R11, 0xfffffffc, RZ, 0xc0, !PT ;  /* 0xfffffffc0b0b7812 */ /* 0x000fe200078ec0ff */
[----:B------:R-:W-:Y:S01]  /*1bd0*/  UMOV UR7, 0x1f ;  /* 0x0000001f00077882 */ /* 0x000fe20000000000 */
[----:B------:R-:W-:Y:S01]  /*1be0*/  LOP3.LUT R12, R10, 0xfffffffc, RZ, 0xc0, !PT ;  /* 0xfffffffc0a0c7812 */ /* 0x000fe200078ec0ff */
[----:B------:R-:W-:Y:S01]  /*1bf0*/  STL [R1+0x74], R149 ;  /* 0x0000749501007387 */ /* 0x000fe20000100800 */
[----:B------:R-:W-:Y:S01]  /*1c00*/  IADD3 R14, R17, 0x141c0, RZ ;  /* 0x000141c0110e7810 */ /* 0x000fe20007ffe0ff */
[----:B------:R-:W-:Y:S01]  /*1c10*/  IMAD.IADD R23, R23, 0x1, -R11 ;  /* 0x0000000117177824 */ /* 0x000fe200078e0a0b */
[----:B------:R-:W-:Y:S01]  /*1c20*/  LEA R5, R5, 0x80, 0x1 ;  /* 0x0000008005057811 */ /* 0x000fe200078e08ff */
[----:B------:R-:W-:Y:S01]  /*1c30*/  IMAD.U32 R11, RZ, RZ, UR11 ;  /* 0x0000000bff0b7e24 */ /* 0x000fe2000f8e00ff */
[----:B------:R-:W-:Y:S01]  /*1c40*/  @P0 IADD3 R14, R13, -0x40, RZ ;  /* 0xffffffc00d0e0810 */ /* 0x000fe20007ffe0ff */
[----:B------:R-:W-:Y:S01]  /*1c50*/  IMAD.IADD R12, R9, 0x1, -R12 ;  /* 0x00000001090c7824 */ /* 0x000fe200078e0a0c */
[----:B------:R-:W-:Y:S01]  /*1c60*/  LEA R6, R6, 0x15180, 0x1 ;  /* 0x0001518006067811 */ /* 0x000fe200078e08ff */
[----:B------:R-:W-:Y:S01]  /*1c70*/  IMAD.WIDE.U32 R10, R11, c[0x0][0x238], R148 ;  /* 0x00008e000b0a7a25 */ /* 0x000fe200078e0094 */
[----:B------:R-:W-:Y:S01]  /*1c80*/  CS2R R146, SRZ ;  /* 0x0000000000927805 */ /* 0x000fe2000001ff00 */
[----:B------:R1:W-:Y:S01]  /*1c90*/  STL [R1+0x68], R14 ;  /* 0x0000680e01007387 */ /* 0x0003e20000100800 */
[----:B------:R-:W-:Y:S01]  /*1ca0*/  CS2R R144, SRZ ;  /* 0x0000000000907805 */ /* 0x000fe2000001ff00 */
[----:B------:R-:W-:Y:S01]  /*1cb0*/  IMAD.U32 R9, RZ, RZ, UR12 ;  /* 0x0000000cff097e24 */ /* 0x000fe2000f8e00ff */
[----:B------:R-:W-:Y:S01]  /*1cc0*/  IADD3 R11, R11, UR4, RZ ;  /* 0x000000040b0b7c10 */ /* 0x000fe2000fffe0ff */
[----:B------:R-:W-:Y:S01]  /*1cd0*/  ULDC.64 UR4, c[0x0][0x240] ;  /* 0x0000900000047ab9 */ /* 0x000fe20000000a00 */
[----:B------:R-:W-:Y:S01]  /*1ce0*/  IMAD R23, R23, -0x8, R36 ;  /* 0xfffffff817177824 */ /* 0x000fe200078e0224 */
[----:B------:R-:W-:Y:S01]  /*1cf0*/  UIMAD UR4, UR10, UR4, URZ ;  /* 0x000000040a0472a4 */ /* 0x000fe2000f8e023f */
[----:B------:R-:W-:Y:S01]  /*1d00*/  IMAD.SHL.U32 R0, R0, 0x2, RZ ;  /* 0x0000000200007824 */ /* 0x000fe200078e00ff */
[----:B------:R-:W-:Y:S01]  /*1d10*/  CS2R R142, SRZ ;  /* 0x00000000008e7805 */ /* 0x000fe2000001ff00 */
[----:B------:R-:W-:Y:S01]  /*1d20*/  IMAD R12, R12, -0x2, R23 ;  /* 0xfffffffe0c0c7824 */ /* 0x000fe200078e0217 */
[----:B------:R-:W-:Y:S01]  /*1d30*/  UIMAD UR5, UR12, UR5, UR4 ;  /* 0x000000050c0572a4 */ /* 0x000fe2000f8e0204 */
[----:B------:R-:W-:Y:S01]  /*1d40*/  CS2R R140, SRZ ;  /* 0x00000000008c7805 */ /* 0x000fe2000001ff00 */
[----:B------:R-:W-:Y:S01]  /*1d50*/  CS2R R138, SRZ ;  /* 0x00000000008a7805 */ /* 0x000fe2000001ff00 */
[----:B------:R-:W-:Y:S01]  /*1d60*/  ULDC UR4, c[0x0][0x168] ;  /* 0x00005a0000047ab9 */ /* 0x000fe20000000800 */
[----:B------:R-:W-:Y:S01]  /*1d70*/  CS2R R136, SRZ ;  /* 0x0000000000887805 */ /* 0x000fe2000001ff00 */
[----:B------:R-:W-:Y:S01]  /*1d80*/  UIADD3 UR7, UR7, UR4, URZ ;  /* 0x0000000407077290 */ /* 0x000fe2000fffe03f */
[----:B------:R-:W-:Y:S01]  /*1d90*/  CS2R R134, SRZ ;  /* 0x0000000000867805 */ /* 0x000fe2000001ff00 */
[----:B------:R-:W-:Y:S01]  /*1da0*/  CS2R R132, SRZ ;  /* 0x0000000000847805 */ /* 0x000fe2000001ff00 */
[----:B------:R-:W-:Y:S01]  /*1db0*/  CS2R R130, SRZ ;  /* 0x0000000000827805 */ /* 0x000fe2000001ff00 */
[----:B------:R-:W-:Y:S01]  /*1dc0*/  USHF.R.S32.HI UR4, URZ, 0x1f, UR7 ;  /* 0x0000001f3f047899 */ /* 0x000fe20008011407 */
[----:B------:R-:W-:Y:S01]  /*1dd0*/  CS2R R128, SRZ ;  /* 0x0000000000807805 */ /* 0x000fe2000001ff00 */
[----:B------:R-:W-:Y:S01]  /*1de0*/  CS2R R126, SRZ ;  /* 0x00000000007e7805 */ /* 0x000fe2000001ff00 */
[----:B------:R-:W-:Y:S01]  /*1df0*/  CS2R R124, SRZ ;  /* 0x00000000007c7805 */ /* 0x000fe2000001ff00 */
[----:B------:R-:W-:Y:S01]  /*1e00*/  ULEA.HI UR4, UR4, UR7, URZ, 0x5 ;  /* 0x0000000704047291 */ /* 0x000fe2000f8f283f */
[----:B------:R-:W-:Y:S01]  /*1e10*/  CS2R R122, SRZ ;  /* 0x00000000007a7805 */ /* 0x000fe2000001ff00 */
[----:B-1----:R-:W-:Y:S01]  /*1e20*/  IMAD.WIDE.U32 R14, R9, c[0x0][0x240], R10 ;  /* 0x00009000090e7a25 */ /* 0x002fe200078e000a */
[----:B------:R-:W-:Y:S01]  /*1e30*/  CS2R R120, SRZ ;  /* 0x0000000000787805 */ /* 0x000fe2000001ff00 */
[----:B------:R-:W-:Y:S01]  /*1e40*/  CS2R R118, SRZ ;  /* 0x0000000000767805 */ /* 0x000fe2000001ff00 */
[----:B------:R-:W-:Y:S01]  /*1e50*/  CS2R R116, SRZ ;  /* 0x0000000000747805 */ /* 0x000fe2000001ff00 */
[----:B------:R-:W-:Y:S01]  /*1e60*/  CS2R R114, SRZ ;  /* 0x0000000000727805 */ /* 0x000fe2000001ff00 */
[----:B------:R-:W-:Y:S01]  /*1e70*/  STL.64 [R1+0x90], R14 ;  /* 0x0000900e01007387 */ /* 0x000fe20000100a00 */
[----:B------:R-:W-:Y:S01]  /*1e80*/  CS2R R112, SRZ ;  /* 0x0000000000707805 */ /* 0x000fe2000001ff00 */
[----:B------:R-:W-:Y:S01]  /*1e90*/  CS2R R110, SRZ ;  /* 0x00000000006e7805 */ /* 0x000fe2000001ff00 */
[----:B------:R-:W-:Y:S01]  /*1ea0*/  CS2R R108, SRZ ;  /* 0x00000000006c7805 */ /* 0x000fe2000001ff00 */
[----:B------:R1:W-:Y:S01]  /*1eb0*/  STL [R1+0x24], R5 ;  /* 0x0000240501007387 */ /* 0x0003e20000100800 */
[----:B------:R-:W-:Y:S01]  /*1ec0*/  CS2R R106, SRZ ;  /* 0x00000000006a7805 */ /* 0x000fe2000001ff00 */
[----:B------:R-:W-:Y:S01]  /*1ed0*/  CS2R R104, SRZ ;  /* 0x0000000000687805 */ /* 0x000fe2000001ff00 */
[----:B------:R-:W-:Y:S01]  /*1ee0*/  CS2R R102, SRZ ;  /* 0x0000000000667805 */ /* 0x000fe2000001ff00 */
[----:B------:R-:W-:Y:S01]  /*1ef0*/  STL [R1+0x40], R6 ;  /* 0x0000400601007387 */ /* 0x000fe20000100800 */
        /* <DEDUP_REMOVED lines=20> */
[C---:B-1----:R-:W-:Y:S01]  /*2040*/  IMAD R5, R4.reuse, 0x2, R3 ;  /* 0x0000000204057824 */ /* 0x042fe200078e0203 */
[----:B------:R-:W-:Y:S01]  /*2050*/  SHF.L.U32 R3, R4, 0x1, RZ ;  /* 0x0000000104037819 */ /* 0x000fe200000006ff */
[----:B------:R-:W-:Y:S01]  /*2060*/  CS2R R60, SRZ ;  /* 0x00000000003c7805 */ /* 0x000fe2000001ff00 */
[C---:B------:R-:W-:Y:S01]  /*2070*/  LEA R4, R7.reuse, R6, 0x1 ;  /* 0x0000000607047211 */ /* 0x040fe200078e08ff */
[----:B------:R-:W-:Y:S01]  /*2080*/  CS2R R58, SRZ ;  /* 0x00000000003a7805 */ /* 0x000fe2000001ff00 */
[----:B------:R1:W-:Y:S01]  /*2090*/  STL [R1+0x38], R5 ;  /* 0x0000380501007387 */ /* 0x0003e20000100800 */
[----:B------:R-:W-:Y:S01]  /*20a0*/  CS2R R56, SRZ ;  /* 0x0000000000387805 */ /* 0x000fe2000001ff00 */
[----:B------:R-:W-:Y:S01]  /*20b0*/  CS2R R54, SRZ ;  /* 0x0000000000367805 */ /* 0x000fe2000001ff00 */
[----:B------:R-:W-:Y:S01]  /*20c0*/  CS2R R52, SRZ ;  /* 0x0000000000347805 */ /* 0x000fe2000001ff00 */
[----:B------:R2:W-:Y:S01]  /*20d0*/  STL [R1+0x3c], R3 ;  /* 0x00003c0301007387 */ /* 0x0005e20000100800 */
        /* <DEDUP_REMOVED lines=16> */
[C---:B------:R-:W-:Y:S01]  /*21e0*/  ISETP.GT.AND P6, PT, R12.reuse, RZ, PT ;  /* 0x000000ff0c00720c */ /* 0x040fe20003fc4270 */
[----:B------:R-:W-:Y:S01]  /*21f0*/  UMOV UR10, URZ ;  /* 0x0000003f000a7c82 */ /* 0x000fe20008000000 */
[----:B------:R-:W-:Y:S01]  /*2200*/  ISETP.GT.AND P5, PT, R12, 0x1, PT ;  /* 0x000000010c00780c */ /* 0x000fe20003fa4270 */
[----:B------:R-:W-:Y:S01]  /*2210*/  UMOV UR11, 0xffffffe0 ;  /* 0xffffffe0000b7882 */ /* 0x000fe20000000000 */
[----:B-1----:R-:W-:Y:S01]  /*2220*/  IMAD R5, R8, 0x2, R6 ;  /* 0x0000000208057824 */ /* 0x002fe200078e0206 */
[C---:B------:R-:W-:Y:S01]  /*2230*/  ISETP.GT.AND P4, PT, R12.reuse, 0x20, PT ;  /* 0x000000200c00780c */ /* 0x040fe20003f84270 */
[----:B------:R-:W-:Y:S01]  /*2240*/  ULDC UR9, c[0x0][0x168] ;  /* 0x00005a0000097ab9 */ /* 0x000fe20000000800 */
[----:B------:R-:W-:Y:S01]  /*2250*/  ISETP.GT.AND P3, PT, R12, 0x21, PT ;  /* 0x000000210c00780c */ /* 0x000fe20003f64270 */
[--C-:B--2---:R-:W-:Y:S01]  /*2260*/  IMAD R3, R8, 0x2, R2.reuse ;  /* 0x0000000208037824 */ /* 0x104fe200078e0202 */
[----:B------:R1:W-:Y:S01]  /*2270*/  STL [R1+0x44], R5 ;  /* 0x0000440501007387 */ /* 0x0003e20000100800 */
[C---:B------:R-:W-:Y:S01]  /*2280*/  IMAD R8, R7.reuse, 0x2, R2 ;  /* 0x0000000207087824 */ /* 0x040fe200078e0202 */
[----:B------:R-:W-:Y:S01]  /*2290*/  USHF.R.S32.HI UR13, URZ, 0x5, UR4 ;  /* 0x000000053f0d7899 */ /* 0x000fe20008011404 */
[----:B------:R-:W-:Y:S01]  /*22a0*/  IMAD R252, R7, 0x2, R3 ;  /* 0x0000000207fc7824 */ /* 0x000fe200078e0203 */
[----:B------:R-:W-:-:S02]  /*22b0*/  ULDC UR7, c[0x0][0x168] ;  /* 0x00005a0000077ab9 */ /* 0x000fc40000000800 */
[----:B------:R-:W-:Y:S04]  /*22c0*/  STL [R1+0x20], R8 ;  /* 0x0000200801007387 */ /* 0x000fe80000100800 */
[----:B------:R2:W-:Y:S01]  /*22d0*/  STL [R1+0x4c], R4 ;  /* 0x00004c0401007387 */ /* 0x0005e20000100800 */
[----:B-1----:R-:W-:-:S05]  /*22e0*/  IMAD R5, R7, 0x2, R5 ;  /* 0x0000000207057824 */ /* 0x002fca00078e0205 */
[----:B------:R1:W-:Y:S01]  /*22f0*/  STL [R1+0x48], R5 ;  /* 0x0000480501007387 */ /* 0x0003e20000100800 */
[----:B--2---:R-:W-:-:S05]  /*2300*/  IADD3 R4, R15, UR5, RZ ;  /* 0x000000050f047c10 */ /* 0x004fca000fffe0ff */
[----:B------:R1:W-:Y:S02]  /*2310*/  STL [R1+0x98], R4 ;  /* 0x0000980401007387 */ /* 0x0003e40000100800 */
.L_x_4:
[----:B-1----:R-:W2:Y:S01]  /*2320*/  LDL R159, [R1+0x28] ;  /* 0x00002800019f7983 */ /* 0x002ea20000100800 */
[----:B------:R-:W-:Y:S04]  /*2330*/  DEPBAR.LE SB0, 0x0 ;  /* 0x000080000000791a */ /* 0x000fe80000000000 */
[----:B------:R-:W3:Y:S01]  /*2340*/  LDL R158, [R1+0x2c] ;  /* 0x00002c00019e7983 */ /* 0x000ee20000100800 */
[----:B------:R-:W-:Y:S03]  /*2350*/  UIADD3 UR20, UR10, 0x1, URZ ;  /* 0x000000010a147890 */ /* 0x000fe6000fffe03f */
[----:B------:R-:W4:Y:S01]  /*2360*/  LDL R157, [R1+0x34] ;  /* 0x00003400019d7983 */ /* 0x000f220000100800 */
[----:B------:R-:W-:Y:S03]  /*2370*/  UISETP.GE.AND UP0, UPT, UR20, UR13, UPT ;  /* 0x0000000d1400728c */ /* 0x000fe6000bf06270 */
[----:B-----5:R-:W5:Y:S04]  /*2380*/  LDL R162, [R1+0x20] ;  /* 0x0000200001a27983 */ /* 0x020f680000100800 */
[----:B------:R-:W-:Y:S01]  /*2390*/  BAR.SYNC.DEFER_BLOCKING 0x0 ;  /* 0x0000000000007b1d */ /* 0x000fe20000010000 */
[----:B------:R-:W-:Y:S05]  /*23a0*/  PLOP3.LUT P0, PT, PT, PT, UP0, 0x80, 0x0 ;  /* 0x000000000000781c */ /* 0x000fea0003f0f008 */
[----:B------:R-:W-:Y:S04]  /*23b0*/  LDSM.16.M88.4 R8, [R2+0x8080] ;  /* 0x008080000208783b */ /* 0x000fe80000000200 */
[----:B------:R-:W5:Y:S04]  /*23c0*/  LDL R156, [R1+0x30] ;  /* 0x00003000019c7983 */ /* 0x000f680000100800 */
[----:B------:R-:W-:Y:S04]  /*23d0*/  LDSM.16.M88.4 R16, [R3+0x8080] ;  /* 0x008080000310783b */ /* 0x000fe80000000200 */
[----:B------:R-:W5:Y:S04]  /*23e0*/  LDL R229, [R1+0x6c] ;  /* 0x00006c0001e57983 */ /* 0x000f680000100800 */
[----:B------:R-:W5:Y:S04]  /*23f0*/  LDL R241, [R1+0x3c] ;  /* 0x00003c0001f17983 */ /* 0x000f680000100800 */
[----:B------:R-:W5:Y:S04]  /*2400*/  LDL R240, [R1+0x38] ;  /* 0x0000380001f07983 */ /* 0x000f680000100800 */
[----:B--2---:R-:W2:Y:S04]  /*2410*/  LDSM.16.M88.4 R12, [R159+0x80] ;  /* 0x000080009f0c783b */ /* 0x004ea80000000200 */
[----:B---3--:R-:W3:Y:S04]  /*2420*/  LDSM.16.M88.4 R148, [R158+0x80] ;  /* 0x000080009e94783b */ /* 0x008ee80000000200 */
[----:B----4-:R-:W-:Y:S01]  /*2430*/  LDSM.16.M88.4 R152, [R157+0x80] ;  /* 0x000080009d98783b */ /* 0x010fe20000000200 */
[C---:B-12---:R-:W-:Y:S08]  /*2440*/  HMMA.16816.F32.BF16 R4, R8.reuse, R12, RZ ;  /* 0x0000000c0804723c */ /* 0x046ff000000418ff */
[----:B------:R-:W-:Y:S01]  /*2450*/  HMMA.16816.F32.BF16 R8, R8, R14, RZ ;  /* 0x0000000e0808723c */ /* 0x000fe200000418ff */
[----:B-----5:R-:W1:Y:S04]  /*2460*/  LDSM.16.M88.4 R12, [R162+0x8080] ;  /* 0x00808000a20c783b */ /* 0x020e680000000200 */
[----:B------:R-:W-:Y:S04]  /*2470*/  LDS R160, [R229.X4+0x14080] ;  /* 0x01408000e5a07984 */ /* 0x000fe80000004800 */
[----:B------:R-:W-:Y:S07]  /*2480*/  LDS R161, [R229.X4+0x140a0] ;  /* 0x0140a000e5a17984 */ /* 0x000fee0000004800 */
[C---:B---3--:R-:W-:Y:S08]  /*2490*/  HMMA.16816.F32.BF16 R4, R16.reuse, R148, R4 ;  /* 0x000000941004723c */ /* 0x048ff00000041804 */
[----:B------:R-:W-:Y:S01]  /*24a0*/  HMMA.16816.F32.BF16 R8, R16, R150, R8 ;  /* 0x000000961008723c */ /* 0x000fe20000041808 */
[----:B------:R-:W-:Y:S04]  /*24b0*/  LDSM.16.M88.4 R16, [R252+0x8080] ;  /* 0x00808000fc10783b */ /* 0x000fe80000000200 */
[----:B------:R-:W2:Y:S11]  /*24c0*/  LDSM.16.M88.4 R148, [R156+0x80] ;  /* 0x000080009c94783b */ /* 0x000eb60000000200 */
[C---:B-1----:R-:W-:Y:S08]  /*24d0*/  HMMA.16816.F32.BF16 R4, R12.reuse, R152, R4 ;  /* 0x000000980c04723c */ /* 0x042ff00000041804 */
[----:B------:R-:W-:Y:S01]  /*24e0*/  HMMA.16816.F32.BF16 R8, R12, R154, R8 ;  /* 0x0000009a0c08723c */ /* 0x000fe20000041808 */
[----:B------:R-:W-:Y:S04]  /*24f0*/  LDSM.16.M88.4 R12, [R2+0x9080] ;  /* 0x00908000020c783b */ /* 0x000fe80000000200 */
[----:B------:R-:W1:Y:S11]  /*2500*/  LDSM.16.M88.4 R152, [R159+0x2080] ;  /* 0x002080009f98783b */ /* 0x000e760000000200 */
[C---:B--2---:R-:W-:Y:S08]  /*2510*/  HMMA.16816.F32.BF16 R4, R16.reuse, R148, R4 ;  /* 0x000000941004723c */ /* 0x044ff00000041804 */
        /* <DEDUP_REMOVED lines=42> */
[----:B------:R-:W2:Y:S03]  /*27c0*/  LDSM.16.M88.4 R148, [R156+0x6080] ;  /* 0x006080009c94783b */ /* 0x000ea60000000200 */
[----:B------:R-:W-:Y:S04]  /*27d0*/  DEPBAR.LE SB0, 0x0 ;  /* 0x000080000000791a */ /* 0x000fe80000000000 */
[----:B------:R-:W-:Y:S04]  /*27e0*/  BAR.SYNC.DEFER_BLOCKING 0x0 ;  /* 0x0000000000007b1d */ /* 0x000fe80000010000 */
[C---:B-1----:R-:W-:Y:S08]  /*27f0*/  HMMA.16816.F32.BF16 R4, R12.reuse, R152, R4 ;  /* 0x000000980c04723c */ /* 0x042ff00000041804 */
[----:B------:R-:W-:Y:S01]  /*2800*/  HMMA.16816.F32.BF16 R8, R12, R154, R8 ;  /* 0x0000009a0c08723c */ /* 0x000fe20000041808 */
[----:B------:R-:W1:Y:S04]  /*2810*/  LDSM.16.M88.4 R156, [R2+0x10080] ;  /* 0x01008000029c783b */ /* 0x000e680000000200 */
[----:B------:R-:W3:Y:S11]  /*2820*/  LDSM.16.M88.4 R152, [R3+0x10080] ;  /* 0x010080000398783b */ /* 0x000ef60000000200 */
[C---:B--2---:R-:W-:Y:S08]  /*2830*/  HMMA.16816.F32.BF16 R4, R16.reuse, R148, R4 ;  /* 0x000000941004723c */ /* 0x044ff00000041804 */
[----:B------:R-:W-:Y:S01]  /*2840*/  HMMA.16816.F32.BF16 R8, R16, R150, R8 ;  /* 0x000000961008723c */ /* 0x000fe20000041808 */
[----:B------:R-:W2:-:S15]  /*2850*/  LDSM.16.M88.4 R148, [R162+0x10080] ;  /* 0x01008000a294783b */ /* 0x000e9e0000000200 */
[----:B------:R-:W-:Y:S02]  /*2860*/  FMUL.FTZ R4, R4, c[0x0][0x2b4] ;  /* 0x0000ad0004047a20 */ /* 0x000fe40000410000 */
[----:B------:R-:W-:Y:S02]  /*2870*/  FMUL.FTZ R5, R5, c[0x0][0x2b4] ;  /* 0x0000ad0005057a20 */ /* 0x000fe40000410000 */
[----:B------:R-:W-:Y:S02]  /*2880*/  FMUL.FTZ R6, R6, c[0x0][0x2b4] ;  /* 0x0000ad0006067a20 */ /* 0x000fe40000410000 */
[----:B------:R-:W-:Y:S01]  /*2890*/  FMUL.FTZ R7, R7, c[0x0][0x2b4] ;  /* 0x0000ad0007077a20 */ /* 0x000fe20000410000 */
[C---:B-1----:R-:W-:Y:S01]  /*28a0*/  HMMA.16816.F32.BF16 R12, R156.reuse, R164, RZ ;  /* 0x000000a49c0c723c */ /* 0x042fe200000418ff */
[----:B------:R-:W-:Y:S02]  /*28b0*/  MUFU.TANH R228, R6 ;  /* 0x0000000600e47308 */ /* 0x000fe40000002400 */
[----:B------:R-:W-:Y:S02]  /*28c0*/  FMUL.FTZ R8, R8, c[0x0][0x2b4] ;  /* 0x0000ad0008087a20 */ /* 0x000fe40000410000 */
[----:B------:R-:W-:Y:S02]  /*28d0*/  FMUL.FTZ R9, R9, c[0x0][0x2b4] ;  /* 0x0000ad0009097a20 */ /* 0x000fe40000410000 */
[----:B------:R-:W-:Y:S01]  /*28e0*/  FMUL.FTZ R10, R10, c[0x0][0x2b4] ;  /* 0x0000ad000a0a7a20 */ /* 0x000fe20000410000 */
[----:B------:R-:W-:Y:S01]  /*28f0*/  HMMA.16816.F32.BF16 R16, R156, R166, RZ ;  /* 0x000000a69c10723c */ /* 0x000fe200000418ff */
[----:B------:R-:W-:Y:S02]  /*2900*/  FMUL.FTZ R11, R11, c[0x0][0x2b4] ;  /* 0x0000ad000b0b7a20 */ /* 0x000fe40000410000 */
[----:B------:R-:W1:Y:S10]  /*2910*/  MUFU.TANH R159, R4 ;  /* 0x00000004009f7308 */ /* 0x000e740000002400 */
[----:B------:R-:W4:Y:S03]  /*2920*/  MUFU.TANH R158, R5 ;  /* 0x00000005009e7308 */ /* 0x000f260000002400 */
[C---:B---3--:R-:W-:Y:S07]  /*2930*/  HMMA.16816.F32.BF16 R12, R152.reuse, R168, R12 ;  /* 0x000000a8980c723c */ /* 0x048fee000004180c */
[----:B------:R3:W5:Y:S01]  /*2940*/  MUFU.TANH R163, R7 ;  /* 0x0000000700a37308 */ /* 0x0007620000002400 */
[----:B------:R-:W-:Y:S01]  /*2950*/  HMMA.16816.F32.BF16 R16, R152, R170, R16 ;  /* 0x000000aa9810723c */ /* 0x000fe20000041810 */
[----:B------:R-:W1:Y:S08]  /*2960*/  LDSM.16.M88.4 R152, [R252+0x10080] ;  /* 0x01008000fc98783b */ /* 0x000e700000000200 */
[----:B------:R-:W1:Y:S07]  /*2970*/  MUFU.TANH R157, R8 ;  /* 0x00000008009d7308 */ /* 0x000e6e0000002400 */
[C---:B--2---:R-:W-:Y:S03]  /*2980*/  HMMA.16816.F32.BF16 R12, R148.reuse, R172, R12 ;  /* 0x000000ac940c723c */ /* 0x044fe6000004180c */
[----:B------:R-:W2:Y:S01]  /*2990*/  MUFU.TANH R156, R9 ;  /* 0x00000009009c7308 */ /* 0x000ea20000002400 */
[----:B---3--:R-:W-:Y:S04]  /*29a0*/  LDSM.16.M88.4 R4, [R162+0x13080] ;  /* 0x01308000a204783b */ /* 0x008fe80000000200 */
[----:B------:R-:W-:Y:S01]  /*29b0*/  HMMA.16816.F32.BF16 R16, R148, R174, R16 ;  /* 0x000000ae9410723c */ /* 0x000fe20000041810 */
[----:B------:R-:W3:-:S15]  /*29c0*/  LDSM.16.M88.4 R148, [R2+0x11080] ;  /* 0x011080000294783b */ /* 0x000ede0000000200 */
[C---:B-1----:R-:W-:Y:S08]  /*29d0*/  HMMA.16816.F32.BF16 R12, R152.reuse, R176, R12 ;  /* 0x000000b0980c723c */ /* 0x042ff0000004180c */
[----:B------:R-:W-:Y:S01]  /*29e0*/  HMMA.16816.F32.BF16 R16, R152, R178, R16 ;  /* 0x000000b29810723c */ /* 0x000fe20000041810 */
[----:B------:R-:W1:-:S15]  /*29f0*/  LDSM.16.M88.4 R152, [R3+0x11080] ;  /* 0x011080000398783b */ /* 0x000e5e0000000200 */
[C---:B---3--:R-:W-:Y:S08]  /*2a00*/  HMMA.16816.F32.BF16 R12, R148.reuse, R180, R12 ;  /* 0x000000b4940c723c */ /* 0x048ff0000004180c */
        /* <DEDUP_REMOVED lines=13> */
[----:B------:R3:W2:-:S15]  /*2ae0*/  LDSM.16.M88.4 R148, [R162+0x12080] ;  /* 0x01208000a294783b */ /* 0x00069e0000000200 */
[C---:B-1----:R-:W-:Y:S08]  /*2af0*/  HMMA.16816.F32.BF16 R12, R152.reuse, R200, R12 ;  /* 0x000000c8980c723c */ /* 0x042ff0000004180c */
[----:B------:R-:W-:Y:S01]  /*2b00*/  HMMA.16816.F32.BF16 R16, R152, R202, R16 ;  /* 0x000000ca9810723c */ /* 0x000fe20000041810 */
[----:B------:R-:W1:Y:S01]  /*2b10*/  LDSM.16.M88.4 R152, [R252+0x12080] ;  /* 0x01208000fc98783b */ /* 0x000e620000000200 */
[----:B---3--:R-:W3:-:S14]  /*2b20*/  MUFU.TANH R162, R10 ;  /* 0x0000000a00a27308 */ /* 0x008edc0000002400 */
[C---:B--2---:R-:W-:Y:S08]  /*2b30*/  HMMA.16816.F32.BF16 R12, R148.reuse, R204, R12 ;  /* 0x000000cc940c723c */ /* 0x044ff0000004180c */
[----:B------:R-:W-:Y:S01]  /*2b40*/  HMMA.16816.F32.BF16 R16, R148, R206, R16 ;  /* 0x000000ce9410723c */ /* 0x000fe20000041810 */
[----:B------:R-:W2:-:S15]  /*2b50*/  LDSM.16.M88.4 R148, [R2+0x13080] ;  /* 0x013080000294783b */ /* 0x000e9e0000000200 */
[C---:B-1----:R-:W-:Y:S08]  /*2b60*/  HMMA.16816.F32.BF16 R12, R152.reuse, R208, R12 ;  /* 0x000000d0980c723c */ /* 0x042ff0000004180c */
[----:B------:R-:W-:Y:S01]  /*2b70*/  HMMA.16816.F32.BF16 R16, R152, R210, R16 ;  /* 0x000000d29810723c */ /* 0x000fe20000041810 */
[----:B------:R-:W1:-:S15]  /*2b80*/  LDSM.16.M88.4 R152, [R3+0x13080] ;  /* 0x013080000398783b */ /* 0x000e5e0000000200 */
[C---:B--2---:R-:W-:Y:S08]  /*2b90*/  HMMA.16816.F32.BF16 R12, R148.reuse, R212, R12 ;  /* 0x000000d4940c723c */ /* 0x044ff0000004180c */
[----:B------:R-:W-:Y:S07]  /*2ba0*/  HMMA.16816.F32.BF16 R16, R148, R214, R16 ;  /* 0x000000d69410723c */ /* 0x000fee0000041810 */
[----:B------:R-:W-:Y:S02]  /*2bb0*/  FSEL R151, R159, -INF , P6 ;  /* 0xff8000009f977808 */ /* 0x000fe40003000000 */
[----:B----4-:R-:W-:Y:S03]  /*2bc0*/  FSEL R148, R158, -INF , P5 ;  /* 0xff8000009e947808 */ /* 0x010fe60002800000 */
[----:B-----5:R-:W-:Y:S01]  /*2bd0*/  FSEL R149, R163, -INF , P5 ;  /* 0xff800000a3957808 */ /* 0x020fe20002800000 */
[--C-:B------:R-:W-:Y:S02]  /*2be0*/  FFMA.FTZ R151, R151, c[0x0][0x29c], -R160.reuse ;  /* 0x0000a70097977a23 */ /* 0x100fe400000108a0 */
[--C-:B------:R-:W-:Y:S01]  /*2bf0*/  FFMA.FTZ R148, R148, c[0x0][0x29c], -R160.reuse ;  /* 0x0000a70094947a23 */ /* 0x100fe200000108a0 */
[C---:B-1----:R-:W-:Y:S03]  /*2c00*/  HMMA.16816.F32.BF16 R12, R152.reuse, R216, R12 ;  /* 0x000000d8980c723c */ /* 0x042fe6000004180c */
[----:B------:R1:W-:Y:S02]  /*2c10*/  MUFU.EX2 R150, R148 ;  /* 0x0000009400967308 */ /* 0x0003e40000000800 */
[--C-:B------:R-:W-:Y:S03]  /*2c20*/  FFMA.FTZ R149, R149, c[0x0][0x29c], -R161.reuse ;  /* 0x0000a70095957a23 */ /* 0x100fe600000108a1 */
[----:B------:R-:W-:Y:S01]  /*2c30*/  HMMA.16816.F32.BF16 R16, R152, R218, R16 ;  /* 0x000000da9810723c */ /* 0x000fe20000041810 */
[----:B------:R-:W2:Y:S04]  /*2c40*/  LDL R155, [R1+0x54] ;  /* 0x00005400019b7983 */ /* 0x000ea80000100800 */
[----:B------:R-:W4:Y:S01]  /*2c50*/  LDL R154, [R1+0x68] ;  /* 0x00006800019a7983 */ /* 0x000f220000100800 */
[----:B------:R5:W3:Y:S01]  /*2c60*/  MUFU.TANH R153, R11 ;  /* 0x0000000b00997308 */ /* 0x000ae20000002400 */
[C---:B------:R-:W-:Y:S09]  /*2c70*/  FFMA.FTZ R152, -R157.reuse, R157, 1 ;  /* 0x3f8000009d987423 */ /* 0x040ff2000001019d */
[C---:B------:R-:W-:Y:S01]  /*2c80*/  HMMA.16816.F32.BF16 R12, R4.reuse, R220, R12 ;  /* 0x000000dc040c723c */ /* 0x040fe2000004180c */
[----:B------:R-:W3:Y:S04]  /*2c90*/  MUFU.EX2 R151, R151 ;  /* 0x0000009700977308 */ /* 0x000ee80000000800 */
[----:B-1----:R-:W-:Y:S03]  /*2ca0*/  FSEL R148, R228, -INF , P6 ;  /* 0xff800000e4947808 */ /* 0x002fe60003000000 */
[----:B------:R-:W-:Y:S01]  /*2cb0*/  HMMA.16816.F32.BF16 R16, R4, R222, R16 ;  /* 0x000000de0410723c */ /* 0x000fe20000041810 */
[----:B------:R-:W-:Y:S02]  /*2cc0*/  LDS R5, [R229.X4+0x14100] ;  /* 0x01410000e5057984 */ /* 0x000fe40000004800 */
[----:B------:R-:W-:Y:S01]  /*2cd0*/  MUFU.EX2 R149, R149 ;  /* 0x0000009500957308 */ /* 0x000fe20000000800 */
[--C-:B------:R-:W-:Y:S01]  /*2ce0*/  FFMA.FTZ R148, R148, c[0x0][0x29c], -R161.reuse ;  /* 0x0000a70094947a23 */ /* 0x100fe200000108a1 */
[----:B------:R-:W-:Y:S02]  /*2cf0*/  LDS R4, [R229.X4+0x14120] ;  /* 0x01412000e5047984 */ /* 0x000fe40000004800 */
[----:B------:R-:W-:Y:S02]  /*2d00*/  FSEL R6, R157, -INF , P4 ;  /* 0xff8000009d067808 */ /* 0x000fe40002000000 */
[----:B-----5:R-:W1:Y:S03]  /*2d10*/  LDSM.16.M88.4 R8, [R252+0x13080] ;  /* 0x01308000fc08783b */ /* 0x020e660000000200 */
[----:B------:R-:W-:Y:S01]  /*2d20*/  FSEL R7, R156, -INF , P3 ;  /* 0xff8000009c077808 */ /* 0x000fe20001800000 */
[----:B------:R-:W-:Y:S01]  /*2d30*/  MUFU.EX2 R148, R148 ;  /* 0x0000009400947308 */ /* 0x000fe20000000800 */
[--C-:B------:R-:W-:Y:S03]  /*2d40*/  FFMA.FTZ R6, R6, c[0x0][0x29c], -R160.reuse ;  /* 0x0000a70006067a23 */ /* 0x100fe600000108a0 */
[----:B------:R-:W-:Y:S06]  /*2d50*/  FFMA.FTZ R160, R7, c[0x0][0x29c], -R160 ;  /* 0x0000a70007a07a23 */ /* 0x000fec00000108a0 */
[----:B------:R-:W-:Y:S10]  /*2d60*/  MUFU.EX2 R7, R160 ;  /* 0x000000a000077308 */ /* 0x000ff40000000800 */
[----:B------:R-:W5:Y:S01]  /*2d70*/  MUFU.EX2 R6, R6 ;  /* 0x0000000600067308 */ /* 0x000f620000000800 */
[C---:B-1----:R-:W-:Y:S08]  /*2d80*/  HMMA.16816.F32.BF16 R12, R8.reuse, R224, R12 ;  /* 0x000000e0080c723c */ /* 0x042ff0000004180c */
[----:B------:R-:W-:Y:S07]  /*2d90*/  HMMA.16816.F32.BF16 R16, R8, R226, R16 ;  /* 0x000000e20810723c */ /* 0x000fee0000041810 */
[----:B---3--:R-:W-:Y:S02]  /*2da0*/  FSEL R11, R162, -INF , P4 ;  /* 0xff800000a20b7808 */ /* 0x008fe40002000000 */
[----:B------:R-:W-:Y:S03]  /*2db0*/  FSEL R8, R153, -INF , P3 ;  /* 0xff80000099087808 */ /* 0x000fe60001800000 */
[--C-:B------:R-:W-:Y:S02]  /*2dc0*/  FFMA.FTZ R11, R11, c[0x0][0x29c], -R161.reuse ;  /* 0x0000a7000b0b7a23 */ /* 0x100fe400000108a1 */
[----:B------:R-:W-:Y:S02]  /*2dd0*/  FFMA.FTZ R161, R8, c[0x0][0x29c], -R161 ;  /* 0x0000a70008a17a23 */ /* 0x000fe400000108a1 */
[--C-:B------:R-:W-:Y:S02]  /*2de0*/  FADD.FTZ R12, R12, -R5.reuse ;  /* 0x800000050c0c7221 */ /* 0x100fe40000010000 */
[--C-:B------:R-:W-:Y:S01]  /*2df0*/  FADD.FTZ R10, R13, -R5.reuse ;  /* 0x800000050d0a7221 */ /* 0x100fe20000010000 */
[----:B------:R-:W-:Y:S01]  /*2e00*/  MUFU.EX2 R8, R161 ;  /* 0x000000a100087308 */ /* 0x000fe20000000800 */
[----:B------:R-:W-:Y:S02]  /*2e10*/  FFMA.FTZ R13, -R159, R159, 1 ;  /* 0x3f8000009f0d7423 */ /* 0x000fe4000001019f */
[----:B------:R-:W-:Y:S02]  /*2e20*/  FMUL.FTZ R12, R151, R12 ;  /* 0x0000000c970c7220 */ /* 0x000fe40000410000 */
[--C-:B------:R-:W-:Y:S02]  /*2e30*/  FADD.FTZ R9, R16, -R5.reuse ;  /* 0x8000000510097221 */ /* 0x100fe40000010000 */
[----:B------:R-:W-:Y:S02]  /*2e40*/  FADD.FTZ R5, R17, -R5 ;  /* 0x8000000511057221 */ /* 0x000fe40000010000 */
[----:B------:R-:W-:Y:S01]  /*2e50*/  FFMA.FTZ R17, -R156, R156, 1 ;  /* 0x3f8000009c117423 */ /* 0x000fe2000001019c */
[----:B------:R-:W1:Y:S01]  /*2e60*/  MUFU.EX2 R11, R11 ;  /* 0x0000000b000b7308 */ /* 0x000e620000000800 */
[----:B-----5:R-:W-:Y:S02]  /*2e70*/  FMUL.FTZ R9, R6, R9 ;  /* 0x0000000906097220 */ /* 0x020fe40000410000 */
[C---:B------:R-:W-:Y:S01]  /*2e80*/  FMUL.FTZ R5, R7.reuse, R5 ;  /* 0x0000000507057220 */ /* 0x040fe20000410000 */
[----:B------:R-:W-:Y:S01]  /*2e90*/  F2FP.BF16.PACK_AB R7, R7, R6 ;  /* 0x000000060707723e */ /* 0x000fe200000010ff */
[----:B------:R-:W-:Y:S02]  /*2ea0*/  FMUL.FTZ R13, R13, R12 ;  /* 0x0000000c0d0d7220 */ /* 0x000fe40000410000 */
[----:B------:R-:W-:Y:S02]  /*2eb0*/  FMUL.FTZ R12, R152, R9 ;  /* 0x00000009980c7220 */ /* 0x000fe40000410000 */
[----:B------:R-:W-:Y:S01]  /*2ec0*/  FMUL.FTZ R9, R17, R5 ;  /* 0x0000000511097220 */ /* 0x000fe20000410000 */
[----:B------:R-:W-:Y:S01]  /*2ed0*/  F2FP.BF16.PACK_AB R5, R150, R151 ;  /* 0x000000979605723e */ /* 0x000fe200000010ff */
[--C-:B------:R-:W-:Y:S02]  /*2ee0*/  FADD.FTZ R19, R19, -R4.reuse ;  /* 0x8000000413137221 */ /* 0x100fe40000010000 */
[--C-:B------:R-:W-:Y:S01]  /*2ef0*/  FADD.FTZ R14, R14, -R4.reuse ;  /* 0x800000040e0e7221 */ /* 0x100fe20000010000 */
[----:B------:R-:W-:Y:S01]  /*2f00*/  F2FP.BF16.PACK_AB R9, R9, R12 ;  /* 0x0000000c0909723e */ /* 0x000fe200000010ff */
[--C-:B------:R-:W-:Y:S02]  /*2f10*/  FADD.FTZ R12, R18, -R4.reuse ;  /* 0x80000004120c7221 */ /* 0x100fe40000010000 */
[----:B------:R-:W-:Y:S02]  /*2f20*/  FFMA.FTZ R16, -R158, R158, 1 ;  /* 0x3f8000009e107423 */ /* 0x000fe4000001019e */
[----:B------:R-:W-:Y:S02]  /*2f30*/  FMUL.FTZ R10, R150, R10 ;  /* 0x0000000a960a7220 */ /* 0x000fe40000410000 */
[----:B------:R-:W-:Y:S02]  /*2f40*/  FMUL.FTZ R14, R148, R14 ;  /* 0x0000000e940e7220 */ /* 0x000fe40000410000 */
[----:B------:R-:W-:Y:S01]  /*2f50*/  FMUL.FTZ R10, R16, R10 ;  /* 0x0000000a100a7220 */ /* 0x000fe20000410000 */
[----:B-1----:R-:W-:Y:S01]  /*2f60*/  F2FP.BF16.PACK_AB R6, R8, R11 ;  /* 0x0000000b0806723e */ /* 0x002fe200000010ff */
[----:B------:R-:W-:Y:S02]  /*2f70*/  FMUL.FTZ R12, R11, R12 ;  /* 0x0000000c0b0c7220 */ /* 0x000fe40000410000 */
[----:B------:R-:W-:Y:S01]  /*2f80*/  FFMA.FTZ R11, -R228, R228, 1 ;  /* 0x3f800000e40b7423 */ /* 0x000fe200000101e4 */
[----:B------:R-:W-:Y:S01]  /*2f90*/  F2FP.BF16.PACK_AB R10, R10, R13 ;  /* 0x0000000d0a0a723e */ /* 0x000fe200000010ff */
[----:B------:R-:W-:Y:S02]  /*2fa0*/  FFMA.FTZ R13, -R163, R163, 1 ;  /* 0x3f800000a30d7423 */ /* 0x000fe400000101a3 */
[----:B------:R-:W-:Y:S02]  /*2fb0*/  FMUL.FTZ R11, R11, R14 ;  /* 0x0000000e0b0b7220 */ /* 0x000fe40000410000 */
[----:B------:R-:W-:Y:S02]  /*2fc0*/  FMUL.FTZ R8, R8, R19 ;  /* 0x0000001308087220 */ /* 0x000fe40000410000 */
[----:B------:R-:W-:Y:S04]  /*2fd0*/  FFMA.FTZ R16, -R153, R153, 1 ;  /* 0x3f80000099107423 */ /* 0x000fe80000010199 */
[----:B------:R-:W-:Y:S01]  /*2fe0*/  FMUL.FTZ R8, R16, R8 ;  /* 0x0000000810087220 */ /* 0x000fe20000410000 */
[----:B--2---:R1:W-:Y:S02]  /*2ff0*/  STS [R155+0x14180], R5 ;  /* 0x014180059b007388 */ /* 0x0043e40000000800 */
[----:B-1----:R-:W-:Y:S01]  /*3000*/  FADD.FTZ R5, R15, -R4 ;  /* 0x800000040f057221 */ /* 0x002fe20000010000 */
[C---:B------:R-:W-:Y:S01]  /*3010*/  F2FP.BF16.PACK_AB R4, R149.reuse, R148 ;  /* 0x000000949504723e */ /* 0x040fe200000010ff */
[----:B------:R-:W-:Y:S02]  /*3020*/  FFMA.FTZ R15, -R162, R162, 1 ;  /* 0x3f800000a20f7423 */ /* 0x000fe400000101a2 */
[----:B------:R-:W-:Y:S02]  /*3030*/  FMUL.FTZ R5, R149, R5 ;  /* 0x0000000595057220 */ /* 0x000fe40000410000 */
[----:B------:R1:W-:Y:S01]  /*3040*/  STS [R155+0x14580], R4 ;  /* 0x014580049b007388 */ /* 0x0003e20000000800 */
[----:B------:R-:W-:Y:S02]  /*3050*/  FMUL.FTZ R12, R15, R12 ;  /* 0x0000000c0f0c7220 */ /* 0x000fe40000410000 */
[----:B------:R-:W-:Y:S01]  /*3060*/  FMUL.FTZ R5, R13, R5 ;  /* 0x000000050d057220 */ /* 0x000fe20000410000 */
[----:B----4-:R-:W-:Y:S04]  /*3070*/  STS [R154], R7 ;  /* 0x000000079a007388 */ /* 0x010fe80000000800 */
[----:B------:R-:W-:Y:S01]  /*3080*/  STS [R154+0x400], R6 ;  /* 0x000400069a007388 */ /* 0x000fe20000000800 */
[----:B------:R-:W-:Y:S03]  /*3090*/  F2FP.BF16.PACK_AB R5, R5, R11 ;  /* 0x0000000b0505723e */ /* 0x000fe600000010ff */
[----:B------:R-:W-:Y:S01]  /*30a0*/  BAR.SYNC.DEFER_BLOCKING 0x0 ;  /* 0x0000000000007b1d */ /* 0x000fe20000010000 */
[----:B-1----:R-:W-:Y:S05]  /*30b0*/  F2FP.BF16.PACK_AB R4, R8, R12 ;  /* 0x0000000c0804723e */ /* 0x002fea00000010ff */
[----:B------:R-:W-:Y:S04]  /*30c0*/  STS [R155+0x15180], R10 ;  /* 0x0151800a9b007388 */ /* 0x000fe80000000800 */
[----:B------:R-:W-:Y:S04]  /*30d0*/  STS [R155+0x15580], R5 ;  /* 0x015580059b007388 */ /* 0x000fe80000000800 */
[----:B------:R-:W-:Y:S04]  /*30e0*/  STS [R154+0x1000], R9 ;  /* 0x001000099a007388 */ /* 0x000fe80000000800 */
[----:B------:R-:W-:Y:S04]  /*30f0*/  STS [R154+0x1400], R4 ;  /* 0x001400049a007388 */ /* 0x000fe80000000800 */
[----:B------:R-:W-:Y:S04]  /*3100*/  LDSM.16.MT88.4 R4, [R241+0x14180] ;  /* 0x01418000f104783b */ /* 0x000fe80000004200 */
[----:B------:R-:W1:Y:S04]  /*3110*/  LDSM.16.MT88.4 R8, [R0+0x10080] ;  /* 0x010080000008783b */ /* 0x000e680000004200 */
[----:B------:R-:W2:Y:S04]  /*3120*/  LDSM.16.MT88.4 R12, [R240+0x14180] ;  /* 0x01418000f00c783b */ /* 0x000ea80000004200 */
[----:B------:R-:W3:Y:S04]  /*3130*/  LDSM.16.MT88.4 R16, [R0+0x11080] ;  /* 0x011080000010783b */ /* 0x000ee80000004200 */
[----:B------:R-:W4:Y:S04]  /*3140*/  LDSM.16.MT88.4 R148, [R0+0x12080] ;  /* 0x012080000094783b */ /* 0x000f280000004200 */
[----:B------:R-:W5:Y:S04]  /*3150*/  LDSM.16.MT88.4 R152, [R0+0x13080] ;  /* 0x013080000098783b */ /* 0x000f680000004200 */
[----:B------:R-:W-:Y:S04]  /*3160*/  LDSM.16.MT88.4 R156, [R241+0x14980] ;  /* 0x01498000f19c783b */ /* 0x000fe80000004200 */
[----:B------:R-:W3:Y:S04]  /*3170*/  LDSM.16.MT88.4 R160, [R0+0x10880] ;  /* 0x0108800000a0783b */ /* 0x000ee80000004200 */
[----:B------:R-:W3:Y:S04]  /*3180*/  LDSM.16.MT88.4 R228, [R240+0x14980] ;  /* 0x01498000f0e4783b */ /* 0x000ee80000004200 */
[----:B------:R-:W3:Y:S04]  /*3190*/  LDSM.16.MT88.4 R232, [R0+0x11880] ;  /* 0x0118800000e8783b */ /* 0x000ee80000004200 */
[----:B------:R-:W4:Y:S01]  /*31a0*/  LDSM.16.MT88.4 R236, [R0+0x12880] ;  /* 0x0128800000ec783b */ /* 0x000f220000004200 */
[-C--:B-1----:R-:W-:Y:S08]  /*31b0*/  HMMA.16816.F32.BF16 R20, R4, R8.reuse, R20 ;  /* 0x000000080414723c */ /* 0x082ff00000041814 */
[C---:B--2---:R-:W-:Y:S08]  /*31c0*/  HMMA.16816.F32.BF16 R24, R12.reuse, R8, R24 ;  /* 0x000000080c18723c */ /* 0x044ff00000041818 */
[-C--:B------:R-:W-:Y:S08]  /*31d0*/  HMMA.16816.F32.BF16 R28, R12, R10.reuse, R28 ;  /* 0x0000000a0c1c723c */ /* 0x080ff0000004181c */
[C---:B------:R-:W-:Y:S01]  /*31e0*/  HMMA.16816.F32.BF16 R32, R4.reuse, R10, R32 ;  /* 0x0000000a0420723c */ /* 0x040fe20000041820 */
[----:B------:R-:W1:Y:S04]  /*31f0*/  LDSM.16.MT88.4 R8, [R0+0x13880] ;  /* 0x013880000008783b */ /* 0x000e680000004200 */
[----:B------:R-:W-:Y:S03]  /*3200*/  BAR.SYNC.DEFER_BLOCKING 0x0 ;  /* 0x0000000000007b1d */ /* 0x000fe60000010000 */
[-C--:B---3--:R-:W-:Y:S08]  /*3210*/  HMMA.16816.F32.BF16 R36, R4, R16.reuse, R36 ;  /* 0x000000100424723c */ /* 0x088ff00000041824 */
[C---:B------:R-:W-:Y:S08]  /*3220*/  HMMA.16816.F32.BF16 R40, R12.reuse, R16, R40 ;  /* 0x000000100c28723c */ /* 0x040ff00000041828 */
[-C--:B------:R-:W-:Y:S08]  /*3230*/  HMMA.16816.F32.BF16 R44, R12, R18.reuse, R44 ;  /* 0x000000120c2c723c */ /* 0x080ff0000004182c */
[C---:B------:R-:W-:Y:S08]  /*3240*/  HMMA.16816.F32.BF16 R48, R4.reuse, R18, R48 ;  /* 0x000000120430723c */ /* 0x040ff00000041830 */
[-C--:B----4-:R-:W-:Y:S08]  /*3250*/  HMMA.16816.F32.BF16 R52, R4, R148.reuse, R52 ;  /* 0x000000940434723c */ /* 0x090ff00000041834 */
[C---:B------:R-:W-:Y:S08]  /*3260*/  HMMA.16816.F32.BF16 R56, R12.reuse, R148, R56 ;  /* 0x000000940c38723c */ /* 0x040ff00000041838 */
[-C--:B------:R-:W-:Y:S08]  /*3270*/  HMMA.16816.F32.BF16 R60, R12, R150.reuse, R60 ;  /* 0x000000960c3c723c */ /* 0x080ff0000004183c */
[C---:B------:R-:W-:Y:S08]  /*3280*/  HMMA.16816.F32.BF16 R64, R4.reuse, R150, R64 ;  /* 0x000000960440723c */ /* 0x040ff00000041840 */
[-C--:B-----5:R-:W-:Y:S08]  /*3290*/  HMMA.16816.F32.BF16 R68, R4, R152.reuse, R68 ;  /* 0x000000980444723c */ /* 0x0a0ff00000041844 */
[C---:B------:R-:W-:Y:S08]  /*32a0*/  HMMA.16816.F32.BF16 R72, R12.reuse, R152, R72 ;  /* 0x000000980c48723c */ /* 0x040ff00000041848 */
[-C--:B------:R-:W-:Y:S08]  /*32b0*/  HMMA.16816.F32.BF16 R76, R12, R154.reuse, R76 ;  /* 0x0000009a0c4c723c */ /* 0x080ff0000004184c */
[----:B------:R-:W-:Y:S08]  /*32c0*/  HMMA.16816.F32.BF16 R80, R4, R154, R80 ;  /* 0x0000009a0450723c */ /* 0x000ff00000041850 */
[-C--:B------:R-:W-:Y:S08]  /*32d0*/  HMMA.16816.F32.BF16 R20, R156, R160.reuse, R20 ;  /* 0x000000a09c14723c */ /* 0x080ff00000041814 */
[C---:B------:R-:W-:Y:S08]  /*32e0*/  HMMA.16816.F32.BF16 R24, R228.reuse, R160, R24 ;  /* 0x000000a0e418723c */ /* 0x040ff00000041818 */
[-C--:B------:R-:W-:Y:S08]  /*32f0*/  HMMA.16816.F32.BF16 R28, R228, R162.reuse, R28 ;  /* 0x000000a2e41c723c */ /* 0x080ff0000004181c */
[C---:B------:R-:W-:Y:S01]  /*3300*/  HMMA.16816.F32.BF16 R32, R156.reuse, R162, R32 ;  /* 0x000000a29c20723c */ /* 0x040fe20000041820 */
[----:B------:R2:W3:Y:S04]  /*3310*/  LDSM.16.MT88.4 R4, [R241+0x15180] ;  /* 0x01518000f104783b */ /* 0x0004e80000004200 */
[----:B------:R2:W4:Y:S03]  /*3320*/  LDSM.16.MT88.4 R12, [R240+0x15180] ;  /* 0x01518000f00c783b */ /* 0x0005260000004200 */
[-C--:B------:R-:W-:Y:S01]  /*3330*/  HMMA.16816.F32.BF16 R36, R156, R232.reuse, R36 ;  /* 0x000000e89c24723c */ /* 0x080fe20000041824 */
[----:B------:R2:W1:Y:S04]  /*3340*/  LDSM.16.MT88.4 R16, [R0+0x9080] ;  /* 0x009080000010783b */ /* 0x0004680000004200 */
[----:B------:R2:W1:Y:S03]  /*3350*/  LDSM.16.MT88.4 R148, [R0+0xa080] ;  /* 0x00a080000094783b */ /* 0x0004660000004200 */
[C---:B------:R-:W-:Y:S01]  /*3360*/  HMMA.16816.F32.BF16 R40, R228.reuse, R232, R40 ;  /* 0x000000e8e428723c */ /* 0x040fe20000041828 */
[----:B------:R2:W1:Y:S04]  /*3370*/  LDSM.16.MT88.4 R152, [R0+0xb080] ;  /* 0x00b080000098783b */ /* 0x0004680000004200 */
[----:B------:R2:W1:Y:S03]  /*3380*/  LDSM.16.MT88.4 R160, [R0+0x8880] ;  /* 0x0088800000a0783b */ /* 0x0004660000004200 */
[-C--:B------:R-:W-:Y:S08]  /*3390*/  HMMA.16816.F32.BF16 R44, R228, R234.reuse, R44 ;  /* 0x000000eae42c723c */ /* 0x080ff0000004182c */
[C---:B------:R-:W-:Y:S01]  /*33a0*/  HMMA.16816.F32.BF16 R48, R156.reuse, R234, R48 ;  /* 0x000000ea9c30723c */ /* 0x040fe20000041830 */
[----:B------:R2:W2:Y:S07]  /*33b0*/  LDSM.16.MT88.4 R232, [R0+0x9880] ;  /* 0x0098800000e8783b */ /* 0x0004ae0000004200 */
[-C--:B------:R-:W-:Y:S08]  /*33c0*/  HMMA.16816.F32.BF16 R52, R156, R236.reuse, R52 ;  /* 0x000000ec9c34723c */ /* 0x080ff00000041834 */
[C---:B------:R-:W-:Y:S08]  /*33d0*/  HMMA.16816.F32.BF16 R56, R228.reuse, R236, R56 ;  /* 0x000000ece438723c */ /* 0x040ff00000041838 */
[-C--:B------:R-:W-:Y:S08]  /*33e0*/  HMMA.16816.F32.BF16 R60, R228, R238.reuse, R60 ;  /* 0x000000eee43c723c */ /* 0x080ff0000004183c */
[C---:B------:R-:W-:Y:S01]  /*33f0*/  HMMA.16816.F32.BF16 R64, R156.reuse, R238, R64 ;  /* 0x000000ee9c40723c */ /* 0x040fe20000041840 */
[----:B------:R2:W2:Y:S07]  /*3400*/  LDSM.16.MT88.4 R236, [R0+0xa880] ;  /* 0x00a8800000ec783b */ /* 0x0004ae0000004200 */
[-C--:B-1----:R-:W-:Y:S08]  /*3410*/  HMMA.16816.F32.BF16 R68, R156, R8.reuse, R68 ;  /* 0x000000089c44723c */ /* 0x082ff00000041844 */
[C---:B------:R-:W-:Y:S08]  /*3420*/  HMMA.16816.F32.BF16 R72, R228.reuse, R8, R72 ;  /* 0x00000008e448723c */ /* 0x040ff00000041848 */
[-C--:B------:R-:W-:Y:S01]  /*3430*/  HMMA.16816.F32.BF16 R76, R228, R10.reuse, R76 ;  /* 0x0000000ae44c723c */ /* 0x080fe2000004184c */
[----:B------:R1:W1:Y:S07]  /*3440*/  LDSM.16.MT88.4 R228, [R240+0x15980] ;  /* 0x01598000f0e4783b */ /* 0x00026e0000004200 */
[----:B------:R-:W-:Y:S01]  /*3450*/  HMMA.16816.F32.BF16 R80, R156, R10, R80 ;  /* 0x0000000a9c50723c */ /* 0x000fe20000041850 */
[----:B------:R1:W1:Y:S04]  /*3460*/  LDSM.16.MT88.4 R8, [R0+0x8080] ;  /* 0x008080000008783b */ /* 0x0002680000004200 */
[----:B------:R1:W1:Y:S04]  /*3470*/  LDSM.16.MT88.4 R156, [R241+0x15980] ;  /* 0x01598000f19c783b */ /* 0x0002680000004200 */
[----:B------:R1:W1:Y:S01]  /*3480*/  LDSM.16.MT88.4 R240, [R0+0xb880] ;  /* 0x00b8800000f0783b */ /* 0x0002620000004200 */
[----:B------:R-:W-:-:S05]  /*3490*/  @P0 BRA `(.L_x_2) ;  /* 0x0000033000000947 */ /* 0x000fca0003800000 */
[----:B--234-:R-:W2:Y:S01]  /*34a0*/  LDL.64 R248, [R1+0x78] ;  /* 0x0000780001f87983 */ /* 0x01cea20000100a00 */
[----:B------:R-:W-:Y:S02]  /*34b0*/  ULDC.64 UR4, c[0x0][0x208] ;  /* 0x0000820000047ab9 */ /* 0x000fe40000000a00 */
[----:B------:R-:W-:Y:S01]  /*34c0*/  UIMAD.WIDE.U32 UR22, UR20, UR4, URZ ;  /* 0x00000004141672a5 */ /* 0x000fe2000f8e003f */
[----:B------:R-:W3:Y:S01]  /*34d0*/  LDL.64 R250, [R1+0x80] ;  /* 0x0000800001fa7983 */ /* 0x000ee20000100a00 */
[----:B------:R-:W-:Y:S03]  /*34e0*/  USHF.R.S32.HI UR21, URZ, 0x1f, UR20 ;  /* 0x0000001f3f157899 */ /* 0x000fe60008011414 */
[----:B------:R-:W4:Y:S01]  /*34f0*/  @!P2 S2R R246, SR_CTAID.Y ;  /* 0x0000000000f6a919 */ /* 0x000f220000002600 */
[----:B------:R-:W-:Y:S02]  /*3500*/  UIMAD UR21, UR21, UR4, URZ ;  /* 0x00000004151572a4 */ /* 0x000fe4000f8e023f */
[----:B------:R-:W-:Y:S01]  /*3510*/  UIMAD UR4, UR20, UR11, UR9 ;  /* 0x0000000b140472a4 */ /* 0x000fe2000f8e0209 */
[----:B------:R1:W-:Y:S01]  /*3520*/  STL.64 [R1+0xa0], R2 ;  /* 0x0000a00201007387 */ /* 0x0003e20000100a00 */
[----:B------:R-:W-:Y:S04]  /*3530*/  UIMAD UR21, UR20, UR5, UR21 ;  /* 0x00000005141572a4 */ /* 0x000fe8000f8e0215 */
[----:B------:R-:W-:Y:S01]  /*3540*/  UIADD3 UR21, UR23, UR21, URZ ;  /* 0x0000001517157290 */ /* 0x000fe2000fffe03f */
[----:B-1----:R-:W3:Y:S01]  /*3550*/  LDL.64 R2, [R1+0x58] ;  /* 0x0000580001027983 */ /* 0x002ee20000100a00 */
[----:B----4-:R-:W-:Y:S05]  /*3560*/  @!P2 SHF.R.S32.HI R244, RZ, 0x1f, R246 ;  /* 0x0000001ffff4a819 */ /* 0x010fea00000114f6 */
[----:B------:R-:W-:Y:S04]  /*3570*/  @!P2 IMAD R247, R244, c[0x0][0x288], RZ ;  /* 0x0000a200f4f7aa24 */ /* 0x000fe800078e02ff */
[C---:B------:R-:W-:Y:S02]  /*3580*/  @!P2 IMAD R247, R246.reuse, c[0x0][0x28c], R247 ;  /* 0x0000a300f6f7aa24 */ /* 0x040fe400078e02f7 */
[----:B--2---:R-:W-:Y:S02]  /*3590*/  @!P2 IMAD.MOV.U32 R245, RZ, RZ, R249 ;  /* 0x000000fffff5a224 */ /* 0x004fe400078e00f9 */
[----:B------:R-:W2:Y:S01]  /*35a0*/  LDL R249, [R1+0x50] ;  /* 0x0000500001f97983 */ /* 0x000ea20000100800 */
[----:B------:R-:W-:Y:S02]  /*35b0*/  @!P2 IMAD.MOV.U32 R244, RZ, RZ, R248 ;  /* 0x000000fffff4a224 */ /* 0x000fe400078e00f8 */
[----:B------:R-:W-:Y:S02]  /*35c0*/  IMAD.U32 R248, RZ, RZ, UR22 ;  /* 0x00000016fff87e24 */ /* 0x000fe4000f8e00ff */
[----:B------:R-:W-:Y:S05]  /*35d0*/  @!P2 IMAD.WIDE.U32 R244, R246, c[0x0][0x288], R244 ;  /* 0x0000a200f6f4aa25 */ /* 0x000fea00078e00f4 */
[----:B------:R-:W-:Y:S01]  /*35e0*/  @!P2 IADD3 R246, P1, R244, UR16, RZ ;  /* 0x00000010f4f6ac10 */ /* 0x000fe2000ff3e0ff */
[----:B------:R-:W-:Y:S03]  /*35f0*/  IMAD.U32 R244, RZ, RZ, UR22 ;  /* 0x00000016fff47e24 */ /* 0x000fe6000f8e00ff */
[----:B------:R-:W-:Y:S01]  /*3600*/  @!P2 IADD3.X R247, R245, UR6, R247, P1, !PT ;  /* 0x00000006f5f7ac10 */ /* 0x000fe20008ffe4f7 */
[----:B------:R-:W-:Y:S01]  /*3610*/  IMAD.U32 R245, RZ, RZ, UR21 ;  /* 0x00000015fff57e24 */ /* 0x000fe2000f8e00ff */
[----:B---3--:R-:W-:Y:S04]  /*3620*/  LEA R244, P1, R244, R250, 0x6 ;  /* 0x000000faf4f47211 */ /* 0x008fe800078230ff */
[----:B------:R-:W-:Y:S02]  /*3630*/  LEA.HI.X R245, R248, R251, R245, 0x6, P1 ;  /* 0x000000fbf8f57211 */ /* 0x000fe400008f34f5 */
[----:B------:R-:W3:Y:S04]  /*3640*/  LDL R248, [R1+0x60] ;  /* 0x0000600001f87983 */ /* 0x000ee80000100800 */
[----:B------:R-:W4:Y:S01]  /*3650*/  LDL.64 R250, [R1+0x70] ;  /* 0x0000700001fa7983 */ /* 0x000f220000100a00 */
[----:B---3--:R-:W-:Y:S04]  /*3660*/  LOP3.LUT P1, RZ, R248, 0x1, RZ, 0xc0, !PT ;  /* 0x00000001f8ff7812 */ /* 0x008fe8000782c0ff */
[----:B------:R-:W-:-:S13]  /*3670*/  ISETP.GE.OR P1, PT, R2, UR4, !P1 ;  /* 0x0000000402007c0c */ /* 0x000fda000cf26670 */
[----:B------:R-:W-:Y:S01]  /*3680*/  @!PT LDS RZ, [RZ] ;  /* 0x00000000fffff984 */ /* 0x000fe20000000800 */
[----:B------:R-:W-:Y:S01]  /*3690*/  @!PT LDS RZ, [RZ] ;  /* 0x00000000fffff984 */ /* 0x000fe20000000800 */
[----:B------:R-:W-:Y:S01]  /*36a0*/  @!PT LDS RZ, [RZ] ;  /* 0x00000000fffff984 */ /* 0x000fe20000000800 */
[----:B--2---:R1:W-:Y:S01]  /*36b0*/  LDGSTS.E.BYPASS.LTC128B.128 [R249+0x10080], [R244.64], !P1 ;  /* 0x10080000f4f97fae */ /* 0x0043e2000c901d52 */
[----:B------:R-:W-:Y:S04]  /*36c0*/  LOP3.LUT P1, RZ, R248, 0x2, RZ, 0xc0, !PT ;  /* 0x00000002f8ff7812 */ /* 0x000fe8000782c0ff */
[----:B------:R-:W-:-:S13]  /*36d0*/  ISETP.GE.OR P1, PT, R2, UR4, !P1 ;  /* 0x0000000402007c0c */ /* 0x000fda000cf26670 */
[----:B------:R1:W-:Y:S01]  /*36e0*/  LDGSTS.E.BYPASS.LTC128B.128 [R249+0x11080], [R244.64+0x80], !P1 ;  /* 0x11080080f4f97fae */ /* 0x0003e2000c901d52 */
[----:B------:R-:W-:Y:S04]  /*36f0*/  LOP3.LUT P1, RZ, R248, 0x4, RZ, 0xc0, !PT ;  /* 0x00000004f8ff7812 */ /* 0x000fe8000782c0ff */
[----:B------:R-:W-:-:S13]  /*3700*/  ISETP.GE.OR P1, PT, R2, UR4, !P1 ;  /* 0x0000000402007c0c */ /* 0x000fda000cf26670 */
[----:B------:R1:W-:Y:S01]  /*3710*/  LDGSTS.E.BYPASS.LTC128B.128 [R249+0x12080], [R244.64+0x100], !P1 ;  /* 0x12080100f4f97fae */ /* 0x0003e2000c901d52 */
[----:B------:R-:W-:Y:S04]  /*3720*/  LOP3.LUT P1, RZ, R248, 0x8, RZ, 0xc0, !PT ;  /* 0x00000008f8ff7812 */ /* 0x000fe8000782c0ff */
[----:B------:R-:W-:Y:S02]  /*3730*/  ISETP.GE.OR P1, PT, R2, UR4, !P1 ;  /* 0x0000000402007c0c */ /* 0x000fe4000cf26670 */
[----:B------:R2:W5:Y:S11]  /*3740*/  LDL.LU.64 R2, [R1+0xa0] ;  /* 0x0000a00001027983 */ /* 0x0005760000300a00 */
[----:B------:R1:W-:Y:S02]  /*3750*/  LDGSTS.E.BYPASS.LTC128B.128 [R249+0x13080], [R244.64+0x180], !P1 ;  /* 0x13080180f4f97fae */ /* 0x0003e4000c901d52 */
[C---:B-1----:R-:W-:Y:S04]  /*3760*/  @!P2 LEA R244, P1, R246.reuse, c[0x0][0x280], 0x2 ;  /* 0x0000a000f6f4aa11 */ /* 0x042fe800078210ff */
[----:B------:R-:W-:Y:S01]  /*3770*/  @!P2 LEA.HI.X R245, R246, c[0x0][0x284], R247, 0x2, P1 ;  /* 0x0000a100f6f5aa11 */ /* 0x000fe200008f14f7 */
[----:B------:R-:W-:Y:S05]  /*3780*/  IMAD.U32 R246, RZ, RZ, UR10 ;  /* 0x0000000afff67e24 */ /* 0x000fea000f8e00ff */
[----:B------:R-:W-:Y:S05]  /*3790*/  @!P2 LEA R246, R246, 0x20, 0x5 ;  /* 0x00000020f6f6a811 */ /* 0x000fea00078e28ff */
[----:B------:R-:W-:Y:S04]  /*37a0*/  @!P2 IMAD.WIDE R244, R246, 0x4, R244 ;  /* 0x00000004f6f4a825 */ /* 0x000fe800078e02f4 */
[----:B----4-:R-:W-:Y:S05]  /*37b0*/  @!P2 IMAD.SHL.U32 R246, R250, 0x10, RZ ;  /* 0x00000010faf6a824 */ /* 0x010fea00078e00ff */
[----:B------:R2:W-:Y:S02]  /*37c0*/  @!P2 LDGSTS.E.BYPASS.LTC128B.128 [R246+0x14100], [R244.64] ;  /* 0x14100000f4f6afae */ /* 0x0005e4000b901d52 */
.L_x_2:
[-C--:B-1234-:R-:W-:Y:S01]  /*37d0*/  HMMA.16816.F32.BF16 R84, R4, R8.reuse, R84 ;  /* 0x000000080454723c */ /* 0x09efe20000041854 */
[----:B------:R-:W2:Y:S05]  /*37e0*/  LDL R248, [R1+0x44] ;  /* 0x0000440001f87983 */ /* 0x000eaa0000100800 */
[----:B------:R-:W3:Y:S02]  /*37f0*/  LDL R244, [R1+0x40] ;  /* 0x0000400001f47983 */ /* 0x000ee40000100800 */
[C---:B------:R-:W-:Y:S03]  /*3800*/  HMMA.16816.F32.BF16 R88, R12.reuse, R8, R88 ;  /* 0x000000080c58723c */ /* 0x040fe60000041858 */
[----:B------:R-:W4:Y:S05]  /*3810*/  LDL R9, [R1+0x24] ;  /* 0x0000240001097983 */ /* 0x000f2a0000100800 */
[-C--:B------:R-:W-:Y:S01]  /*3820*/  HMMA.16816.F32.BF16 R92, R12, R10.reuse, R92 ;  /* 0x0000000a0c5c723c */ /* 0x080fe2000004185c */
[----:B------:R-:W0:Y:S05]  /*3830*/  LDGDEPBAR ;  /* 0x00000000000079af */ /* 0x000e2a0000000000 */
[----:B------:R-:W-:Y:S02]  /*3840*/  BAR.SYNC.DEFER_BLOCKING 0x0 ;  /* 0x0000000000007b1d */ /* 0x000fe40000010000 */
[C---:B------:R-:W-:Y:S08]  /*3850*/  HMMA.16816.F32.BF16 R96, R4.reuse, R10, R96 ;  /* 0x0000000a0460723c */ /* 0x040ff00000041860 */
[-C--:B------:R-:W-:Y:S08]  /*3860*/  HMMA.16816.F32.BF16 R100, R4, R16.reuse, R100 ;  /* 0x000000100464723c */ /* 0x080ff00000041864 */
        /* <DEDUP_REMOVED lines=10> */
[----:B------:R-:W-:Y:S08]  /*3910*/  HMMA.16816.F32.BF16 R144, R4, R154, R144 ;  /* 0x0000009a0490723c */ /* 0x000ff00000041890 */
        /* <DEDUP_REMOVED lines=15> */
[----:B------:R-:W-:Y:S01]  /*3a10*/  HMMA.16816.F32.BF16 R144, R156, R242, R144 ;  /* 0x000000f29c90723c */ /* 0x000fe20000041890 */
[----:B--2---:R-:W1:Y:S05]  /*3a20*/  LDSM.16.M88.4 R12, [R248+0x800] ;  /* 0x00080000f80c783b */ /* 0x004e6a0000000200 */
[----:B---3--:R-:W-:Y:S05]  /*3a30*/  LDSM.16.M88.4 R160, [R244] ;  /* 0x00000000f4a0783b */ /* 0x008fea0000000200 */
[----:B----4-:R-:W2:Y:S05]  /*3a40*/  LDSM.16.MT88.4 R4, [R9+0x4800] ;  /* 0x004800000904783b */ /* 0x010eaa0000004200 */
[----:B------:R3:W4:Y:S05]  /*3a50*/  LDSM.16.M88.4 R232, [R244+0x800] ;  /* 0x00080000f4e8783b */ /* 0x00072a0000000200 */
[----:B------:R3:W3:Y:S05]  /*3a60*/  LDSM.16.MT88.4 R16, [R9] ;  /* 0x000000000910783b */ /* 0x0006ea0000004200 */
[----:B------:R2:W3:Y:S05]  /*3a70*/  LDSM.16.MT88.4 R236, [R9+0x4000] ;  /* 0x0040000009ec783b */ /* 0x0004ea0000004200 */
[----:B------:R3:W3:Y:S05]  /*3a80*/  LDSM.16.M88.4 R244, [R248] ;  /* 0x00000000f8f4783b */ /* 0x0006ea0000000200 */
[----:B------:R3:W3:Y:S05]  /*3a90*/  LDSM.16.MT88.4 R248, [R9+0x800] ;  /* 0x0008000009f8783b */ /* 0x0006ea0000004200 */
[----:B-1----:R1:W-:Y:S05]  /*3aa0*/  STL.64 [R1], R12 ;  /* 0x0000000c01007387 */ /* 0x0023ea0000100a00 */
[----:B------:R1:W-:Y:S05]  /*3ab0*/  STL.64 [R1+0x8], R14 ;  /* 0x0000080e01007387 */ /* 0x0003ea0000100a00 */
[----:B--2---:R1:W-:Y:S05]  /*3ac0*/  STL.64 [R1+0x10], R4 ;  /* 0x0000100401007387 */ /* 0x0043ea0000100a00 */
[----:B------:R1:W-:Y:S01]  /*3ad0*/  STL.64 [R1+0x18], R6 ;  /* 0x0000180601007387 */ /* 0x0003e20000100a00 */
[----:B------:R-:W-:-:S05]  /*3ae0*/  @P0 BRA `(.L_x_3) ;  /* 0x0000033000000947 */ /* 0x000fca0003800000 */
[----:B----4-:R-:W2:Y:S01]  /*3af0*/  LDL.64 R10, [R1+0x78] ;  /* 0x00007800010a7983 */ /* 0x010ea20000100a00 */
[----:B------:R-:W-:Y:S02]  /*3b00*/  ULDC.64 UR4, c[0x0][0x178] ;  /* 0x00005e0000047ab9 */ /* 0x000fe40000000a00 */
[----:B------:R-:W-:Y:S01]  /*3b10*/  UIMAD.WIDE.U32 UR22, UR20, UR4, URZ ;  /* 0x00000004141672a5 */ /* 0x000fe2000f8e003f */
[----:B-1----:R-:W4:Y:S01]  /*3b20*/  LDL.64 R14, [R1+0x88] ;  /* 0x00008800010e7983 */ /* 0x002f220000100a00 */
[----:B------:R-:W-:Y:S03]  /*3b30*/  USHF.R.S32.HI UR21, URZ, 0x1f, UR20 ;  /* 0x0000001f3f157899 */ /* 0x000fe60008011414 */
[----:B---3--:R-:W3:Y:S01]  /*3b40*/  LDL R12, [R1+0x64] ;  /* 0x00006400010c7983 */ /* 0x008ee20000100800 */
[----:B------:R-:W-:Y:S01]  /*3b50*/  IMAD.U32 R8, RZ, RZ, UR22 ;  /* 0x00000016ff087e24 */ /* 0x000fe2000f8e00ff */
[----:B------:R-:W-:Y:S02]  /*3b60*/  UIMAD UR21, UR21, UR4, URZ ;  /* 0x00000004151572a4 */ /* 0x000fe4000f8e023f */
[----:B------:R-:W4:Y:S01]  /*3b70*/  LDL.64 R148, [R1+0x58] ;  /* 0x0000580001947983 */ /* 0x000f220000100a00 */
[----:B------:R-:W-:Y:S02]  /*3b80*/  USHF.L.U32 UR4, UR20, 0x5, URZ ;  /* 0x0000000514047899 */ /* 0x000fe4000800063f */
[----:B------:R-:W-:Y:S01]  /*3b90*/  UIMAD UR21, UR20, UR5, UR21 ;  /* 0x00000005141572a4 */ /* 0x000fe2000f8e0215 */
[----:B------:R-:W4:Y:S01]  /*3ba0*/  LDL R9, [R1+0x50] ;  /* 0x0000500001097983 */ /* 0x000f220000100800 */
[----:B------:R-:W-:Y:S02]  /*3bb0*/  UIADD3 UR5, -UR4, UR7, URZ ;  /* 0x0000000704057290 */ /* 0x000fe4000fffe13f */
[----:B------:R-:W-:Y:S01]  /*3bc0*/  UIADD3 UR21, UR23, UR21, URZ ;  /* 0x0000001517157290 */ /* 0x000fe2000fffe03f */
[----:B------:R-:W1:Y:S02]  /*3bd0*/  S2R R6, SR_CTAID.Y ;  /* 0x0000000000067919 */ /* 0x000e640000002600 */
[----:B-1----:R-:W-:Y:S05]  /*3be0*/  SHF.R.S32.HI R7, RZ, 0x1f, R6 ;  /* 0x0000001fff077819 */ /* 0x002fea0000011406 */
[----:B------:R-:W-:Y:S04]  /*3bf0*/  IMAD R7, R7, c[0x0][0x270], RZ ;  /* 0x00009c0007077a24 */ /* 0x000fe800078e02ff */
[C---:B------:R-:W-:Y:S02]  /*3c00*/  IMAD R7, R6.reuse, c[0x0][0x274], R7 ;  /* 0x00009d0006077a24 */ /* 0x040fe400078e0207 */
[----:B--2---:R-:W-:Y:S02]  /*3c10*/  IMAD.MOV.U32 R4, RZ, RZ, R10 ;  /* 0x000000ffff047224 */ /* 0x004fe400078e000a */
[----:B------:R-:W-:Y:S02]  /*3c20*/  IMAD.MOV.U32 R5, RZ, RZ, R11 ;  /* 0x000000ffff057224 */ /* 0x000fe400078e000b */
[----:B------:R-:W2:Y:S02]  /*3c30*/  LDL.64 R10, [R1+0x70] ;  /* 0x00007000010a7983 */ /* 0x000ea40000100a00 */
[----:B------:R-:W-:Y:S01]  /*3c40*/  IMAD.WIDE.U32 R4, R6, c[0x0][0x270], R4 ;  /* 0x00009c0006047a25 */ /* 0x000fe200078e0004 */
[----:B---3--:R-:W-:Y:S04]  /*3c50*/  LOP3.LUT P1, RZ, R12, 0x2, RZ, 0xc0, !PT ;  /* 0x000000020cff7812 */ /* 0x008fe8000782c0ff */
[----:B------:R-:W-:Y:S01]  /*3c60*/  IADD3 R6, P0, R4, UR14, RZ ;  /* 0x0000000e04067c10 */ /* 0x000fe2000ff1e0ff */
[----:B------:R-:W-:Y:S01]  /*3c70*/  IMAD.U32 R4, RZ, RZ, UR22 ;  /* 0x00000016ff047e24 */ /* 0x000fe2000f8e00ff */
[----:B----4-:R-:W-:Y:S02]  /*3c80*/  ISETP.GE.OR P1, PT, R148, UR5, !P1 ;  /* 0x0000000594007c0c */ /* 0x010fe4000cf26670 */
[----:B------:R-:W-:Y:S01]  /*3c90*/  IADD3.X R7, R5, UR8, R7, P0, !PT ;  /* 0x0000000805077c10 */ /* 0x000fe200087fe407 */
[----:B------:R-:W-:Y:S01]  /*3ca0*/  IMAD.U32 R5, RZ, RZ, UR21 ;  /* 0x00000015ff057e24 */ /* 0x000fe2000f8e00ff */
[----:B------:R-:W-:Y:S04]  /*3cb0*/  LEA R4, P0, R4, R14, 0x6 ;  /* 0x0000000e04047211 */ /* 0x000fe800078030ff */
[----:B------:R-:W-:Y:S02]  /*3cc0*/  LEA.HI.X R5, R8, R15, R5, 0x6, P0 ;  /* 0x0000000f08057211 */ /* 0x000fe400000f3405 */
[----:B------:R-:W-:Y:S04]  /*3cd0*/  LOP3.LUT P0, RZ, R12, 0x1, RZ, 0xc0, !PT ;  /* 0x000000010cff7812 */ /* 0x000fe8000780c0ff */
[----:B------:R-:W-:-:S13]  /*3ce0*/  ISETP.GE.OR P0, PT, R148, UR5, !P0 ;  /* 0x0000000594007c0c */ /* 0x000fda000c706670 */
[----:B------:R-:W-:Y:S01]  /*3cf0*/  @!PT LDS RZ, [RZ] ;  /* 0x00000000fffff984 */ /* 0x000fe20000000800 */
[----:B------:R-:W-:Y:S01]  /*3d00*/  @!PT LDS RZ, [RZ] ;  /* 0x00000000fffff984 */ /* 0x000fe20000000800 */
[----:B------:R-:W-:Y:S01]  /*3d10*/  @!PT LDS RZ, [RZ] ;  /* 0x00000000fffff984 */ /* 0x000fe20000000800 */
[----:B------:R1:W-:Y:S01]  /*3d20*/  LDGSTS.E.BYPASS.LTC128B.128 [R9+0x8080], [R4.64], !P0 ;  /* 0x0808000004097fae */ /* 0x0003e2000c101d52 */
[C---:B------:R-:W-:Y:S03]  /*3d30*/  LOP3.LUT P0, RZ, R12.reuse, 0x4, RZ, 0xc0, !PT ;  /* 0x000000040cff7812 */ /* 0x040fe6000780c0ff */
[----:B------:R1:W-:Y:S01]  /*3d40*/  LDGSTS.E.BYPASS.LTC128B.128 [R9+0x9080], [R4.64+0x80], !P1 ;  /* 0x0908008004097fae */ /* 0x0003e2000c901d52 */
[----:B------:R-:W-:Y:S02]  /*3d50*/  LOP3.LUT P1, RZ, R12, 0x8, RZ, 0xc0, !PT ;  /* 0x000000080cff7812 */ /* 0x000fe4000782c0ff */
[C---:B------:R-:W-:Y:S02]  /*3d60*/  ISETP.GE.OR P0, PT, R148.reuse, UR5, !P0 ;  /* 0x0000000594007c0c */ /* 0x040fe4000c706670 */
[----:B------:R-:W-:Y:S11]  /*3d70*/  ISETP.GE.OR P1, PT, R148, UR5, !P1 ;  /* 0x0000000594007c0c */ /* 0x000ff6000cf26670 */
[----:B------:R1:W-:Y:S04]  /*3d80*/  LDGSTS.E.BYPASS.LTC128B.128 [R9+0xa080], [R4.64+0x100], !P0 ;  /* 0x0a08010004097fae */ /* 0x0003e8000c101d52 */
[----:B------:R1:W-:Y:S02]  /*3d90*/  LDGSTS.E.BYPASS.LTC128B.128 [R9+0xb080], [R4.64+0x180], !P1 ;  /* 0x0b08018004097fae */ /* 0x0003e4000c901d52 */
[C---:B-1----:R-:W-:Y:S04]  /*3da0*/  LEA R4, P0, R6.reuse, c[0x0][0x258], 0x2 ;  /* 0x0000960006047a11 */ /* 0x042fe800078010ff */
[----:B------:R-:W-:Y:S01]  /*3db0*/  LEA.HI.X R5, R6, c[0x0][0x25c], R7, 0x2, P0 ;  /* 0x0000970006057a11 */ /* 0x000fe200000f1407 */
[----:B------:R-:W-:Y:S02]  /*3dc0*/  IMAD.U32 R6, RZ, RZ, UR4 ;  /* 0x00000004ff067e24 */ /* 0x000fe4000f8e00ff */
[----:B------:R-:W-:Y:S03]  /*3dd0*/  IMAD.U32 R7, RZ, RZ, UR4 ;  /* 0x00000004ff077e24 */ /* 0x000fe6000f8e00ff */
[----:B------:R-:W-:Y:S04]  /*3de0*/  LEA R4, P0, R6, R4, 0x2 ;  /* 0x0000000406047211 */ /* 0x000fe800078010ff */
[----:B------:R-:W-:Y:S01]  /*3df0*/  LEA.HI.X.SX32 R5, R7, R5, 0x2, P0 ;  /* 0x0000000507057211 */ /* 0x000fe200000f16ff */
[----:B--2---:R-:W-:Y:S05]  /*3e00*/  @!P2 IMAD.SHL.U32 R6, R10, 0x10, RZ ;  /* 0x000000100a06a824 */ /* 0x004fea00078e00ff */
[----:B------:R1:W-:Y:S03]  /*3e10*/  @!P2 LDGSTS.E.BYPASS.LTC128B.128 [R6+0x14080], [R4.64] ;  /* 0x140800000406afae */ /* 0x0003e6000b901d52 */
.L_x_3:
[-C--:B-1-34-:R-:W-:Y:S01]  /*3e20*/  HMMA.16816.F32.BF16 R4, R160, R16.reuse, RZ ;  /* 0x00000010a004723c */ /* 0x09afe200000418ff */
[----:B------:R-:W2:Y:S01]  /*3e30*/  LDL.LU R240, [R1] ;  /* 0x0000000001f07983 */ /* 0x000ea20000300800 */
[----:B------:R-:W-:Y:S02]  /*3e40*/  USHF.L.U32 UR10, UR10, 0xd, URZ ;  /* 0x0000000d0a0a7899 */ /* 0x000fe4000800063f */
[----:B------:R-:W-:Y:S01]  /*3e50*/  UISETP.GE.AND UP0, UPT, UR20, UR13, UPT ;  /* 0x0000000d1400728c */ /* 0x000fe2000bf06270 */
[----:B------:R-:W2:Y:S03]  /*3e60*/  LDL.LU R241, [R1+0x4] ;  /* 0x0000040001f17983 */ /* 0x000ea60000300800 */
[C---:B------:R-:W-:Y:S01]  /*3e70*/  HMMA.16816.F32.BF16 R8, R232.reuse, R16, RZ ;  /* 0x00000010e808723c */ /* 0x040fe200000418ff */
[----:B------:R-:W2:Y:S04]  /*3e80*/  LDL.LU R242, [R1+0x8] ;  /* 0x0000080001f27983 */ /* 0x000ea80000300800 */
[----:B------:R-:W2:Y:S03]  /*3e90*/  LDL.LU R243, [R1+0xc] ;  /* 0x00000c0001f37983 */ /* 0x000ea60000300800 */
[-C--:B------:R-:W-:Y:S01]  /*3ea0*/  HMMA.16816.F32.BF16 R12, R232, R18.reuse, RZ ;  /* 0x00000012e80c723c */ /* 0x080fe200000418ff */
[----:B------:R-:W-:Y:S04]  /*3eb0*/  STL.64 [R1+0xb0], R22 ;  /* 0x0000b01601007387 */ /* 0x000fe80000100a00 */
[----:B------:R1:W-:Y:S03]  /*3ec0*/  STL.64 [R1+0xa8], R20 ;  /* 0x0000a81401007387 */ /* 0x0003e60000100a00 */
[C---:B------:R-:W-:Y:S01]  /*3ed0*/  HMMA.16816.F32.BF16 R16, R160.reuse, R18, RZ ;  /* 0x00000012a010723c */ /* 0x040fe200000418ff */
[----:B------:R-:W0:Y:S07]  /*3ee0*/  LDGDEPBAR ;  /* 0x00000000000079af */ /* 0x000e2e0000000000 */
[-C--:B------:R-:W-:Y:S08]  /*3ef0*/  HMMA.16816.F32.BF16 R148, R160, R236.reuse, RZ ;  /* 0x000000eca094723c */ /* 0x080ff000000418ff */
[C---:B------:R-:W-:Y:S01]  /*3f00*/  HMMA.16816.F32.BF16 R152, R232.reuse, R236, RZ ;  /* 0x000000ece898723c */ /* 0x040fe200000418ff */
[----:B-1----:R-:W3:Y:S07]  /*3f10*/  LDL.LU R20, [R1+0x10] ;  /* 0x0000100001147983 */ /* 0x002eee0000300800 */
[-C--:B------:R-:W-:Y:S01]  /*3f20*/  HMMA.16816.F32.BF16 R156, R232, R238.reuse, RZ ;  /* 0x000000eee89c723c */ /* 0x080fe200000418ff */
[----:B------:R-:W3:Y:S04]  /*3f30*/  LDL.LU R21, [R1+0x14] ;  /* 0x0000140001157983 */ /* 0x000ee80000300800 */
[----:B------:R-:W4:Y:S03]  /*3f40*/  LDL.LU R22, [R1+0x18] ;  /* 0x0000180001167983 */ /* 0x000f260000300800 */
[----:B------:R-:W-:Y:S01]  /*3f50*/  HMMA.16816.F32.BF16 R160, R160, R238, RZ ;  /* 0x000000eea0a0723c */ /* 0x000fe200000418ff */
[----:B------:R-:W4:Y:S04]  /*3f60*/  LDL.LU R23, [R1+0x1c] ;  /* 0x00001c0001177983 */ /* 0x000f280000300800 */
[----:B------:R1:W-:Y:S03]  /*3f70*/  STL [R1+0xa0], R0 ;  /* 0x0000a00001007387 */ /* 0x0003e60000100800 */
[-C--:B------:R-:W-:Y:S01]  /*3f80*/  HMMA.16816.F32.BF16 R4, R244, R248.reuse, R4 ;  /* 0x000000f8f404723c */ /* 0x080fe20000041804 */
[----:B------:R-:W4:Y:S04]  /*3f90*/  LDL R237, [R1+0x4c] ;  /* 0x00004c0001ed7983 */ /* 0x000f280000100800 */
[----:B-1----:R-:W4:Y:S03]  /*3fa0*/  LDL R0, [R1+0x24] ;  /* 0x0000240001007983 */ /* 0x002f260000100800 */
[C---:B--2---:R-:W-:Y:S01]  /*3fb0*/  HMMA.16816.F32.BF16 R8, R240.reuse, R248, R8 ;  /* 0x000000f8f008723c */ /* 0x044fe20000041808 */
[----:B------:R-:W2:Y:S07]  /*3fc0*/  LDL R249, [R1+0x48] ;  /* 0x0000480001f97983 */ /* 0x000eae0000100800 */
[-C--:B------:R-:W-:Y:S08]  /*3fd0*/  HMMA.16816.F32.BF16 R12, R240, R250.reuse, R12 ;  /* 0x000000faf00c723c */ /* 0x080ff0000004180c */
[C---:B------:R-:W-:Y:S08]  /*3fe0*/  HMMA.16816.F32.BF16 R16, R244.reuse, R250, R16 ;  /* 0x000000faf410723c */ /* 0x040ff00000041810 */
[-C--:B---3--:R-:W-:Y:S08]  /*3ff0*/  HMMA.16816.F32.BF16 R148, R244, R20.reuse, R148 ;  /* 0x00000014f494723c */ /* 0x088ff00000041894 */
[C---:B------:R-:W-:Y:S01]  /*4000*/  HMMA.16816.F32.BF16 R152, R240.reuse, R20, R152 ;  /* 0x00000014f098723c */ /* 0x040fe20000041898 */
[----:B----4-:R-:W-:Y:S07]  /*4010*/  LDSM.16.M88.4 R228, [R237] ;  /* 0x00000000ede4783b */ /* 0x010fee0000000200 */
[-C--:B------:R-:W-:Y:S01]  /*4020*/  HMMA.16816.F32.BF16 R156, R240, R22.reuse, R156 ;  /* 0x00000016f09c723c */ /* 0x080fe2000004189c */
[----:B------:R-:W-:Y:S07]  /*4030*/  LDSM.16.M88.4 R236, [R237+0x800] ;  /* 0x00080000edec783b */ /* 0x000fee0000000200 */
[----:B------:R-:W-:Y:S01]  /*4040*/  HMMA.16816.F32.BF16 R160, R244, R22, R160 ;  /* 0x00000016f4a0723c */ /* 0x000fe200000418a0 */
[----:B------:R1:W5:Y:S04]  /*4050*/  LDL.LU.64 R22, [R1+0xb0] ;  /* 0x0000b00001167983 */ /* 0x0003680000300a00 */
[----:B------:R1:W5:Y:S04]  /*4060*/  LDL.LU.64 R20, [R1+0xa8] ;  /* 0x0000a80001147983 */ /* 0x0003680000300a00 */
[----:B------:R-:W3:Y:S04]  /*4070*/  LDSM.16.MT88.4 R232, [R0+0x1000] ;  /* 0x0010000000e8783b */ /* 0x000ee80000004200 */
[----:B------:R-:W4:Y:S01]  /*4080*/  LDSM.16.MT88.4 R240, [R0+0x5000] ;  /* 0x0050000000f0783b */ /* 0x000f220000004200 */
[-C--:B---3--:R-:W-:Y:S08]  /*4090*/  HMMA.16816.F32.BF16 R4, R228, R232.reuse, R4 ;  /* 0x000000e8e404723c */ /* 0x088ff00000041804 */
[C---:B------:R-:W-:Y:S08]  /*40a0*/  HMMA.16816.F32.BF16 R8, R236.reuse, R232, R8 ;  /* 0x000000e8ec08723c */ /* 0x040ff00000041808 */
[-C--:B------:R-:W-:Y:S08]  /*40b0*/  HMMA.16816.F32.BF16 R12, R236, R234.reuse, R12 ;  /* 0x000000eaec0c723c */ /* 0x080ff0000004180c */
[C---:B------:R-:W-:Y:S01]  /*40c0*/  HMMA.16816.F32.BF16 R16, R228.reuse, R234, R16 ;  /* 0x000000eae410723c */ /* 0x040fe20000041810 */
[----:B------:R-:W-:Y:S07]  /*40d0*/  LDSM.16.MT88.4 R232, [R0+0x1800] ;  /* 0x0018000000e8783b */ /* 0x000fee0000004200 */
[-C--:B----4-:R-:W-:Y:S08]  /*40e0*/  HMMA.16816.F32.BF16 R148, R228, R240.reuse, R148 ;  /* 0x000000f0e494723c */ /* 0x090ff00000041894 */
[C---:B------:R-:W-:Y:S01]  /*40f0*/  HMMA.16816.F32.BF16 R152, R236.reuse, R240, R152 ;  /* 0x000000f0ec98723c */ /* 0x040fe20000041898 */
[----:B------:R-:W3:Y:S07]  /*4100*/  LDL R241, [R1+0x98] ;  /* 0x0000980001f17983 */ /* 0x000eee0000100800 */
[-C--:B------:R-:W-:Y:S01]  /*4110*/  HMMA.16816.F32.BF16 R156, R236, R242.reuse, R156 ;  /* 0x000000f2ec9c723c */ /* 0x080fe2000004189c */
[----:B------:R4:W-:Y:S07]  /*4120*/  LDSM.16.MT88.4 R236, [R0+0x5800] ;  /* 0x0058000000ec783b */ /* 0x0009ee0000004200 */
[----:B------:R-:W-:Y:S07]  /*4130*/  HMMA.16816.F32.BF16 R160, R228, R242, R160 ;  /* 0x000000f2e4a0723c */ /* 0x000fee00000418a0 */
[----:B------:R-:W-:Y:S01]  /*4140*/  IMAD.U32 R230, RZ, RZ, UR10 ;  /* 0x0000000affe67e24 */ /* 0x000fe2000f8e00ff */
[----:B----4-:R1:W5:Y:S04]  /*4150*/  LDL.LU R0, [R1+0xa0] ;  /* 0x0000a00001007983 */ /* 0x0103680000300800 */
[----:B------:R-:W4:Y:S04]  /*4160*/  LDL.64 R242, [R1+0x90] ;  /* 0x0000900001f27983 */ /* 0x000f280000100a00 */
[----:B--2---:R-:W2:Y:S04]  /*4170*/  LDSM.16.M88.4 R244, [R249] ;  /* 0x00000000f9f4783b */ /* 0x004ea80000000200 */
[----:B------:R-:W1:Y:S01]  /*4180*/  LDSM.16.M88.4 R248, [R249+0x800] ;  /* 0x00080000f9f8783b */ /* 0x000e620000000200 */
[-C--:B--2---:R-:W-:Y:S08]  /*4190*/  HMMA.16816.F32.BF16 R4, R244, R232.reuse, R4 ;  /* 0x000000e8f404723c */ /* 0x084ff00000041804 */
[C---:B-1----:R-:W-:Y:S08]  /*41a0*/  HMMA.16816.F32.BF16 R8, R248.reuse, R232, R8 ;  /* 0x000000e8f808723c */ /* 0x042ff00000041808 */
[-C--:B------:R-:W-:Y:S08]  /*41b0*/  HMMA.16816.F32.BF16 R12, R248, R234.reuse, R12 ;  /* 0x000000eaf80c723c */ /* 0x080ff0000004180c */
[C---:B------:R-:W-:Y:S08]  /*41c0*/  HMMA.16816.F32.BF16 R16, R244.reuse, R234, R16 ;  /* 0x000000eaf410723c */ /* 0x040ff00000041810 */
[-C--:B------:R-:W-:Y:S08]  /*41d0*/  HMMA.16816.F32.BF16 R148, R244, R236.reuse, R148 ;  /* 0x000000ecf494723c */ /* 0x080ff00000041894 */
[C---:B------:R-:W-:Y:S08]  /*41e0*/  HMMA.16816.F32.BF16 R152, R248.reuse, R236, R152 ;  /* 0x000000ecf898723c */ /* 0x040ff00000041898 */
[-C--:B------:R-:W-:Y:S08]  /*41f0*/  HMMA.16816.F32.BF16 R156, R248, R238.reuse, R156 ;  /* 0x000000eef89c723c */ /* 0x080ff0000004189c */
[----:B------:R-:W-:Y:S04]  /*4200*/  HMMA.16816.F32.BF16 R160, R244, R238, R160 ;  /* 0x000000eef4a0723c */ /* 0x000fe800000418a0 */
[----:B----4-:R-:W-:Y:S01]  /*4210*/  IADD3 R229, P0, R242, UR10, RZ ;  /* 0x0000000af2e57c10 */ /* 0x010fe2000ff1e0ff */
[----:B------:R-:W-:Y:S03]  /*4220*/  UMOV UR10, UR20 ;  /* 0x00000014000a7c82 */ /* 0x000fe60008000000 */
[----:B---3--:R-:W-:Y:S04]  /*4230*/  LEA.HI.X.SX32 R230, R230, R241, 0x1, P0 ;  /* 0x000000f1e6e67211 */ /* 0x008fe800000f0eff */
[C---:B------:R-:W-:Y:S04]  /*4240*/  LEA R228, P0, R229.reuse, c[0x0][0x220], 0x2 ;  /* 0x00008800e5e47a11 */ /* 0x040fe800078010ff */
[----:B------:R-:W-:Y:S02]  /*4250*/  LEA.HI.X R229, R229, c[0x0][0x224], R230, 0x2, P0 ;  /* 0x00008900e5e57a11 */ /* 0x000fe400000f14e6 */
[----:B------:R-:W-:Y:S03]  /*4260*/  PLOP3.LUT P0, PT, PT, PT, UP0, 0x80, 0x0 ;  /* 0x000000000000781c */ /* 0x000fe60003f0f008 */
[----:B------:R1:W-:Y:S04]  /*4270*/  RED.E.ADD.F32.FTZ.RN.STRONG.GPU [R228.64], R4 ;  /* 0x00000004e400798e */ /* 0x0003e8000c10e792 */
[----:B------:R1:W-:Y:S04]  /*4280*/  RED.E.ADD.F32.FTZ.RN.STRONG.GPU [R228.64+0x400], R5 ;  /* 0x00040005e400798e */ /* 0x0003e8000c10e792 */
        /* <DEDUP_REMOVED lines=29> */
[----:B------:R1:W-:Y:S01]  /*4460*/  RED.E.ADD.F32.FTZ.RN.STRONG.GPU [R228.64+0x7c00], R159 ;  /* 0x007c009fe400798e */ /* 0x0003e2000c10e792 */
[----:B------:R-:W-:-:S05]  /*4470*/  @!P0 BRA `(.L_x_4) ;  /* 0xffffdea000008947 */ /* 0x000fca000383ffff */
.L_x_1:
[----:B-1----:R-:W2:Y:S01]  /*4480*/  LDL.LU R6, [R1+0x54] ;  /* 0x0000540001067983 */ /* 0x002ea20000300800 */
[----:B-----5:R-:W-:-:S02]  /*4490*/  F2FP.BF16.PACK_AB R0, R21, R20 ;  /* 0x000000141500723e */ /* 0x020fc400000010ff */
[----:B------:R-:W-:Y:S01]  /*44a0*/  F2FP.BF16.PACK_AB R153, R23, R22 ;  /* 0x000000161799723e */ /* 0x000fe200000010ff */
[----:B------:R-:W3:Y:S01]  /*44b0*/  LDL.LU.64 R4, [R1+0x70] ;  /* 0x0000700001047983 */ /* 0x000ee20000300a00 */
[----:B------:R-:W-:Y:S02]  /*44c0*/  F2FP.BF16.PACK_AB R148, R33, R32 ;  /* 0x000000202194723e */ /* 0x000fe400000010ff */
[----:B------:R-:W-:Y:S01]  /*44d0*/  F2FP.BF16.PACK_AB R155, R25, R24 ;  /* 0x00000018199b723e */ /* 0x000fe200000010ff */
[----:B------:R-:W4:Y:S01]  /*44e0*/  LDL.LU R7, [R1+0x9c] ;  /* 0x00009c0001077983 */ /* 0x000f220000300800 */
[----:B------:R-:W-:Y:S01]  /*44f0*/  F2FP.BF16.PACK_AB R154, R27, R26 ;  /* 0x0000001a1b9a723e */ /* 0x000fe200000010ff */
[----:B------:R-:W-:Y:S01]  /*4500*/  FMUL.FTZ R84, R84, c[0x0][0x298] ;  /* 0x0000a60054547a20 */ /* 0x000fe20000410000 */
        /* <DEDUP_REMOVED lines=9> */
[----:B------:R-:W1:Y:S01]  /*45a0*/  S2R R38, SR_TID.X ;  /* 0x0000000000267919 */ /* 0x000e620000002100 */
        /* <DEDUP_REMOVED lines=72> */
[----:B-1----:R-:W-:Y:S01]  /*4a30*/  SHF.R.S32.HI R8, RZ, 0x1f, R38 ;  /* 0x0000001fff087819 */ /* 0x002fe20000011426 */
        /* <DEDUP_REMOVED lines=11> */
[----:B------:R-:W-:Y:S01]  /*4af0*/  LEA.HI R8, R8, R38, RZ, 0x5 ;  /* 0x0000002608087211 */ /* 0x000fe200078f28ff */
[----:B------:R-:W-:Y:S01]  /*4b00*/  FMUL.FTZ R11, R133, c[0x0][0x298] ;  /* 0x0000a600850b7a20 */ /* 0x000fe20000410000 */
[----:B------:R-:W-:Y:S01]  /*4b10*/  F2FP.BF16.PACK_AB R13, R13, R124 ;  /* 0x0000007c0d0d723e */ /* 0x000fe200000010ff */
[----:B------:R-:W-:Y:S01]  /*4b20*/  FMUL.FTZ R134, R134, c[0x0][0x298] ;  /* 0x0000a60086867a20 */ /* 0x000fe20000410000 */
[----:B------:R-:W-:Y:S01]  /*4b30*/  F2FP.BF16.PACK_AB R12, R12, R126 ;  /* 0x0000007e0c0c723e */ /* 0x000fe200000010ff */
[----:B------:R-:W-:Y:S01]  /*4b40*/  FMUL.FTZ R10, R135, c[0x0][0x298] ;  /* 0x0000a600870a7a20 */ /* 0x000fe20000410000 */
[----:B------:R-:W-:Y:S01]  /*4b50*/  F2FP.BF16.PACK_AB R11, R11, R132 ;  /* 0x000000840b0b723e */ /* 0x000fe200000010ff */
[----:B------:R-:W-:Y:S01]  /*4b60*/  FMUL.FTZ R144, R144, c[0x0][0x298] ;  /* 0x0000a60090907a20 */ /* 0x000fe20000410000 */
[----:B------:R-:W-:Y:S01]  /*4b70*/  SHF.R.S32.HI R8, RZ, 0x5, R8 ;  /* 0x00000005ff087819 */ /* 0x000fe20000011408 */
[----:B------:R-:W-:Y:S01]  /*4b80*/  FMUL.FTZ R146, R146, c[0x0][0x298] ;  /* 0x0000a60092927a20 */ /* 0x000fe20000410000 */
[----:B------:R-:W-:Y:S01]  /*4b90*/  F2FP.BF16.PACK_AB R10, R10, R134 ;  /* 0x000000860a0a723e */ /* 0x000fe200000010ff */
[----:B------:R-:W-:Y:S01]  /*4ba0*/  FMUL.FTZ R136, R136, c[0x0][0x298] ;  /* 0x0000a60088887a20 */ /* 0x000fe20000410000 */
[----:B------:R-:W-:Y:S01]  /*4bb0*/  USHF.R.S32.HI UR6, URZ, 0x1f, UR12 ;  /* 0x0000001f3f067899 */ /* 0x000fe2000801140c */
[----:B------:R-:W-:Y:S01]  /*4bc0*/  FMUL.FTZ R9, R137, c[0x0][0x298] ;  /* 0x0000a60089097a20 */ /* 0x000fe20000410000 */
[----:B------:R-:W-:Y:S01]  /*4bd0*/  ULDC.64 UR4, c[0x0][0x340] ;  /* 0x0000d00000047ab9 */ /* 0x000fe20000000a00 */
[----:B------:R-:W-:Y:S01]  /*4be0*/  FMUL.FTZ R138, R138, c[0x0][0x298] ;  /* 0x0000a6008a8a7a20 */ /* 0x000fe20000410000 */
[----:B------:R-:W-:Y:S01]  /*4bf0*/  UIMAD UR4, UR6, UR4, URZ ;  /* 0x00000004060472a4 */ /* 0x000fe2000f8e023f */
[----:B------:R-:W-:Y:S01]  /*4c00*/  FMUL.FTZ R140, R140, c[0x0][0x298] ;  /* 0x0000a6008c8c7a20 */ /* 0x000fe20000410000 */
[----:B------:R-:W-:Y:S01]  /*4c10*/  F2FP.BF16.PACK_AB R9, R9, R136 ;  /* 0x000000880909723e */ /* 0x000fe200000010ff */
[----:B------:R-:W-:Y:S01]  /*4c20*/  FMUL.FTZ R37, R141, c[0x0][0x298] ;  /* 0x0000a6008d257a20 */ /* 0x000fe20000410000 */
[----:B------:R-:W-:Y:S01]  /*4c30*/  UIMAD UR4, UR12, UR5, UR4 ;  /* 0x000000050c0472a4 */ /* 0x000fe2000f8e0204 */
[----:B------:R-:W-:Y:S01]  /*4c40*/  FMUL.FTZ R142, R142, c[0x0][0x298] ;  /* 0x0000a6008e8e7a20 */ /* 0x000fe20000410000 */
[----:B------:R-:W-:Y:S01]  /*4c50*/  BSSY B0, `(.L_x_5) ;  /* 0x0000094000007945 */ /* 0x000fe20003800000 */
[----:B------:R-:W-:Y:S01]  /*4c60*/  FMUL.FTZ R36, R143, c[0x0][0x298] ;  /* 0x0000a6008f247a20 */ /* 0x000fe20000410000 */
[----:B------:R-:W-:Y:S01]  /*4c70*/  F2FP.BF16.PACK_AB R37, R37, R140 ;  /* 0x0000008c2525723e */ /* 0x000fe200000010ff */
[----:B------:R-:W-:-:S03]  /*4c80*/  IMAD.SHL.U32 R39, R8, 0x40, RZ ;  /* 0x0000004008277824 */ /* 0x000fc600078e00ff */
[----:B------:R-:W-:Y:S02]  /*4c90*/  F2FP.BF16.PACK_AB R36, R36, R142 ;  /* 0x0000008e2424723e */ /* 0x000fe400000010ff */
[----:B------:R-:W-:Y:S01]  /*4ca0*/  LOP3.LUT R39, R39, 0x1c0, RZ, 0xc0, !PT ;  /* 0x000001c027277812 */ /* 0x000fe200078ec0ff */
[----:B--2---:R-:W-:Y:S01]  /*4cb0*/  IMAD.MOV.U32 R156, RZ, RZ, R6 ;  /* 0x000000ffff9c7224 */ /* 0x004fe200078e0006 */
[----:B------:R-:W-:Y:S01]  /*4cc0*/  BAR.SYNC.DEFER_BLOCKING 0x1, 0x100 ;  /* 0x0044000000007b1d */ /* 0x000fe20000010000 */
[----:B------:R-:W-:Y:S02]  /*4cd0*/  FMUL.FTZ R6, R145, c[0x0][0x298] ;  /* 0x0000a60091067a20 */ /* 0x000fe40000410000 */
[----:B---3--:R-:W-:Y:S01]  /*4ce0*/  IMAD.MOV.U32 R158, RZ, RZ, R4 ;  /* 0x000000ffff9e7224 */ /* 0x008fe200078e0004 */
[----:B------:R-:W-:Y:S01]  /*4cf0*/  IADD3 R3, R156, 0x440, RZ ;  /* 0x000004409c037810 */ /* 0x000fe20007ffe0ff */
[----:B------:R-:W-:Y:S01]  /*4d00*/  IMAD.MOV.U32 R159, RZ, RZ, R5 ;  /* 0x000000ffff9f7224 */ /* 0x000fe200078e0005 */
[----:B------:R-:W-:Y:S01]  /*4d10*/  F2FP.BF16.PACK_AB R4, R35, R34 ;  /* 0x000000222304723e */ /* 0x000fe200000010ff */
[----:B------:R-:W-:Y:S01]  /*4d20*/  FMUL.FTZ R35, R85, c[0x0][0x298] ;  /* 0x0000a60055237a20 */ /* 0x000fe20000410000 */
[----:B----4-:R-:W-:Y:S01]  /*4d30*/  ISETP.NE.AND P0, PT, R7, RZ, PT ;  /* 0x000000ff0700720c */ /* 0x010fe20003f05270 */
[----:B------:R-:W-:Y:S01]  /*4d40*/  FMUL.FTZ R34, R87, c[0x0][0x298] ;  /* 0x0000a60057227a20 */ /* 0x000fe20000410000 */
[----:B------:R-:W-:Y:S01]  /*4d50*/  SHF.R.S32.HI R2, RZ, 0x1f, R158 ;  /* 0x0000001fff027819 */ /* 0x000fe2000001149e */
[----:B------:R-:W-:Y:S01]  /*4d60*/  FMUL.FTZ R5, R147, c[0x0][0x298] ;  /* 0x0000a60093057a20 */ /* 0x000fe20000410000 */
[----:B------:R-:W-:Y:S01]  /*4d70*/  F2FP.BF16.PACK_AB R35, R35, R84 ;  /* 0x000000542323723e */ /* 0x000fe200000010ff */
[----:B------:R-:W-:Y:S01]  /*4d80*/  FMUL.FTZ R7, R139, c[0x0][0x298] ;  /* 0x0000a6008b077a20 */ /* 0x000fe20000410000 */
[----:B------:R-:W-:-:S02]  /*4d90*/  F2FP.BF16.PACK_AB R34, R34, R86 ;  /* 0x000000562222723e */ /* 0x000fc400000010ff */
[----:B------:R-:W-:Y:S02]  /*4da0*/  LEA.HI R2, R2, R158, RZ, 0x5 ;  /* 0x0000009e02027211 */ /* 0x000fe400078f28ff */
[----:B------:R-:W-:Y:S02]  /*4db0*/  F2FP.BF16.PACK_AB R6, R6, R144 ;  /* 0x000000900606723e */ /* 0x000fe400000010ff */
[----:B------:R-:W-:Y:S02]  /*4dc0*/  LOP3.LUT R2, R2, 0xffffffe0, RZ, 0xc0, !PT ;  /* 0xffffffe002027812 */ /* 0x000fe400078ec0ff */
[----:B------:R-:W-:Y:S01]  /*4dd0*/  @P0 IADD3 R3, R156, 0x3c0, RZ ;  /* 0x000003c09c030810 */ /* 0x000fe20007ffe0ff */
[----:B------:R1:W-:Y:S01]  /*4de0*/  STS [R156+0x8080], R0 ;  /* 0x008080009c007388 */ /* 0x0003e20000000800 */
[----:B------:R-:W-:Y:S01]  /*4df0*/  F2FP.BF16.PACK_AB R5, R5, R146 ;  /* 0x000000920505723e */ /* 0x000fe200000010ff */
[----:B------:R-:W-:Y:S01]  /*4e00*/  IMAD.IADD R2, R158, 0x1, -R2 ;  /* 0x000000019e027824 */ /* 0x000fe200078e0a02 */
[----:B------:R-:W-:Y:S01]  /*4e10*/  F2FP.BF16.PACK_AB R7, R7, R138 ;  /* 0x0000008a0707723e */ /* 0x000fe200000010ff */
[----:B------:R-:W-:Y:S03]  /*4e20*/  STS [R156+0x8480], R153 ;  /* 0x008480999c007388 */ /* 0x000fe60000000800 */
[----:B------:R-:W-:-:S02]  /*4e30*/  SHF.R.S32.HI R38, RZ, 0x1f, R2 ;  /* 0x0000001fff267819 */ /* 0x000fc40000011402 */
[C---:B-1----:R-:W-:Y:S02]  /*4e40*/  IADD3 R0, R156.reuse, 0x40, RZ ;  /* 0x000000409c007810 */ /* 0x042fe40007ffe0ff */
[----:B------:R-:W-:-:S05]  /*4e50*/  @P0 IADD3 R0, R156, -0x40, RZ ;  /* 0xffffffc09c000810 */ /* 0x000fca0007ffe0ff */
[----:B------:R-:W-:Y:S04]  /*4e60*/  STS [R0+0x8080], R148 ;  /* 0x0080809400007388 */ /* 0x000fe80000000800 */
[----:B------:R1:W-:Y:S04]  /*4e70*/  STS [R3+0x8080], R4 ;  /* 0x0080800403007388 */ /* 0x0003e80000000800 */
[----:B------:R-:W-:Y:S04]  /*4e80*/  STS [R156+0x9080], R155 ;  /* 0x0090809b9c007388 */ /* 0x000fe80000000800 */
[----:B------:R-:W-:Y:S04]  /*4e90*/  STS [R156+0x9480], R154 ;  /* 0x0094809a9c007388 */ /* 0x000fe80000000800 */
[----:B------:R-:W-:Y:S04]  /*4ea0*/  STS [R0+0x9080], R152 ;  /* 0x0090809800007388 */ /* 0x000fe80000000800 */
[----:B------:R-:W-:Y:S04]  /*4eb0*/  STS [R0+0x9480], R150 ;  /* 0x0094809600007388 */ /* 0x000fe80000000800 */
[----:B------:R-:W-:Y:S04]  /*4ec0*/  STS [R156+0xa080], R151 ;  /* 0x00a080979c007388 */ /* 0x000fe80000000800 */
[----:B------:R-:W-:Y:S01]  /*4ed0*/  STS [R156+0xa480], R149 ;  /* 0x00a480959c007388 */ /* 0x000fe20000000800 */
[----:B-1----:R-:W-:Y:S01]  /*4ee0*/  IMAD.SHL.U32 R4, R2, 0x8, RZ ;  /* 0x0000000802047824 */ /* 0x002fe200078e00ff */
[----:B------:R-:W-:-:S02]  /*4ef0*/  LEA.HI R2, R38, R2, RZ, 0x3 ;  /* 0x0000000226027211 */ /* 0x000fc400078f18ff */
[----:B------:R-:W-:Y:S02]  /*4f00*/  STS [R0+0xa080], R48 ;  /* 0x00a0803000007388 */ /* 0x000fe40000000800 */
[----:B------:R-:W-:Y:S01]  /*4f10*/  LOP3.LUT R38, R39, 0x38, R4, 0xf8, !PT ;  /* 0x0000003827267812 */ /* 0x000fe200078ef804 */
[----:B------:R-:W-:Y:S01]  /*4f20*/  IMAD.SHL.U32 R2, R2, 0x200, RZ ;  /* 0x0000020002027824 */ /* 0x000fe200078e00ff */
[----:B------:R-:W-:Y:S01]  /*4f30*/  STS [R0+0xa480], R50 ;  /* 0x00a4803200007388 */ /* 0x000fe20000000800 */
[----:B------:R-:W-:-:S03]  /*4f40*/  SHF.R.U32.HI R39, RZ, 0x3, R39 ;  /* 0x00000003ff277819 */ /* 0x000fc60000011627 */
[----:B------:R-:W-:Y:S01]  /*4f50*/  STS [R156+0xb080], R40 ;  /* 0x00b080289c007388 */ /* 0x000fe20000000800 */
[----:B------:R-:W-:-:S03]  /*4f60*/  LOP3.LUT R38, R38, R39, RZ, 0x3c, !PT ;  /* 0x0000002726267212 */ /* 0x000fc600078e3cff */
[----:B------:R-:W-:Y:S01]  /*4f70*/  STS [R156+0xb480], R42 ;  /* 0x00b4802a9c007388 */ /* 0x000fe20000000800 */
[----:B------:R-:W-:-:S03]  /*4f80*/  LOP3.LUT R2, R38, 0x7ffff000, R2, 0xf8, !PT ;  /* 0x7ffff00026027812 */ /* 0x000fc600078ef802 */
[----:B------:R-:W-:Y:S04]  /*4f90*/  STS [R0+0xb080], R44 ;  /* 0x00b0802c00007388 */ /* 0x000fe80000000800 */
        /* <DEDUP_REMOVED lines=40> */
[----:B------:R1:W-:Y:S04]  /*5220*/  STS [R0+0x5480], R12 ;  /* 0x0054800c00007388 */ /* 0x0003e80000000800 */
[----:B------:R-:W-:Y:S04]  /*5230*/  STS [R156+0x6080], R11 ;  /* 0x0060800b9c007388 */ /* 0x000fe80000000800 */
[----:B------:R-:W-:Y:S04]  /*5240*/  STS [R156+0x6480], R10 ;  /* 0x0064800a9c007388 */ /* 0x000fe80000000800 */
[----:B------:R2:W-:Y:S04]  /*5250*/  STS [R0+0x6080], R6 ;  /* 0x0060800600007388 */ /* 0x0005e80000000800 */
[----:B------:R3:W-:Y:S04]  /*5260*/  STS [R0+0x6480], R5 ;  /* 0x0064800500007388 */ /* 0x0007e80000000800 */
[----:B------:R4:W-:Y:S04]  /*5270*/  STS [R156+0x7080], R9 ;  /* 0x007080099c007388 */ /* 0x0009e80000000800 */
[----:B------:R4:W-:Y:S04]  /*5280*/  STS [R156+0x7480], R7 ;  /* 0x007480079c007388 */ /* 0x0009e80000000800 */
[----:B------:R-:W-:Y:S04]  /*5290*/  STS [R0+0x7080], R37 ;  /* 0x0070802500007388 */ /* 0x000fe80000000800 */
[----:B------:R4:W-:Y:S04]  /*52a0*/  STS [R0+0x7480], R36 ;  /* 0x0074802400007388 */ /* 0x0009e80000000800 */
[----:B-1----:R-:W1:Y:S01]  /*52b0*/  S2R R12, SR_CTAID.X ;  /* 0x00000000000c7919 */ /* 0x002e620000002500 */
[----:B--2---:R-:W-:-:S03]  /*52c0*/  IMAD.SHL.U32 R6, R2, 0x2, RZ ;  /* 0x0000000202067824 */ /* 0x004fc600078e00ff */
[----:B------:R-:W-:Y:S01]  /*52d0*/  BAR.SYNC.DEFER_BLOCKING 0x1, 0x100 ;  /* 0x0044000000007b1d */ /* 0x000fe20000010000 */
[----:B---3--:R-:W-:Y:S02]  /*52e0*/  SHF.R.S32.HI R5, RZ, 0x1f, R4 ;  /* 0x0000001fff057819 */ /* 0x008fe40000011404 */
[----:B----4-:R-:W-:-:S03]  /*52f0*/  SHF.R.S32.HI R9, RZ, 0x1f, R8 ;  /* 0x0000001fff097819 */ /* 0x010fc60000011408 */
[----:B------:R-:W2:Y:S01]  /*5300*/  S2R R22, SR_CTAID.Y ;  /* 0x0000000000167919 */ /* 0x000ea20000002600 */
[----:B------:R-:W-:-:S04]  /*5310*/  IMAD.MOV.U32 R7, RZ, RZ, -0x40 ;  /* 0xffffffc0ff077424 */ /* 0x000fc800078e00ff */
[----:B-1----:R-:W-:Y:S01]  /*5320*/  IMAD R7, R12, R7, c[0x0][0x2f0] ;  /* 0x0000bc000c077624 */ /* 0x002fe200078e0207 */
[----:B------:R1:W3:Y:S04]  /*5330*/  LDS.128 R24, [R6+0x8480] ;  /* 0x0084800006187984 */ /* 0x0002e80000000c00 */
[----:B------:R-:W-:Y:S01]  /*5340*/  IMNMX R20, R7, 0x40, PT ;  /* 0x0000004007147817 */ /* 0x000fe20003800200 */
[----:B------:R1:W4:Y:S03]  /*5350*/  LDS.128 R28, [R6+0x8880] ;  /* 0x00888000061c7984 */ /* 0x0003260000000c00 */
[----:B------:R-:W-:Y:S01]  /*5360*/  ISETP.GE.AND P1, PT, R8, R20, PT ;  /* 0x000000140800720c */ /* 0x000fe20003f26270 */
[----:B--2---:R-:W-:Y:S01]  /*5370*/  IMAD.WIDE.U32 R2, R22, c[0x0][0x338], R4 ;  /* 0x0000ce0016027a25 */ /* 0x004fe200078e0004 */
[----:B------:R-:W-:Y:S01]  /*5380*/  SHF.R.S32.HI R23, RZ, 0x1f, R22 ;  /* 0x0000001fff177819 */ /* 0x000fe20000011416 */
[----:B------:R1:W2:Y:S01]  /*5390*/  LDS.128 R32, [R6+0x8c80] ;  /* 0x008c800006207984 */ /* 0x0002a20000000c00 */
[----:B------:R-:W-:-:S02]  /*53a0*/  ISETP.GE.OR P0, PT, R4, c[0x0][0x324], P1 ;  /* 0x0000c90004007a0c */ /* 0x000fc40000f06670 */
[----:B------:R-:W-:Y:S01]  /*53b0*/  P2R R21, PR, RZ, 0x2 ;  /* 0x00000002ff157803 */ /* 0x000fe20000000000 */
[----:B------:R1:W1:Y:S01]  /*53c0*/  LDS.128 R36, [R6+0x9080] ;  /* 0x0090800006247984 */ /* 0x0002620000000c00 */
[----:B------:R-:W-:-:S03]  /*53d0*/  IMAD R0, R23, c[0x0][0x338], RZ ;  /* 0x0000ce0017007a24 */ /* 0x000fc600078e02ff */
[----:B------:R1:W1:Y:S01]  /*53e0*/  LDS.128 R40, [R6+0x9480] ;  /* 0x0094800006287984 */ /* 0x0002620000000c00 */
[----:B------:R-:W-:-:S03]  /*53f0*/  IMAD R0, R22, c[0x0][0x33c], R0 ;  /* 0x0000cf0016007a24 */ /* 0x000fc600078e0200 */
[----:B------:R1:W1:Y:S01]  /*5400*/  LDS.128 R44, [R6+0x9880] ;  /* 0x00988000062c7984 */ /* 0x0002620000000c00 */
[----:B------:R-:W-:Y:S02]  /*5410*/  IMAD.IADD R3, R3, 0x1, R0 ;  /* 0x0000000103037824 */ /* 0x000fe400078e0200 */
[----:B------:R-:W-:Y:S01]  /*5420*/  IMAD.U32 R0, RZ, RZ, UR12 ;  /* 0x0000000cff007e24 */ /* 0x000fe2000f8e00ff */
[----:B------:R1:W1:Y:S03]  /*5430*/  LDS.128 R48, [R6+0x9c80] ;  /* 0x009c800006307984 */ /* 0x0002660000000c00 */
[----:B------:R-:W-:Y:S01]  /*5440*/  IMAD.WIDE.U32 R10, R0, c[0x0][0x340], R2 ;  /* 0x0000d000000a7a25 */ /* 0x000fe200078e0002 */
[----:B------:R1:W1:Y:S03]  /*5450*/  LDS.128 R52, [R6+0x80] ;  /* 0x0000800006347984 */ /* 0x0002660000000c00 */
[----:B------:R-:W-:Y:S01]  /*5460*/  IMAD.WIDE R2, R12, 0x40, R8 ;  /* 0x000000400c027825 */ /* 0x000fe200078e0208 */
[----:B------:R1:W1:Y:S01]  /*5470*/  LDS.128 R56, [R6+0x480] ;  /* 0x0004800006387984 */ /* 0x0002620000000c00 */
[----:B------:R-:W-:-:S03]  /*5480*/  IADD3 R7, R11, UR4, RZ ;  /* 0x000000040b077c10 */ /* 0x000fc6000fffe0ff */
[----:B------:R1:W1:Y:S04]  /*5490*/  LDS.128 R60, [R6+0x880] ;  /* 0x00088000063c7984 */ /* 0x0002680000000c00 */
[----:B------:R1:W1:Y:S04]  /*54a0*/  LDS.128 R64, [R6+0xc80] ;  /* 0x000c800006407984 */ /* 0x0002680000000c00 */
[----:B------:R1:W1:Y:S04]  /*54b0*/  LDS.128 R68, [R6+0x1080] ;  /* 0x0010800006447984 */ /* 0x0002680000000c00 */
[----:B------:R1:W1:Y:S04]  /*54c0*/  LDS.128 R72, [R6+0x1480] ;  /* 0x0014800006487984 */ /* 0x0002680000000c00 */
[----:B------:R1:W1:Y:S04]  /*54d0*/  LDS.128 R76, [R6+0x1880] ;  /* 0x00188000064c7984 */ /* 0x0002680000000c00 */
[----:B------:R1:W1:Y:S01]  /*54e0*/  LDS.128 R80, [R6+0x1c80] ;  /* 0x001c800006507984 */ /* 0x0002620000000c00 */
[----:B------:R-:W-:Y:S05]  /*54f0*/  @P0 BRA `(.L_x_6) ;  /* 0x0000009000000947 */ /* 0x000fea0003800000 */
[----:B--234-:R2:W3:Y:S01]  /*5500*/  LDS.128 R16, [R6+0x8080] ;  /* 0x0080800006107984 */ /* 0x01c4e20000000c00 */
[----:B------:R-:W-:-:S04]  /*5510*/  IMAD R0, R3, c[0x0][0x330], RZ ;  /* 0x0000cc0003007a24 */ /* 0x000fc800078e02ff */
[----:B------:R-:W-:Y:S01]  /*5520*/  IMAD R0, R2, c[0x0][0x334], R0 ;  /* 0x0000cd0002007a24 */ /* 0x000fe200078e0200 */
[----:B-12---:R-:W-:-:S05]  /*5530*/  MOV R6, R10 ;  /* 0x0000000a00067202 */ /* 0x006fca0000000f00 */
[----:B------:R-:W-:-:S05]  /*5540*/  IMAD.WIDE.U32 R12, R2, c[0x0][0x330], R6 ;  /* 0x0000cc00020c7a25 */ /* 0x000fca00078e0006 */
[----:B------:R-:W-:Y:S02]  /*5550*/  IADD3 R0, R13, R0, RZ ;  /* 0x000000000d007210 */ /* 0x000fe40007ffe0ff */
[----:B------:R-:W-:-:S04]  /*5560*/  LEA R14, P0, R12, c[0x0][0x318], 0x1 ;  /* 0x0000c6000c0e7a11 */ /* 0x000fc800078008ff */
[----:B------:R-:W-:-:S05]  /*5570*/  LEA.HI.X R15, R12, c[0x0][0x31c], R0, 0x1, P0 ;  /* 0x0000c7000c0f7a11 */ /* 0x000fca00000f0c00 */
[----:B---3--:R1:W-:Y:S04]  /*5580*/  STG.E.128 [R14.64], R16 ;  /* 0x000000100e007986 */ /* 0x0083e8000c101d12 */
.L_x_6:
[----:B--234-:R-:W-:Y:S05]  /*5590*/  BSYNC B0 ;  /* 0x0000000000007941 */ /* 0x01cfea0003800000 */
.L_x_5:
[----:B------:R-:W-:Y:S01]  /*55a0*/  IADD3 R0, R8, 0x8, RZ ;  /* 0x0000000808007810 */ /* 0x000fe20007ffe0ff */
[----:B------:R-:W-:Y:S03]  /*55b0*/  BSSY B0, `(.L_x_7) ;  /* 0x0000010000007945 */ /* 0x000fe60003800000 */
[----:B------:R-:W-:-:S04]  /*55c0*/  ISETP.GE.AND P0, PT, R0, R20, PT ;  /* 0x000000140000720c */ /* 0x000fc80003f06270 */
[----:B-1----:R-:W-:Y:S02]  /*55d0*/  P2R R16, PR, RZ, 0x1 ;  /* 0x00000001ff107803 */ /* 0x002fe40000000000 */
[----:B------:R-:W-:-:S13]  /*55e0*/  ISETP.GE.OR P0, PT, R4, c[0x0][0x324], P0 ;  /* 0x0000c90004007a0c */ /* 0x000fda0000706670 */
[----:B------:R-:W-:Y:S05]  /*55f0*/  @P0 BRA `(.L_x_8) ;  /* 0x000000b000000947 */ /* 0x000fea0003800000 */
[----:B------:R-:W-:Y:S02]  /*5600*/  IADD3 R0, P0, R2, 0x8, RZ ;  /* 0x0000000802007810 */ /* 0x000fe40007f1e0ff */
[----:B------:R-:W-:-:S03]  /*5610*/  MOV R13, R7 ;  /* 0x00000007000d7202 */ /* 0x000fc60000000f00 */
[----:B------:R-:W-:-:S04]  /*5620*/  IMAD.X R12, RZ, RZ, R3, P0 ;  /* 0x000000ffff0c7224 */ /* 0x000fc800000e0603 */
[----:B------:R-:W-:Y:S02]  /*5630*/  IMAD R14, R12, c[0x0][0x330], RZ ;  /* 0x0000cc000c0e7a24 */ /* 0x000fe400078e02ff */
[----:B------:R-:W-:-:S04]  /*5640*/  IMAD.MOV.U32 R12, RZ, RZ, R10 ;  /* 0x000000ffff0c7224 */ /* 0x000fc800078e000a */
[----:B------:R-:W-:-:S04]  /*5650*/  IMAD.WIDE.U32 R12, R0, c[0x0][0x330], R12 ;  /* 0x0000cc00000c7a25 */ /* 0x000fc800078e000c */
[----:B------:R-:W-:Y:S01]  /*5660*/  IMAD R0, R0, c[0x0][0x334], R14 ;  /* 0x0000cd0000007a24 */ /* 0x000fe200078e020e */
[----:B------:R-:W-:-:S04]  /*5670*/  LEA R14, P0, R12, c[0x0][0x318], 0x1 ;  /* 0x0000c6000c0e7a11 */ /* 0x000fc800078008ff */
[----:B------:R-:W-:-:S04]  /*5680*/  IADD3 R0, R13, R0, RZ ;  /* 0x000000000d007210 */ /* 0x000fc80007ffe0ff */
[----:B------:R-:W-:-:S05]  /*5690*/  LEA.HI.X R15, R12, c[0x0][0x31c], R0, 0x1, P0 ;  /* 0x0000c7000c0f7a11 */ /* 0x000fca00000f0c00 */
[----:B------:R1:W-:Y:S02]  /*56a0*/  STG.E.128 [R14.64], R24 ;  /* 0x000000180e007986 */ /* 0x0003e4000c101d12 */
.L_x_8:
[----:B------:R-:W-:Y:S05]  /*56b0*/  BSYNC B0 ;  /* 0x0000000000007941 */ /* 0x000fea0003800000 */
.L_x_7:
[----:B------:R-:W-:Y:S01]  /*56c0*/  IADD3 R0, R8, 0x10, RZ ;  /* 0x0000001008007810 */ /* 0x000fe20007ffe0ff */
[----:B------:R-:W-:Y:S03]  /*56d0*/  BSSY B0, `(.L_x_9) ;  /* 0x000000f000007945 */ /* 0x000fe60003800000 */
[----:B------:R-:W-:-:S04]  /*56e0*/  ISETP.GE.AND P6, PT, R0, R20, PT ;  /* 0x000000140000720c */ /* 0x000fc80003fc6270 */
[----:B------:R-:W-:-:S13]  /*56f0*/  ISETP.GE.OR P0, PT, R4, c[0x0][0x324], P6 ;  /* 0x0000c90004007a0c */ /* 0x000fda0003706670 */
[----:B------:R-:W-:Y:S05]  /*5700*/  @P0 BRA `(.L_x_10) ;  /* 0x000000b000000947 */ /* 0x000fea0003800000 */
[----:B------:R-:W-:Y:S02]  /*5710*/  IADD3 R0, P0, R2, 0x10, RZ ;  /* 0x0000001002007810 */ /* 0x000fe40007f1e0ff */
[----:B------:R-:W-:-:S03]  /*5720*/  MOV R13, R7 ;  /* 0x00000007000d7202 */ /* 0x000fc60000000f00 */
[----:B------:R-:W-:-:S04]  /*5730*/  IMAD.X R12, RZ, RZ, R3, P0 ;  /* 0x000000ffff0c7224 */ /* 0x000fc800000e0603 */
[----:B-1----:R-:W-:Y:S02]  /*5740*/  IMAD R14, R12, c[0x0][0x330], RZ ;  /* 0x0000cc000c0e7a24 */ /* 0x002fe400078e02ff */
[----:B------:R-:W-:-:S04]  /*5750*/  IMAD.MOV.U32 R12, RZ, RZ, R10 ;  /* 0x000000ffff0c7224 */ /* 0x000fc800078e000a */
[----:B------:R-:W-:-:S04]  /*5760*/  IMAD.WIDE.U32 R12, R0, c[0x0][0x330], R12 ;  /* 0x0000cc00000c7a25 */ /* 0x000fc800078e000c */
[----:B------:R-:W-:Y:S01]  /*5770*/  IMAD R0, R0, c[0x0][0x334], R14 ;  /* 0x0000cd0000007a24 */ /* 0x000fe200078e020e */
[----:B------:R-:W-:-:S04]  /*5780*/  LEA R14, P0, R12, c[0x0][0x318], 0x1 ;  /* 0x0000c6000c0e7a11 */ /* 0x000fc800078008ff */
[----:B------:R-:W-:-:S04]  /*5790*/  IADD3 R0, R13, R0, RZ ;  /* 0x000000000d007210 */ /* 0x000fc80007ffe0ff */
[----:B------:R-:W-:-:S05]  /*57a0*/  LEA.HI.X R15, R12, c[0x0][0x31c], R0, 0x1, P0 ;  /* 0x0000c7000c0f7a11 */ /* 0x000fca00000f0c00 */
[----:B------:R1:W-:Y:S02]  /*57b0*/  STG.E.128 [R14.64], R28 ;  /* 0x0000001c0e007986 */ /* 0x0003e4000c101d12 */
.L_x_10:
[----:B------:R-:W-:Y:S05]  /*57c0*/  BSYNC B0 ;  /* 0x0000000000007941 */ /* 0x000fea0003800000 */
.L_x_9:
        /* <DEDUP_REMOVED lines=16> */
.L_x_12:
[----:B------:R-:W-:Y:S05]  /*58d0*/  BSYNC B0 ;  /* 0x0000000000007941 */ /* 0x000fea0003800000 */
.L_x_11:
        /* <DEDUP_REMOVED lines=16> */
.L_x_14:
[----:B------:R-:W-:Y:S05]  /*59e0*/  BSYNC B0 ;  /* 0x0000000000007941 */ /* 0x000fea0003800000 */
.L_x_13:
        /* <DEDUP_REMOVED lines=16> */
.L_x_16:
[----:B------:R-:W-:Y:S05]  /*5af0*/  BSYNC B0 ;  /* 0x0000000000007941 */ /* 0x000fea0003800000 */
.L_x_15:
        /* <DEDUP_REMOVED lines=16> */
.L_x_18:
[----:B------:R-:W-:Y:S05]  /*5c00*/  BSYNC B0 ;  /* 0x0000000000007941 */ /* 0x000fea0003800000 */
.L_x_17:
[----:B------:R-:W-:Y:S01]  /*5c10*/  IADD3 R0, R8, 0x38, RZ ;  /* 0x0000003808007810 */ /* 0x000fe20007ffe0ff */
[----:B------:R-:W-:Y:S03]  /*5c20*/  BSSY B0, `(.L_x_19) ;  /* 0x000000e000007945 */ /* 0x000fe60003800000 */
[----:B------:R-:W-:-:S04]  /*5c30*/  ISETP.GE.AND P1, PT, R0, R20, PT ;  /* 0x000000140000720c */ /* 0x000fc80003f26270 */
[----:B------:R-:W-:-:S13]  /*5c40*/  ISETP.GE.OR P0, PT, R4, c[0x0][0x324], P1 ;  /* 0x0000c90004007a0c */ /* 0x000fda0000f06670 */
[----:B------:R-:W-:Y:S05]  /*5c50*/  @P0 BRA `(.L_x_20) ;  /* 0x000000a000000947 */ /* 0x000fea0003800000 */
[----:B------:R-:W-:-:S04]  /*5c60*/  IADD3 R0, P0, R2, 0x38, RZ ;  /* 0x0000003802007810 */ /* 0x000fc80007f1e0ff */
[----:B------:R-:W-:-:S05]  /*5c70*/  IADD3.X R6, RZ, R3, RZ, P0, !PT ;  /* 0x00000003ff067210 */ /* 0x000fca00007fe4ff */
[----:B------:R-:W-:Y:S01]  /*5c80*/  IMAD R11, R6, c[0x0][0x330], RZ ;  /* 0x0000cc00060b7a24 */ /* 0x000fe200078e02ff */
[----:B------:R-:W-:-:S05]  /*5c90*/  MOV R6, R10 ;  /* 0x0000000a00067202 */ /* 0x000fca0000000f00 */
[----:B------:R-:W-:-:S04]  /*5ca0*/  IMAD.WIDE.U32 R8, R0, c[0x0][0x330], R6 ;  /* 0x0000cc0000087a25 */ /* 0x000fc800078e0006 */
[----:B------:R-:W-:Y:S01]  /*5cb0*/  IMAD R0, R0, c[0x0][0x334], R11 ;  /* 0x0000cd0000007a24 */ /* 0x000fe200078e020b */
[----:B------:R-:W-:-:S04]  /*5cc0*/  LEA R6, P0, R8, c[0x0][0x318], 0x1 ;  /* 0x0000c60008067a11 */ /* 0x000fc800078008ff */
[----:B------:R-:W-:-:S04]  /*5cd0*/  IADD3 R0, R9, R0, RZ ;  /* 0x0000000009007210 */ /* 0x000fc80007ffe0ff */
[----:B------:R-:W-:-:S05]  /*5ce0*/  LEA.HI.X R7, R8, c[0x0][0x31c], R0, 0x1, P0 ;  /* 0x0000c70008077a11 */ /* 0x000fca00000f0c00 */
[----:B------:R2:W-:Y:S02]  /*5cf0*/  STG.E.128 [R6.64], R48 ;  /* 0x0000003006007986 */ /* 0x0005e4000c101d12 */
.L_x_20:
[----:B------:R-:W-:Y:S05]  /*5d00*/  BSYNC B0 ;  /* 0x0000000000007941 */ /* 0x000fea0003800000 */
.L_x_19:
[----:B------:R-:W-:Y:S01]  /*5d10*/  IMAD R0, R23, c[0x0][0x308], RZ ;  /* 0x0000c20017007a24 */ /* 0x000fe200078e02ff */
[----:B------:R-:W-:Y:S01]  /*5d20*/  ISETP.NE.AND P0, PT, R21, RZ, PT ;  /* 0x000000ff1500720c */ /* 0x000fe20003f05270 */
[----:B--2---:R-:W-:Y:S01]  /*5d30*/  IMAD.WIDE.U32 R6, R22, c[0x0][0x308], R4 ;  /* 0x0000c20016067a25 */ /* 0x004fe200078e0004 */
[----:B------:R-:W-:Y:S01]  /*5d40*/  ULDC.64 UR4, c[0x0][0x310] ;  /* 0x0000c40000047ab9 */ /* 0x000fe20000000a00 */
[----:B------:R-:W-:Y:S01]  /*5d50*/  BSSY B0, `(.L_x_21) ;  /* 0x0000012000007945 */ /* 0x000fe20003800000 */
[----:B------:R-:W-:Y:S01]  /*5d60*/  ISETP.GE.OR P0, PT, R4, c[0x0][0x2f4], P0 ;  /* 0x0000bd0004007a0c */ /* 0x000fe20000706670 */
[----:B------:R-:W-:Y:S01]  /*5d70*/  IMAD R0, R22, c[0x0][0x30c], R0 ;  /* 0x0000c30016007a24 */ /* 0x000fe200078e0200 */
[----:B------:R-:W-:-:S04]  /*5d80*/  UIMAD UR4, UR6, UR4, URZ ;  /* 0x00000004060472a4 */ /* 0x000fc8000f8e023f */
[----:B------:R-:W-:Y:S01]  /*5d90*/  IADD3 R7, R7, R0, RZ ;  /* 0x0000000007077210 */ /* 0x000fe20007ffe0ff */
[----:B------:R-:W-:Y:S01]  /*5da0*/  UIMAD UR4, UR12, UR5, UR4 ;  /* 0x000000050c0472a4 */ /* 0x000fe2000f8e0204 */
[----:B------:R-:W-:-:S05]  /*5db0*/  MOV R0, UR12 ;  /* 0x0000000c00007c02 */ /* 0x000fca0008000f00 */
[----:B------:R-:W-:-:S05]  /*5dc0*/  IMAD.WIDE.U32 R8, R0, c[0x0][0x310], R6 ;  /* 0x0000c40000087a25 */ /* 0x000fca00078e0006 */
[----:B------:R-:W-:Y:S01]  /*5dd0*/  IADD3 R7, R9, UR4, RZ ;  /* 0x0000000409077c10 */ /* 0x000fe2000fffe0ff */
[----:B------:R-:W-:Y:S05]  /*5de0*/  @P0 BRA `(.L_x_22) ;  /* 0x0000008000000947 */ /* 0x000fea0003800000 */
[----:B------:R-:W-:Y:S01]  /*5df0*/  MOV R6, R8 ;  /* 0x0000000800067202 */ /* 0x000fe20000000f00 */
[----:B------:R-:W-:-:S04]  /*5e00*/  IMAD R0, R3, c[0x0][0x300], RZ ;  /* 0x0000c00003007a24 */ /* 0x000fc800078e02ff */
[----:B------:R-:W-:-:S04]  /*5e10*/  IMAD.WIDE.U32 R10, R2, c[0x0][0x300], R6 ;  /* 0x0000c000020a7a25 */ /* 0x000fc800078e0006 */
[----:B------:R-:W-:Y:S01]  /*5e20*/  IMAD R0, R2, c[0x0][0x304], R0 ;  /* 0x0000c10002007a24 */ /* 0x000fe200078e0200 */
[----:B------:R-:W-:-:S04]  /*5e30*/  LEA R12, P0, R10, c[0x0][0x2e8], 0x1 ;  /* 0x0000ba000a0c7a11 */ /* 0x000fc800078008ff */
[----:B------:R-:W-:-:S04]  /*5e40*/  IADD3 R0, R11, R0, RZ ;  /* 0x000000000b007210 */ /* 0x000fc80007ffe0ff */
[----:B------:R-:W-:-:S05]  /*5e50*/  LEA.HI.X R13, R10, c[0x0][0x2ec], R0, 0x1, P0 ;  /* 0x0000bb000a0d7a11 */ /* 0x000fca00000f0c00 */
[----:B------:R2:W-:Y:S02]  /*5e60*/  STG.E.128 [R12.64], R52 ;  /* 0x000000340c007986 */ /* 0x0005e4000c101d12 */
.L_x_22:
[----:B------:R-:W-:Y:S05]  /*5e70*/  BSYNC B0 ;  /* 0x0000000000007941 */ /* 0x000fea0003800000 */
.L_x_21:
[----:B------:R-:W-:Y:S01]  /*5e80*/  ISETP.NE.AND P0, PT, R16, RZ, PT ;  /* 0x000000ff1000720c */ /* 0x000fe20003f05270 */
[----:B------:R-:W-:Y:S03]  /*5e90*/  BSSY B0, `(.L_x_23) ;  /* 0x000000e000007945 */ /* 0x000fe60003800000 */
[----:B------:R-:W-:-:S13]  /*5ea0*/  ISETP.GE.OR P0, PT, R4, c[0x0][0x2f4], P0 ;  /* 0x0000bd0004007a0c */ /* 0x000fda0000706670 */
[----:B------:R-:W-:Y:S05]  /*5eb0*/  @P0 BRA `(.L_x_24) ;  /* 0x000000b000000947 */ /* 0x000fea0003800000 */
[----:B------:R-:W-:Y:S02]  /*5ec0*/  IADD3 R0, P0, R2, 0x8, RZ ;  /* 0x0000000802007810 */ /* 0x000fe40007f1e0ff */
[----:B------:R-:W-:-:S03]  /*5ed0*/  MOV R11, R7 ;  /* 0x00000007000b7202 */ /* 0x000fc60000000f00 */
[----:B------:R-:W-:-:S04]  /*5ee0*/  IMAD.X R10, RZ, RZ, R3, P0 ;  /* 0x000000ffff0a7224 */ /* 0x000fc800000e0603 */
[----:B--2---:R-:W-:Y:S02]  /*5ef0*/  IMAD R12, R10, c[0x0][0x300], RZ ;  /* 0x0000c0000a0c7a24 */ /* 0x004fe400078e02ff */
[----:B------:R-:W-:-:S04]  /*5f00*/  IMAD.MOV.U32 R10, RZ, RZ, R8 ;  /* 0x000000ffff0a7224 */ /* 0x000fc800078e0008 */
[----:B------:R-:W-:-:S04]  /*5f10*/  IMAD.WIDE.U32 R10, R0, c[0x0][0x300], R10 ;  /* 0x0000c000000a7a25 */ /* 0x000fc800078e000a */
[----:B------:R-:W-:Y:S01]  /*5f20*/  IMAD R0, R0, c[0x0][0x304], R12 ;  /* 0x0000c10000007a24 */ /* 0x000fe200078e020c */
[----:B------:R-:W-:-:S04]  /*5f30*/  LEA R12, P0, R10, c[0x0][0x2e8], 0x1 ;  /* 0x0000ba000a0c7a11 */ /* 0x000fc800078008ff */
[----:B------:R-:W-:-:S04]  /*5f40*/  IADD3 R0, R11, R0, RZ ;  /* 0x000000000b007210 */ /* 0x000fc80007ffe0ff */
[----:B------:R-:W-:-:S05]  /*5f50*/  LEA.HI.X R13, R10, c[0x0][0x2ec], R0, 0x1, P0 ;  /* 0x0000bb000a0d7a11 */ /* 0x000fca00000f0c00 */
[----:B------:R2:W-:Y:S02]  /*5f60*/  STG.E.128 [R12.64], R56 ;  /* 0x000000380c007986 */ /* 0x0005e4000c101d12 */
.L_x_24:
[----:B------:R-:W-:Y:S05]  /*5f70*/  BSYNC B0 ;  /* 0x0000000000007941 */ /* 0x000fea0003800000 */
.L_x_23:
[----:B------:R-:W-:Y:S01]  /*5f80*/  ISETP.GE.OR P6, PT, R4, c[0x0][0x2f4], P6 ;  /* 0x0000bd0004007a0c */ /* 0x000fe200037c6670 */
[----:B------:R-:W-:-:S12]  /*5f90*/  BSSY B0, `(.L_x_25) ;  /* 0x000000d000007945 */ /* 0x000fd80003800000 */
        /* <DEDUP_REMOVED lines=12> */
.L_x_26:
[----:B------:R-:W-:Y:S05]  /*6060*/  BSYNC B0 ;  /* 0x0000000000007941 */ /* 0x000fea0003800000 */
.L_x_25:
        /* <DEDUP_REMOVED lines=14> */
.L_x_28:
[----:B------:R-:W-:Y:S05]  /*6150*/  BSYNC B0 ;  /* 0x0000000000007941 */ /* 0x000fea0003800000 */
.L_x_27:
        /* <DEDUP_REMOVED lines=14> */
.L_x_30:
[----:B------:R-:W-:Y:S05]  /*6240*/  BSYNC B0 ;  /* 0x0000000000007941 */ /* 0x000fea0003800000 */
.L_x_29:
        /* <DEDUP_REMOVED lines=14> */
.L_x_32:
[----:B------:R-:W-:Y:S05]  /*6330*/  BSYNC B0 ;  /* 0x0000000000007941 */ /* 0x000fea0003800000 */
.L_x_31:
        /* <DEDUP_REMOVED lines=14> */
.L_x_34:
[----:B------:R-:W-:Y:S05]  /*6420*/  BSYNC B0 ;  /* 0x0000000000007941 */ /* 0x000fea0003800000 */
.L_x_33:
[----:B------:R-:W-:-:S13]  /*6430*/  ISETP.GE.OR P1, PT, R4, c[0x0][0x2f4], P1 ;  /* 0x0000bd0004007a0c */ /* 0x000fda0000f26670 */
[----:B------:R-:W-:Y:S05]  /*6440*/  @P1 EXIT ;  /* 0x000000000000194d */ /* 0x000fea0003800000 */
[----:B------:R-:W-:-:S05]  /*6450*/  IADD3 R0, P0, R2, 0x38, RZ ;  /* 0x0000003802007810 */ /* 0x000fca0007f1e0ff */
[----:B------:R-:W-:Y:S01]  /*6460*/  IMAD.X R2, RZ, RZ, R3, P0 ;  /* 0x000000ffff027224 */ /* 0x000fe200000e0603 */
[----:B------:R-:W-:-:S03]  /*6470*/  MOV R3, R7 ;  /* 0x0000000700037202 */ /* 0x000fc60000000f00 */
[----:B------:R-:W-:Y:S02]  /*6480*/  IMAD R6, R2, c[0x0][0x300], RZ ;  /* 0x0000c00002067a24 */ /* 0x000fe400078e02ff */
[----:B------:R-:W-:-:S04]  /*6490*/  IMAD.MOV.U32 R2, RZ, RZ, R8 ;  /* 0x000000ffff027224 */ /* 0x000fc800078e0008 */
[----:B------:R-:W-:-:S04]  /*64a0*/  IMAD.WIDE.U32 R4, R0, c[0x0][0x300], R2 ;  /* 0x0000c00000047a25 */ /* 0x000fc800078e0002 */
[----:B------:R-:W-:Y:S01]  /*64b0*/  IMAD R0, R0, c[0x0][0x304], R6 ;  /* 0x0000c10000007a24 */ /* 0x000fe200078e0206 */
[----:B------:R-:W-:-:S04]  /*64c0*/  LEA R2, P0, R4, c[0x0][0x2e8], 0x1 ;  /* 0x0000ba0004027a11 */ /* 0x000fc800078008ff */
[----:B------:R-:W-:-:S04]  /*64d0*/  IADD3 R0, R5, R0, RZ ;  /* 0x0000000005007210 */ /* 0x000fc80007ffe0ff */
[----:B------:R-:W-:-:S05]  /*64e0*/  LEA.HI.X R3, R4, c[0x0][0x2ec], R0, 0x1, P0 ;  /* 0x0000bb0004037a11 */ /* 0x000fca00000f0c00 */
[----:B------:R-:W-:Y:S01]  /*64f0*/  STG.E.128 [R2.64], R80 ;  /* 0x0000005002007986 */ /* 0x000fe2000c101d12 */
[----:B------:R-:W-:Y:S05]  /*6500*/  EXIT ;  /* 0x000000000000794d */ /* 0x000fea0003800000 */
.L_x_35:
[----:B------:R-:W-:-:S00]  /*6510*/  BRA `(.L_x_35) ;  /* 0xfffffff000007947 */ /* 0x000fc0000383ffff */
[----:B------:R-:W-:-:S00]  /*6520*/  NOP ;  /* 0x0000000000007918 */ /* 0x000fc00000000000 */
        /* <DEDUP_REMOVED lines=13> */
.L_x_1146:


//--------------------- .text._ZN7cutlass13device_kernelIN5flash19enable_sm80_to_sm89INS1_16FlashAttnBwdSm80INS1_25CollectiveMainloopBwdSm80ILi1ELi1EN4cute5tupleIJNS5_1CILi32EEENS7_ILi64EEENS7_ILi256EEEEEENS_10bfloat16_tEfNS_4arch4Sm80ELb0ELb0ELb1ELb0ELb0ELb0ELb0ELb0ELi2ELi2ELi2ELi1ELb1EEENS1_24CollectiveEpilogueBwdGQAISB_fSE_Li256ELb0ELb0EEENS1_19SingleTileSchedulerILb0ELb0ELb0ELi64EEEEEEEEEvNT_6ParamsE --------------------------
	.section	.text._ZN7cutlass13device_kernelIN5flash19enable_sm80_to_sm89INS1_16FlashAttnBwdSm80INS1_25CollectiveMainloopBwdSm80ILi1ELi1EN4cute5tupleIJNS5_1CILi32EEENS7_ILi64EEENS7_ILi256EEEEEENS_10bfloat16_tEfNS_4arch4Sm80ELb0ELb0ELb1ELb0ELb0ELb0ELb0ELb0ELi2ELi2ELi2ELi1ELb1EEENS1_24CollectiveEpilogueBwdGQAISB_fSE_Li256ELb0ELb0EEENS1_19SingleTileSchedulerILb0ELb0ELb0ELi64EEEEEEEEEvNT_6ParamsE,"ax",@progbits
	.sectioninfo	@"SHI_REGISTERS=255"
	.align	128
.text._ZN7cutlass13device_kernelIN5flash19enable_sm80_to_sm89INS1_16FlashAttnBwdSm80INS1_25CollectiveMainloopBwdSm80ILi1ELi1EN4cute5tupleIJNS5_1CILi32EEENS7_ILi64EEENS7_ILi256EEEEEENS_10bfloat16_tEfNS_4arch4Sm80ELb0ELb0ELb1ELb0ELb0ELb0ELb0ELb0ELi2ELi2ELi2ELi1ELb1EEENS1_24CollectiveEpilogueBwdGQAISB_fSE_Li256ELb0ELb0EEENS1_19SingleTileSchedulerILb0ELb0ELb0ELi64EEEEEEEEEvNT_6ParamsE:
        .type           _ZN7cutlass13device_kernelIN5flash19enable_sm80_to_sm89INS1_16FlashAttnBwdSm80INS1_25CollectiveMainloopBwdSm80ILi1ELi1EN4cute5tupleIJNS5_1CILi32EEENS7_ILi64EEENS7_ILi256EEEEEENS_10bfloat16_tEfNS_4arch4Sm80ELb0ELb0ELb1ELb0ELb0ELb0ELb0ELb0ELi2ELi2ELi2ELi1ELb1EEENS1_24CollectiveEpilogueBwdGQAISB_fSE_Li256ELb0ELb0EEENS1_19SingleTileSchedulerILb0ELb0ELb0ELi64EEEEEEEEEvNT_6ParamsE,@function
        .size           _ZN7cutlass13device_kernelIN5flash19enable_sm80_to_sm89INS1_16FlashAttnBwdSm80INS1_25CollectiveMainloopBwdSm80ILi1ELi1EN4cute5tupleIJNS5_1CILi32EEENS7_ILi64EEENS7_ILi256EEEEEENS_10bfloat16_tEfNS_4arch4Sm80ELb0ELb0ELb1ELb0ELb0ELb0ELb0ELb0ELi2ELi2ELi2ELi1ELb1EEENS1_24CollectiveEpilogueBwdGQAISB_fSE_Li256ELb0ELb0EEENS1_19SingleTileSchedulerILb0ELb0ELb0ELi64EEEEEEEEEvNT_6ParamsE,(.L_x_1147 - _ZN7cutlass13device_kernelIN5flash19enable_sm80_to_sm89INS1_16FlashAttnBwdSm80INS1_25CollectiveMainloopBwdSm80ILi1ELi1EN4cute5tupleIJNS5_1CILi32EEENS7_ILi64EEENS7_ILi256EEEEEENS_10bfloat16_tEfNS_4arch4Sm80ELb0ELb0ELb1ELb0ELb0ELb0ELb0ELb0ELi2ELi2ELi2ELi1ELb1EEENS1_24CollectiveEpilogueBwdGQAISB_fSE_Li256ELb0ELb0EEENS1_19SingleTileSchedulerILb0ELb0ELb0ELi64EEEEEEEEEvNT_6ParamsE)
        .other          _ZN7cutlass13device_kernelIN5flash19enable_sm80_to_sm89INS1_16FlashAttnBwdSm80INS1_25CollectiveMainloopBwdSm80ILi1ELi1EN4cute5tupleIJNS5_1CILi32EEENS7_ILi64EEENS7_ILi256EEEEEENS_10bfloat16_tEfNS_4arch4Sm80ELb0ELb0ELb1ELb0ELb0ELb0ELb0ELb0ELi2ELi2ELi2ELi1ELb1EEENS1_24CollectiveEpilogueBwdGQAISB_fSE_Li256ELb0ELb0EEENS1_19SingleTileSchedulerILb0ELb0ELb0ELi64EEEEEEEEEvNT_6ParamsE,@"STO_CUDA_ENTRY STV_DEFAULT"
_ZN7cutlass13device_kernelIN5flash19enable_sm80_to_sm89INS1_16FlashAttnBwdSm80INS1_25CollectiveMainloopBwdSm80ILi1ELi1EN4cute5tupleIJNS5_1CILi32EEENS7_ILi64EEENS7_ILi256EEEEEENS_10bfloat16_tEfNS_4arch4Sm80ELb0ELb0ELb1ELb0ELb0ELb0ELb0ELb0ELi2ELi2ELi2ELi1ELb1EEENS1_24CollectiveEpilogueBwdGQAISB_fSE_Li256ELb0ELb0EEENS1_19SingleTileSchedulerILb0ELb0ELb0ELi64EEEEEEEEEvNT_6ParamsE:
        /* <DEDUP_REMOVED lines=17> */
[----:B------:R-:W-:Y:S01]  /*0110*/  ULDC.64 UR18, c[0x0][0x118] ;  /* 0x0000460000127ab9 */ /* 0x000fe20000000a00 */
[----:B------:R-:W-:Y:S01]  /*0120*/  CS2R R142, SRZ ;  /* 0x00000000008e7805 */ /* 0x000fe2000001ff00 */
[----:B------:R-:W-:Y:S01]  /*0130*/  UIMAD UR13, UR12, UR5, UR4 ;  /* 0x000000050c0d72a4 */ /* 0x000fe2000f8e0204 */
[----:B------:R-:W-:Y:S01]  /*0140*/  CS2R R140, SRZ ;  /* 0x00000000008c7805 */ /* 0x000fe2000001ff00 */
[----:B------:R-:W-:Y:S01]  /*0150*/  CS2R R146, SRZ ;  /* 0x0000000000927805 */ /* 0x000fe2000001ff00 */
[----:B------:R-:W-:Y:S01]  /*0160*/  ULDC.64 UR4, c[0x0][0x278] ;  /* 0x00009e0000047ab9 */ /* 0x000fe20000000a00 */
[----:B------:R-:W-:Y:S01]  /*0170*/  CS2R R144, SRZ ;  /* 0x0000000000907805 */ /* 0x000fe2000001ff00 */
[----:B------:R-:W-:Y:S01]  /*0180*/  UIMAD UR8, UR10, UR4, URZ ;  /* 0x000000040a0872a4 */ /* 0x000fe2000f8e023f */
[----:B------:R-:W-:Y:S01]  /*0190*/  CS2R R138, SRZ ;  /* 0x00000000008a7805 */ /* 0x000fe2000001ff00 */
[----:B------:R-:W-:Y:S01]  /*01a0*/  UIMAD.WIDE.U32 UR14, UR12, UR4, URZ ;  /* 0x000000040c0e72a5 */ /* 0x000fe2000f8e003f */
[----:B------:R-:W-:Y:S01]  /*01b0*/  CS2R R136, SRZ ;  /* 0x0000000000887805 */ /* 0x000fe2000001ff00 */
[----:B------:R-:W-:Y:S01]  /*01c0*/  UIMAD UR8, UR12, UR5, UR8 ;  /* 0x000000050c0872a4 */ /* 0x000fe2000f8e0208 */
[--C-:B-1----:R-:W-:Y:S01]  /*01d0*/  IMAD.MOV.U32 R154, RZ, RZ, R2.reuse ;  /* 0x000000ffff9a7224 */ /* 0x102fe200078e0002 */
[----:B--2---:R-:W-:Y:S01]  /*01e0*/  UIMAD.WIDE.U32 UR16, UR11, UR7, URZ ;  /* 0x000000070b1072a5 */ /* 0x004fe2000f8e003f */
[----:B------:R-:W-:Y:S01]  /*01f0*/  IMAD.MOV.U32 R154, RZ, RZ, R2 ;  /* 0x000000ffff9a7224 */ /* 0x000fe200078e0002 */
[----:B------:R-:W-:Y:S01]  /*0200*/  UMOV UR6, UR11 ;  /* 0x0000000b00067c82 */ /* 0x000fe20008000000 */
[----:B------:R1:W-:Y:S01]  /*0210*/  STL [R1+0x70], R2 ;  /* 0x0000700201007387 */ /* 0x0003e20000100800 */
[----:B------:R-:W-:Y:S01]  /*0220*/  ULDC UR7, c[0x0][0x250] ;  /* 0x0000940000077ab9 */ /* 0x000fe20000000800 */
[C---:B------:R-:W-:Y:S01]  /*0230*/  IMAD.SHL.U32 R4, R154.reuse, 0x4, RZ ;  /* 0x000000049a047824 */ /* 0x040fe200078e00ff */
[----:B------:R-:W-:Y:S01]  /*0240*/  SHF.R.S32.HI R31, RZ, 0x1f, R154 ;  /* 0x0000001fff1f7819 */ /* 0x000fe2000001149a */
[----:B------:R-:W-:Y:S01]  /*0250*/  @UP0 USHF.R.U32.HI UR6, URZ, UR7, UR17 ;  /* 0x000000073f060299 */ /* 0x000fe20008011611 */
[----:B------:R-:W-:Y:S01]  /*0260*/  IMAD.U32 R3, RZ, RZ, UR11 ;  /* 0x0000000bff037e24 */ /* 0x000fe2000f8e00ff */
[----:B------:R-:W-:Y:S01]  /*0270*/  ULDC.64 UR4, c[0x0][0x1e0] ;  /* 0x0000780000047ab9 */ /* 0x000fe20000000a00 */
[-C--:B------:R-:W-:Y:S01]  /*0280*/  LEA.HI R29, R31, R154.reuse, RZ, 0x3 ;  /* 0x0000009a1f1d7211 */ /* 0x080fe200078f18ff */
[----:B------:R-:W-:Y:S01]  /*0290*/  USHF.R.S32.HI UR9, URZ, 0x1f, UR6 ;  /* 0x0000001f3f097899 */ /* 0x000fe20008011406 */
[--C-:B------:R-:W-:Y:S01]  /*02a0*/  SHF.R.S32.HI R5, RZ, 0x1f, R4.reuse ;  /* 0x0000001fff057819 */ /* 0x100fe20000011404 */
[----:B------:R-:W-:Y:S01]  /*02b0*/  UIADD3 UR8, UR15, UR8, URZ ;  /* 0x000000080f087290 */ /* 0x000fe2000fffe03f */
[----:B------:R-:W-:Y:S01]  /*02c0*/  LOP3.LUT R0, R29, 0xfffffff8, RZ, 0xc0, !PT ;  /* 0xfffffff81d007812 */ /* 0x000fe200078ec0ff */
[----:B------:R-:W-:Y:S01]  /*02d0*/  UIMAD UR4, UR9, UR4, URZ ;  /* 0x00000004090472a4 */ /* 0x000fe2000f8e023f */
[----:B------:R-:W-:Y:S01]  /*02e0*/  SHF.R.S32.HI R38, RZ, 0x3, R29 ;  /* 0x00000003ff267819 */ /* 0x000fe2000001141d */
[----:B------:R2:W-:Y:S01]  /*02f0*/  STL.64 [R1+0x78], R4 ;  /* 0x0000780401007387 */ /* 0x0005e20000100a00 */
[----:B------:R-:W-:Y:S01]  /*0300*/  IMAD.WIDE.U32 R20, R3, c[0x0][0x288], R4 ;  /* 0x0000a20003147a25 */ /* 0x000fe200078e0004 */
[----:B------:R-:W-:Y:S01]  /*0310*/  UIMAD UR7, UR6, UR5, UR4 ;  /* 0x00000005060772a4 */ /* 0x000fe2000f8e0204 */
[----:B------:R-:W-:Y:S01]  /*0320*/  SHF.R.S32.HI R39, RZ, 0x1f, R38 ;  /* 0x0000001fff277819 */ /* 0x000fe20000011426 */
[----:B------:R-:W-:Y:S01]  /*0330*/  CS2R R134, SRZ ;  /* 0x0000000000867805 */ /* 0x000fe2000001ff00 */
        /* <DEDUP_REMOVED lines=16> */
[----:B------:R1:W-:Y:S01]  /*0440*/  STL.64 [R1+0x58], R38 ;  /* 0x0000582601007387 */ /* 0x0003e20000100a00 */
[----:B------:R-:W-:Y:S01]  /*0450*/  UIMAD UR4, UR12, UR5, UR4 ;  /* 0x000000050c0472a4 */ /* 0x000fe2000f8e0204 */
[----:B------:R-:W-:Y:S01]  /*0460*/  IMAD.SHL.U32 R6, R38, 0x40, RZ ;  /* 0x0000004026067824 */ /* 0x000fe200078e00ff */
[----:B------:R-:W-:Y:S01]  /*0470*/  IADD3 R3, R3, UR16, RZ ;  /* 0x0000001003037c10 */ /* 0x000fe2000fffe0ff */
[----:B------:R-:W-:Y:S01]  /*0480*/  IMAD.U32 R23, RZ, RZ, UR11 ;  /* 0x0000000bff177e24 */ /* 0x000fe2000f8e00ff */
[----:B------:R-:W-:Y:S01]  /*0490*/  LEA R26, P2, R12, c[0x0][0x258], 0x2 ;  /* 0x000096000c1a7a11 */ /* 0x000fe200078410ff */
[----:B--2---:R-:W-:Y:S01]  /*04a0*/  IMAD.WIDE.U32 R4, R0, c[0x0][0x1e0], R14 ;  /* 0x0000780000047a25 */ /* 0x004fe200078e000e */
[----:B------:R-:W-:Y:S01]  /*04b0*/  ISETP.GE.AND P4, PT, R14, c[0x0][0x1cc], PT ;  /* 0x000073000e007a0c */ /* 0x000fe20003f86270 */
[----:B------:R-:W-:Y:S01]  /*04c0*/  CS2R R132, SRZ ;  /* 0x0000000000847805 */ /* 0x000fe2000001ff00 */
[----:B------:R-:W-:Y:S01]  /*04d0*/  ISETP.GE.AND P3, PT, R28, c[0x0][0x1cc], PT ;  /* 0x000073001c007a0c */ /* 0x000fe20003f66270 */
[----:B------:R-:W-:Y:S01]  /*04e0*/  IMAD.U32 R0, RZ, RZ, UR12 ;  /* 0x0000000cff007e24 */ /* 0x000fe2000f8e00ff */
[----:B------:R-:W-:Y:S01]  /*04f0*/  IADD3 R5, R5, UR7, RZ ;  /* 0x0000000705057c10 */ /* 0x000fe2000fffe0ff */
[----:B------:R-:W-:Y:S01]  /*0500*/  ULDC.64 UR6, c[0x0][0x270] ;  /* 0x00009c0000067ab9 */ /* 0x000fe20000000a00 */
[----:B------:R-:W-:Y:S01]  /*0510*/  IMAD.WIDE.U32 R2, R8, c[0x0][0x1b8], R2 ;  /* 0x00006e0008027a25 */ /* 0x000fe200078e0002 */
[----:B------:R-:W-:Y:S01]  /*0520*/  UIMAD UR6, UR9, UR6, URZ ;  /* 0x00000006090672a4 */ /* 0x000fe2000f8e023f */
[----:B------:R-:W-:Y:S01]  /*0530*/  IADD3 R25, R14, 0x80, RZ ;  /* 0x000000800e197810 */ /* 0x000fe20007ffe0ff */
[----:B------:R-:W-:Y:S01]  /*0540*/  CS2R R126, SRZ ;  /* 0x00000000007e7805 */ /* 0x000fe2000001ff00 */
        /* <DEDUP_REMOVED lines=32> */
[----:B------:R-:W-:Y:S01]  /*0750*/  IMAD.IADD R0, R7, 0x1, R10 ;  /* 0x0000000107007824 */ /* 0x000fe200078e020a */
[----:B------:R-:W-:Y:S01]  /*0760*/  CS2R R124, SRZ ;  /* 0x00000000007c7805 */ /* 0x000fe2000001ff00 */
[----:B------:R-:W-:Y:S01]  /*0770*/  IMAD.IADD R5, R5, 0x1, R11 ;  /* 0x0000000105057824 */ /* 0x000fe200078e020b */
[----:B------:R-:W-:Y:S01]  /*0780*/  LOP3.LUT R10, R22, R9, R3, 0xf6, !PT ;  /* 0x00000009160a7212 */ /* 0x000fe200078ef603 */
[----:B------:R-:W-:Y:S01]  /*0790*/  IMAD.MOV.U32 R7, RZ, RZ, c[0x0][0x1dc] ;  /* 0x00007700ff077624 */ /* 0x000fe200078e00ff */
[----:B------:R-:W-:Y:S01]  /*07a0*/  LEA.HI.X R3, R6, c[0x0][0x1c4], R0, 0x1, P1 ;  /* 0x0000710006037a11 */ /* 0x000fe200008f0c00 */
[----:B------:R-:W-:Y:S01]  /*07b0*/  IMAD.MOV.U32 R0, RZ, RZ, c[0x0][0x1a8] ;  /* 0x00006a00ff007624 */ /* 0x000fe200078e00ff */
[----:B------:R-:W-:Y:S01]  /*07c0*/  LEA.HI.X R9, R4, c[0x0][0x194], R5, 0x1, P0 ;  /* 0x0000650004097a11 */ /* 0x000fe200000f0c05 */
[----:B------:R-:W-:Y:S01]  /*07d0*/  IMAD.MOV.U32 R6, RZ, RZ, c[0x0][0x1ac] ;  /* 0x00006b00ff067624 */ /* 0x000fe200078e00ff */
[----:B------:R-:W-:Y:S01]  /*07e0*/  CS2R R130, SRZ ;  /* 0x0000000000827805 */ /* 0x000fe2000001ff00 */
[----:B------:R-:W-:Y:S01]  /*07f0*/  IMAD.MOV.U32 R5, RZ, RZ, c[0x0][0x1d8] ;  /* 0x00007600ff057624 */ /* 0x000fe200078e00ff */
[----:B------:R-:W-:Y:S01]  /*0800*/  LEA R12, P0, R0, R8, 0x6 ;  /* 0x00000008000c7211 */ /* 0x000fe200078030ff */
[----:B------:R-:W-:Y:S01]  /*0810*/  IMAD.SHL.U32 R33, R10, 0x2, RZ ;  /* 0x000000020a217824 */ /* 0x000fe200078e00ff */
[----:B------:R-:W-:Y:S01]  /*0820*/  CS2R R128, SRZ ;  /* 0x0000000000807805 */ /* 0x000fe2000001ff00 */
        /* <DEDUP_REMOVED lines=37> */
[----:B------:R-:W-:Y:S01]  /*0a80*/  ISETP.GE.AND P6, PT, R25, c[0x0][0x1fc], PT ;  /* 0x00007f0019007a0c */ /* 0x000fe20003fc6270 */
[----:B------:R-:W-:Y:S01]  /*0a90*/  CS2R R122, SRZ ;  /* 0x00000000007a7805 */ /* 0x000fe2000001ff00 */
[----:B------:R-:W-:Y:S01]  /*0aa0*/  IMAD.WIDE.U32 R10, R23, c[0x0][0x180], R10 ;  /* 0x00006000170a7a25 */ /* 0x000fe200078e000a */
[----:B------:R2:W-:Y:S01]  /*0ab0*/  LDGSTS.E.BYPASS.LTC128B.128 [R33+0xe080], [R2.64+0x180], !P5 ;  /* 0x0e08018002217fae */ /* 0x0005e2000e901d52 */
[----:B------:R-:W-:Y:S01]  /*0ac0*/  ISETP.GE.AND P5, PT, R14, c[0x0][0x19c], PT ;  /* 0x000067000e007a0c */ /* 0x000fe20003fa6270 */
[----:B------:R-:W-:Y:S01]  /*0ad0*/  CS2R R120, SRZ ;  /* 0x0000000000787805 */ /* 0x000fe2000001ff00 */
[----:B------:R-:W-:Y:S01]  /*0ae0*/  CS2R R118, SRZ ;  /* 0x0000000000767805 */ /* 0x000fe2000001ff00 */
[----:B------:R3:W-:Y:S01]  /*0af0*/  LDGSTS.E.BYPASS.LTC128B.128 [R33+0x9080], [R4.64], !P4 ;  /* 0x0908000004217fae */ /* 0x0007e2000e101d52 */
[----:B------:R-:W-:Y:S01]  /*0b00*/  ISETP.GE.AND P4, PT, R28, c[0x0][0x19c], PT ;  /* 0x000067001c007a0c */ /* 0x000fe20003f86270 */
[----:B------:R-:W-:Y:S01]  /*0b10*/  CS2R R116, SRZ ;  /* 0x0000000000747805 */ /* 0x000fe2000001ff00 */
[----:B------:R-:W-:Y:S01]  /*0b20*/  CS2R R110, SRZ ;  /* 0x00000000006e7805 */ /* 0x000fe2000001ff00 */
[----:B------:R3:W-:Y:S01]  /*0b30*/  LDGSTS.E.BYPASS.LTC128B.128 [R33+0xb080], [R4.64+0x80], !P3 ;  /* 0x0b08008004217fae */ /* 0x0007e2000d901d52 */
[C---:B------:R-:W-:Y:S01]  /*0b40*/  ISETP.LT.OR P0, PT, R0.reuse, 0x1, P4 ;  /* 0x000000010000780c */ /* 0x040fe20002701670 */
[----:B------:R-:W-:Y:S01]  /*0b50*/  CS2R R108, SRZ ;  /* 0x00000000006c7805 */ /* 0x000fe2000001ff00 */
[----:B------:R-:W-:Y:S01]  /*0b60*/  ISETP.GE.AND P3, PT, R25, c[0x0][0x19c], PT ;  /* 0x0000670019007a0c */ /* 0x000fe20003f66270 */
[----:B------:R3:W-:Y:S01]  /*0b70*/  LDGSTS.E.BYPASS.LTC128B.128 [R33+0xd080], [R4.64+0x100], !P2 ;  /* 0x0d08010004217fae */ /* 0x0007e2000d101d52 */
[C---:B------:R-:W-:Y:S01]  /*0b80*/  ISETP.LT.OR P2, PT, R0.reuse, 0x1, P5 ;  /* 0x000000010000780c */ /* 0x040fe20002f41670 */
[----:B------:R-:W-:Y:S01]  /*0b90*/  CS2R R114, SRZ ;  /* 0x0000000000727805 */ /* 0x000fe2000001ff00 */
[----:B------:R-:W-:Y:S01]  /*0ba0*/  ISETP.LT.OR P5, PT, R0, 0x21, P5 ;  /* 0x000000210000780c */ /* 0x000fe20002fa1670 */
[----:B------:R3:W-:Y:S01]  /*0bb0*/  LDGSTS.E.BYPASS.LTC128B.128 [R33+0xf080], [R4.64+0x180], !P1 ;  /* 0x0f08018004217fae */ /* 0x0007e2000c901d52 */
[----:B------:R-:W-:Y:S01]  /*0bc0*/  ISETP.GE.AND P1, PT, R30, c[0x0][0x19c], PT ;  /* 0x000067001e007a0c */ /* 0x000fe20003f26270 */
[----:B------:R-:W-:Y:S01]  /*0bd0*/  CS2R R112, SRZ ;  /* 0x0000000000707805 */ /* 0x000fe2000001ff00 */
[C---:B------:R-:W-:Y:S01]  /*0be0*/  ISETP.LT.OR P4, PT, R0.reuse, 0x21, P4 ;  /* 0x000000210000780c */ /* 0x040fe20002781670 */
[----:B------:R-:W0:Y:S01]  /*0bf0*/  LDGDEPBAR ;  /* 0x00000000000079af */ /* 0x000e220000000000 */
[----:B------:R-:W-:Y:S01]  /*0c00*/  CS2R R106, SRZ ;  /* 0x00000000006a7805 */ /* 0x000fe2000001ff00 */
[----:B------:R-:W-:Y:S01]  /*0c10*/  CS2R R104, SRZ ;  /* 0x0000000000687805 */ /* 0x000fe2000001ff00 */
[----:B------:R-:W-:Y:S01]  /*0c20*/  CS2R R102, SRZ ;  /* 0x0000000000667805 */ /* 0x000fe2000001ff00 */
[----:B------:R-:W-:Y:S01]  /*0c30*/  CS2R R100, SRZ ;  /* 0x0000000000647805 */ /* 0x000fe2000001ff00 */
[----:B------:R-:W-:Y:S01]  /*0c40*/  CS2R R94, SRZ ;  /* 0x00000000005e7805 */ /* 0x000fe2000001ff00 */
[----:B------:R4:W-:Y:S01]  /*0c50*/  LDGSTS.E.BYPASS.LTC128B.128 [R33+0x80], [R8.64], !P2 ;  /* 0x0008000008217fae */ /* 0x0009e2000d101d52 */
[C---:B------:R-:W-:Y:S01]  /*0c60*/  ISETP.LT.OR P2, PT, R0.reuse, 0x1, P3 ;  /* 0x000000010000780c */ /* 0x040fe20001f41670 */
[----:B------:R-:W-:Y:S01]  /*0c70*/  CS2R R92, SRZ ;  /* 0x00000000005c7805 */ /* 0x000fe2000001ff00 */
[C---:B------:R-:W-:Y:S01]  /*0c80*/  ISETP.LT.OR P3, PT, R0.reuse, 0x21, P3 ;  /* 0x000000210000780c */ /* 0x040fe20001f61670 */
[----:B------:R4:W-:Y:S01]  /*0c90*/  LDGSTS.E.BYPASS.LTC128B.128 [R33+0x2080], [R8.64+0x80], !P0 ;  /* 0x0208008008217fae */ /* 0x0009e2000c101d52 */
[C---:B------:R-:W-:Y:S01]  /*0ca0*/  ISETP.LT.OR P0, PT, R0.reuse, 0x1, P1 ;  /* 0x000000010000780c */ /* 0x040fe20000f01670 */
[----:B------:R-:W-:Y:S01]  /*0cb0*/  CS2R R98, SRZ ;  /* 0x0000000000627805 */ /* 0x000fe2000001ff00 */
[----:B------:R-:W-:Y:S01]  /*0cc0*/  ISETP.LT.OR P1, PT, R0, 0x21, P1 ;  /* 0x000000210000780c */ /* 0x000fe20000f21670 */
[C---:B------:R-:W-:Y:S01]  /*0cd0*/  IMAD.SHL.U32 R0, R19.reuse, 0x40, RZ ;  /* 0x0000004013007824 */ /* 0x040fe200078e00ff */
[----:B--2---:R-:W-:Y:S01]  /*0ce0*/  SHF.R.S32.HI R2, RZ, 0x1f, R20 ;  /* 0x0000001fff027819 */ /* 0x004fe20000011414 */
[----:B------:R-:W-:Y:S01]  /*0cf0*/  CS2R R96, SRZ ;  /* 0x0000000000607805 */ /* 0x000fe2000001ff00 */
[----:B------:R-:W-:Y:S01]  /*0d00*/  CS2R R90, SRZ ;  /* 0x00000000005a7805 */ /* 0x000fe2000001ff00 */
[----:B------:R-:W-:Y:S01]  /*0d10*/  CS2R R88, SRZ ;  /* 0x0000000000587805 */ /* 0x000fe2000001ff00 */
[----:B------:R-:W-:Y:S01]  /*0d20*/  CS2R R86, SRZ ;  /* 0x0000000000567805 */ /* 0x000fe2000001ff00 */
[----:B------:R4:W-:Y:S01]  /*0d30*/  LDGSTS.E.BYPASS.LTC128B.128 [R33+0x4080], [R8.64+0x100], !P2 ;  /* 0x0408010008217fae */ /* 0x0009e2000d101d52 */
[----:B------:R-:W-:Y:S01]  /*0d40*/  LOP3.LUT P2, RZ, R19, 0x4, RZ, 0xc0, !PT ;  /* 0x0000000413ff7812 */ /* 0x000fe2000784c0ff */
[----:B------:R-:W-:Y:S01]  /*0d50*/  CS2R R84, SRZ ;  /* 0x0000000000547805 */ /* 0x000fe2000001ff00 */
[----:B---3--:R-:W-:Y:S01]  /*0d60*/  SHF.R.S32.HI R5, RZ, 0x4, R18 ;  /* 0x00000004ff057819 */ /* 0x008fe20000011412 */
[----:B------:R4:W-:Y:S01]  /*0d70*/  LDGSTS.E.BYPASS.LTC128B.128 [R33+0x6080], [R8.64+0x180], !P0 ;  /* 0x0608018008217fae */ /* 0x0009e2000c101d52 */
[----:B------:R-:W-:Y:S01]  /*0d80*/  SHF.R.S32.HI R4, RZ, 0x2, R20 ;  /* 0x00000002ff047819 */ /* 0x000fe20000011414 */
[----:B------:R-:W-:Y:S01]  /*0d90*/  CS2R R78, SRZ ;  /* 0x00000000004e7805 */ /* 0x000fe2000001ff00 */
[----:B------:R-:W-:Y:S01]  /*0da0*/  LEA.HI R3, R18, R5, RZ, 0x1 ;  /* 0x0000000512037211 */ /* 0x000fe200078f08ff */
[----:B------:R2:W-:Y:S01]  /*0db0*/  LDGSTS.E.BYPASS.LTC128B.128 [R33+0x1080], [R12.64], !P5 ;  /* 0x010800000c217fae */ /* 0x0005e2000e901d52 */
[----:B------:R-:W-:Y:S01]  /*0dc0*/  LEA.HI R2, R2, R4, RZ, 0x3 ;  /* 0x0000000402027211 */ /* 0x000fe200078f18ff */
[----:B------:R-:W-:Y:S01]  /*0dd0*/  CS2R R76, SRZ ;  /* 0x00000000004c7805 */ /* 0x000fe2000001ff00 */
[----:B------:R-:W-:Y:S01]  /*0de0*/  LOP3.LUT R16, R3, 0xfffffffe, RZ, 0xc0, !PT ;  /* 0xfffffffe03107812 */ /* 0x000fe200078ec0ff */
[----:B------:R2:W-:Y:S01]  /*0df0*/  LDGSTS.E.BYPASS.LTC128B.128 [R33+0x3080], [R12.64+0x80], !P4 ;  /* 0x030800800c217fae */ /* 0x0005e2000e101d52 */
[----:B------:R-:W-:Y:S01]  /*0e00*/  LOP3.LUT R15, R2, 0xfffffff8, RZ, 0xc0, !PT ;  /* 0xfffffff8020f7812 */ /* 0x000fe200078ec0ff */
[----:B------:R-:W-:Y:S01]  /*0e10*/  IMAD.WIDE.U32 R2, R17, c[0x0][0x210], R6 ;  /* 0x0000840011027a25 */ /* 0x000fe200078e0006 */
[----:B------:R-:W-:Y:S01]  /*0e20*/  LOP3.LUT P0, RZ, R19, 0x2, RZ, 0xc0, !PT ;  /* 0x0000000213ff7812 */ /* 0x000fe2000780c0ff */
[----:B------:R2:W-:Y:S01]  /*0e30*/  LDGSTS.E.BYPASS.LTC128B.128 [R33+0x5080], [R12.64+0x100], !P3 ;  /* 0x050801000c217fae */ /* 0x0005e2000d901d52 */
[----:B------:R-:W-:Y:S01]  /*0e40*/  LEA.HI R17, R31, R154, RZ, 0x5 ;  /* 0x0000009a1f117211 */ /* 0x000fe200078f28ff */
        /* <DEDUP_REMOVED lines=10> */
[----:B------:R-:W-:Y:S01]  /*0ef0*/  IMAD.U32 R6, RZ, RZ, UR12 ;  /* 0x0000000cff067e24 */ /* 0x000fe2000f8e00ff */
[----:B------:R-:W-:Y:S01]  /*0f00*/  ISETP.GE.AND P4, PT, R14, c[0x0][0x16c], PT ;  /* 0x00005b000e007a0c */ /* 0x000fe20003f86270 */
[----:B------:R-:W-:Y:S01]  /*0f10*/  ULDC.64 UR4, c[0x0][0x218] ;  /* 0x0000860000047ab9 */ /* 0x000fe20000000a00 */
[----:B----4-:R-:W-:Y:S01]  /*0f20*/  IMAD.U32 R8, RZ, RZ, UR12 ;  /* 0x0000000cff087e24 */ /* 0x010fe2000f8e00ff */
[----:B------:R-:W-:Y:S01]  /*0f30*/  LOP3.LUT R9, R0, 0x1c0, RZ, 0xc0, !PT ;  /* 0x000001c000097812 */ /* 0x000fe200078ec0ff */
[----:B------:R-:W-:Y:S01]  /*0f40*/  IMAD.WIDE.U32 R6, R6, c[0x0][0x188], R4 ;  /* 0x0000620006067a25 */ /* 0x000fe200078e0004 */
[----:B------:R-:W-:Y:S01]  /*0f50*/  UIMAD UR4, UR10, UR4, URZ ;  /* 0x000000040a0472a4 */ /* 0x000fe2000f8e023f */
[----:B------:R-:W-:Y:S01]  /*0f60*/  SEL R32, RZ, 0x1, P4 ;  /* 0x00000001ff207807 */ /* 0x000fe20002000000 */
[----:B------:R-:W-:Y:S01]  /*0f70*/  CS2R R82, SRZ ;  /* 0x0000000000527805 */ /* 0x000fe2000001ff00 */
[----:B------:R-:W-:Y:S01]  /*0f80*/  IMAD.WIDE.U32 R4, R8, c[0x0][0x218], R2 ;  /* 0x0000860008047a25 */ /* 0x000fe200078e0002 */
[----:B------:R-:W-:Y:S01]  /*0f90*/  LOP3.LUT R2, R9, 0x8, R29, 0xf8, !PT ;  /* 0x0000000809027812 */ /* 0x000fe200078ef81d */
[----:B------:R-:W-:Y:S01]  /*0fa0*/  UIMAD UR4, UR12, UR5, UR4 ;  /* 0x000000050c0472a4 */ /* 0x000fe2000f8e0204 */
[----:B------:R-:W-:Y:S01]  /*0fb0*/  SHF.R.U32.HI R8, RZ, 0x3, R9 ;  /* 0x00000003ff087819 */ /* 0x000fe20000011609 */
[----:B------:R-:W-:Y:S01]  /*0fc0*/  IMAD R0, R16, 0x800, R22 ;  /* 0x0000080010007824 */ /* 0x000fe200078e0216 */
[----:B------:R-:W-:Y:S01]  /*0fd0*/  IADD3 R3, R7, UR7, RZ ;  /* 0x0000000707037c10 */ /* 0x000fe2000fffe0ff */
[----:B------:R-:W-:Y:S01]  /*0fe0*/  ULDC UR7, c[0x0][0x168] ;  /* 0x00005a0000077ab9 */ /* 0x000fe20000000800 */
[----:B------:R-:W-:Y:S01]  /*0ff0*/  LOP3.LUT R2, R2, R8, RZ, 0x3c, !PT ;  /* 0x0000000802027212 */ /* 0x000fe200078e3cff */
[----:B------:R-:W-:Y:S01]  /*1000*/  UISETP.GE.AND UP0, UPT, UR7, 0x1, UPT ;  /* 0x000000010700788c */ /* 0x000fe2000bf06270 */
[----:B------:R-:W-:Y:S01]  /*1010*/  LEA R36, P3, R6, c[0x0][0x160], 0x1 ;  /* 0x0000580006247a11 */ /* 0x000fe200078608ff */
[----:B--2---:R-:W-:Y:S01]  /*1020*/  IMAD.SHL.U32 R13, R16, 0x20, RZ ;  /* 0x00000020100d7824 */ /* 0x004fe200078e00ff */
[----:B------:R-:W-:-:S04]  /*1030*/  DEPBAR.LE SB0, 0x1 ;  /* 0x000080400000791a */ /* 0x000fc80000000000 */
[----:B------:R-:W-:Y:S01]  /*1040*/  IMAD.IADD R2, R0, 0x1, R2 ;  /* 0x0000000100027824 */ /* 0x000fe200078e0202 */
[----:B------:R-:W-:Y:S01]  /*1050*/  IADD3 R0, R5, UR4, RZ ;  /* 0x0000000405007c10 */ /* 0x000fe2000fffe0ff */
[----:B------:R-:W-:Y:S01]  /*1060*/  CS2R R80, SRZ ;  /* 0x0000000000507805 */ /* 0x000fe2000001ff00 */
[----:B------:R-:W-:Y:S01]  /*1070*/  LEA R34, P1, R4, c[0x0][0x1f0], 0x1 ;  /* 0x00007c0004227a11 */ /* 0x000fe200078208ff */
[----:B------:R-:W-:Y:S01]  /*1080*/  IMAD.SHL.U32 R2, R2, 0x2, RZ ;  /* 0x0000000202027824 */ /* 0x000fe200078e00ff */
[----:B------:R-:W-:Y:S01]  /*1090*/  BAR.SYNC.DEFER_BLOCKING 0x0 ;  /* 0x0000000000007b1d */ /* 0x000fe20000010000 */
[----:B------:R-:W-:Y:S01]  /*10a0*/  LEA.HI.X R37, R6, c[0x0][0x164], R3, 0x1, P3 ;  /* 0x0000590006257a11 */ /* 0x000fe200018f0c03 */
[----:B------:R-:W-:Y:S01]  /*10b0*/  IMAD.MOV.U32 R3, RZ, RZ, 0x40 ;  /* 0x00000040ff037424 */ /* 0x000fe200078e00ff */
[----:B------:R-:W-:Y:S01]  /*10c0*/  LEA.HI.X R35, R4, c[0x0][0x1f4], R0, 0x1, P1 ;  /* 0x00007d0004237a11 */ /* 0x000fe200008f0c00 */
[----:B------:R-:W-:Y:S01]  /*10d0*/  CS2R R74, SRZ ;  /* 0x00000000004a7805 */ /* 0x000fe2000001ff00 */
[----:B------:R-:W-:Y:S01]  /*10e0*/  SEL R0, R152, 0xffffffe0, !P0 ;  /* 0xffffffe098007807 */ /* 0x000fe20004000000 */
[----:B------:R-:W-:Y:S01]  /*10f0*/  STL.64 [R1+0x88], R36 ;  /* 0x0000882401007387 */ /* 0x000fe20000100a00 */
[----:B------:R-:W-:Y:S01]  /*1100*/  SEL R3, R3, 0xffffffc0, !P2 ;  /* 0xffffffc003037807 */ /* 0x000fe20005000000 */
[----:B------:R-:W-:Y:S01]  /*1110*/  CS2R R72, SRZ ;  /* 0x0000000000487805 */ /* 0x000fe2000001ff00 */
        /* <DEDUP_REMOVED lines=8> */
[----:B------:R-:W-:Y:S01]  /*11a0*/  ISETP.GE.OR P2, PT, R25, c[0x0][0x16c], P1 ;  /* 0x00005b0019007a0c */ /* 0x000fe20000f46670 */
[----:B------:R-:W-:Y:S01]  /*11b0*/  CS2R R70, SRZ ;  /* 0x0000000000467805 */ /* 0x000fe2000001ff00 */
[----:B------:R-:W-:Y:S01]  /*11c0*/  ISETP.GE.OR P0, PT, R30, c[0x0][0x16c], P1 ;  /* 0x00005b001e007a0c */ /* 0x000fe20000f06670 */
[----:B------:R-:W-:Y:S01]  /*11d0*/  STL [R1+0x2c], R6 ;  /* 0x00002c0601007387 */ /* 0x000fe20000100800 */
[----:B------:R-:W-:Y:S01]  /*11e0*/  LOP3.LUT R0, R18, 0xfffffff0, RZ, 0xc0, !PT ;  /* 0xfffffff012007812 */ /* 0x000fe200078ec0ff */
[----:B------:R-:W-:Y:S01]  /*11f0*/  CS2R R68, SRZ ;  /* 0x0000000000447805 */ /* 0x000fe2000001ff00 */
[----:B------:R-:W-:Y:S01]  /*1200*/  ISETP.GE.OR P4, PT, R28, c[0x0][0x1fc], P1 ;  /* 0x00007f001c007a0c */ /* 0x000fe20000f86670 */
[----:B------:R-:W2:Y:S01]  /*1210*/  LDSM.16.M88.4 R164, [R2+0x8080] ;  /* 0x0080800002a4783b */ /* 0x000ea20000000200 */
[----:B------:R-:W-:Y:S01]  /*1220*/  LOP3.LUT R20, R20, 0x3ffffffc, RZ, 0xc0, !PT ;  /* 0x3ffffffc14147812 */ /* 0x000fe200078ec0ff */
[----:B------:R-:W-:Y:S01]  /*1230*/  IMAD.IADD R0, R154, 0x1, -R0 ;  /* 0x000000019a007824 */ /* 0x000fe200078e0a00 */
[----:B------:R-:W-:Y:S01]  /*1240*/  SEL R19, RZ, 0x4, P6 ;  /* 0x00000004ff137807 */ /* 0x000fe20003000000 */
[----:B------:R-:W3:Y:S01]  /*1250*/  LDSM.16.M88.4 R168, [R6+0x8080] ;  /* 0x0080800006a8783b */ /* 0x000ee20000000200 */
[----:B------:R-:W-:Y:S01]  /*1260*/  CS2R R62, SRZ ;  /* 0x00000000003e7805 */ /* 0x000fe2000001ff00 */
[----:B------:R-:W-:Y:S01]  /*1270*/  CS2R R60, SRZ ;  /* 0x00000000003c7805 */ /* 0x000fe2000001ff00 */
[----:B------:R-:W-:Y:S01]  /*1280*/  SHF.R.S32.HI R7, RZ, 0x1f, R0 ;  /* 0x0000001fff077819 */ /* 0x000fe20000011400 */
[----:B------:R-:W4:Y:S01]  /*1290*/  LDSM.16.M88.4 R172, [R5+0x8080] ;  /* 0x0080800005ac783b */ /* 0x000f220000000200 */
[----:B------:R-:W-:Y:S01]  /*12a0*/  CS2R R66, SRZ ;  /* 0x0000000000427805 */ /* 0x000fe2000001ff00 */
[----:B------:R-:W-:Y:S01]  /*12b0*/  CS2R R64, SRZ ;  /* 0x0000000000407805 */ /* 0x000fe2000001ff00 */
[----:B------:R-:W-:Y:S01]  /*12c0*/  LEA.HI R7, R7, R0, RZ, 0x3 ;  /* 0x0000000007077211 */ /* 0x000fe200078f18ff */
[----:B------:R-:W2:Y:S01]  /*12d0*/  LDSM.16.M88.4 R176, [R4+0x8080] ;  /* 0x0080800004b0783b */ /* 0x000ea20000000200 */
[----:B------:R-:W-:Y:S01]  /*12e0*/  CS2R R58, SRZ ;  /* 0x00000000003a7805 */ /* 0x000fe2000001ff00 */
[----:B------:R-:W-:Y:S01]  /*12f0*/  CS2R R56, SRZ ;  /* 0x0000000000387805 */ /* 0x000fe2000001ff00 */
[----:B------:R-:W-:Y:S01]  /*1300*/  LOP3.LUT R12, R7, 0xfffffff8, RZ, 0xc0, !PT ;  /* 0xfffffff8070c7812 */ /* 0x000fe200078ec0ff */
[----:B------:R-:W2:Y:S01]  /*1310*/  LDSM.16.M88.4 R180, [R2+0xa080] ;  /* 0x00a0800002b4783b */ /* 0x000ea20000000200 */
[----:B------:R-:W-:Y:S01]  /*1320*/  CS2R R54, SRZ ;  /* 0x0000000000367805 */ /* 0x000fe2000001ff00 */
[----:B------:R-:W-:Y:S01]  /*1330*/  CS2R R52, SRZ ;  /* 0x0000000000347805 */ /* 0x000fe2000001ff00 */
[----:B------:R-:W-:Y:S01]  /*1340*/  CS2R R46, SRZ ;  /* 0x00000000002e7805 */ /* 0x000fe2000001ff00 */
[----:B------:R-:W2:Y:S01]  /*1350*/  LDSM.16.M88.4 R184, [R6+0xa080] ;  /* 0x00a0800006b8783b */ /* 0x000ea20000000200 */
[----:B------:R-:W-:Y:S01]  /*1360*/  IMAD.IADD R0, R0, 0x1, -R12 ;  /* 0x0000000100007824 */ /* 0x000fe200078e0a0c */
[----:B------:R-:W-:Y:S01]  /*1370*/  CS2R R44, SRZ ;  /* 0x00000000002c7805 */ /* 0x000fe2000001ff00 */
[----:B------:R-:W-:Y:S01]  /*1380*/  CS2R R50, SRZ ;  /* 0x0000000000327805 */ /* 0x000fe2000001ff00 */
[----:B------:R-:W2:Y:S01]  /*1390*/  LDSM.16.M88.4 R188, [R5+0xa080] ;  /* 0x00a0800005bc783b */ /* 0x000ea20000000200 */
[----:B------:R-:W-:Y:S01]  /*13a0*/  CS2R R48, SRZ ;  /* 0x0000000000307805 */ /* 0x000fe2000001ff00 */
[----:B------:R-:W-:Y:S01]  /*13b0*/  CS2R R42, SRZ ;  /* 0x00000000002a7805 */ /* 0x000fe2000001ff00 */
[----:B------:R-:W-:Y:S01]  /*13c0*/  CS2R R40, SRZ ;  /* 0x0000000000287805 */ /* 0x000fe2000001ff00 */
[----:B------:R-:W2:Y:S01]  /*13d0*/  LDSM.16.M88.4 R192, [R4+0xa080] ;  /* 0x00a0800004c0783b */ /* 0x000ea20000000200 */
[----:B-1----:R-:W-:-:S03]  /*13e0*/  CS2R R38, SRZ ;  /* 0x0000000000267805 */ /* 0x002fc6000001ff00 */
[----:B------:R-:W1:Y:S04]  /*13f0*/  LDSM.16.M88.4 R196, [R2+0xc080] ;  /* 0x00c0800002c4783b */ /* 0x000e680000000200 */
[----:B------:R-:W1:Y:S04]  /*1400*/  LDSM.16.M88.4 R200, [R6+0xc080] ;  /* 0x00c0800006c8783b */ /* 0x000e680000000200 */
[----:B------:R-:W1:Y:S04]  /*1410*/  LDSM.16.M88.4 R204, [R5+0xc080] ;  /* 0x00c0800005cc783b */ /* 0x000e680000000200 */
[----:B------:R-:W1:Y:S04]  /*1420*/  LDSM.16.M88.4 R208, [R4+0xc080] ;  /* 0x00c0800004d0783b */ /* 0x000e680000000200 */
[----:B------:R5:W1:Y:S04]  /*1430*/  LDSM.16.M88.4 R212, [R2+0xe080] ;  /* 0x00e0800002d4783b */ /* 0x000a680000000200 */
[----:B------:R2:W1:Y:S04]  /*1440*/  LDSM.16.M88.4 R216, [R6+0xe080] ;  /* 0x00e0800006d8783b */ /* 0x0004680000000200 */
[----:B------:R-:W1:Y:S04]  /*1450*/  LDSM.16.M88.4 R220, [R5+0xe080] ;  /* 0x00e0800005dc783b */ /* 0x000e680000000200 */
[----:B------:R-:W1:Y:S04]  /*1460*/  LDSM.16.M88.4 R224, [R4+0xe080] ;  /* 0x00e0800004e0783b */ /* 0x000e680000000200 */
[----:B------:R-:W-:Y:S06]  /*1470*/  BAR.SYNC.DEFER_BLOCKING 0x0 ;  /* 0x0000000000007b1d */ /* 0x000fec0000010000 */
[----:B------:R3:W-:Y:S01]  /*1480*/  STL [R1+0x34], R5 ;  /* 0x0000340501007387 */ /* 0x0007e20000100800 */
[----:B-----5:R-:W-:-:S03]  /*1490*/  SHF.R.S32.HI R2, RZ, 0x5, R17 ;  /* 0x00000005ff027819 */ /* 0x020fc60000011411 */
[----:B------:R5:W-:Y:S01]  /*14a0*/  STL [R1+0x30], R4 ;  /* 0x0000300401007387 */ /* 0x000be20000100800 */
[----:B--2---:R-:W-:-:S04]  /*14b0*/  LEA.HI R6, R17, R2, RZ, 0x1 ;  /* 0x0000000211067211 */ /* 0x004fc800078f08ff */
[----:B------:R-:W-:-:S05]  /*14c0*/  LOP3.LUT R6, R6, 0xfffffffe, RZ, 0xc0, !PT ;  /* 0xfffffffe06067812 */ /* 0x000fca00078ec0ff */
[----:B------:R-:W-:Y:S01]  /*14d0*/  IMAD.IADD R6, R2, 0x1, -R6 ;  /* 0x0000000102067824 */ /* 0x000fe200078e0a06 */
[----:B------:R-:W-:Y:S01]  /*14e0*/  @!PT LDS RZ, [RZ] ;  /* 0x00000000fffff984 */ /* 0x000fe20000000800 */
[----:B------:R-:W-:Y:S01]  /*14f0*/  @!PT LDS RZ, [RZ] ;  /* 0x00000000fffff984 */ /* 0x000fe20000000800 */
[----:B------:R-:W-:Y:S01]  /*1500*/  @!PT LDS RZ, [RZ] ;  /* 0x00000000fffff984 */ /* 0x000fe20000000800 */
[----:B------:R2:W-:Y:S03]  /*1510*/  LDGSTS.E.BYPASS.LTC128B.128 [R33+0x8080], [R36.64], !P3 ;  /* 0x0808000024217fae */ /* 0x0005e6000d901d52 */
[----:B------:R-:W-:Y:S01]  /*1520*/  IMAD.SHL.U32 R149, R6, 0x10, RZ ;  /* 0x0000001006957824 */ /* 0x000fe200078e00ff */
[----:B------:R-:W-:Y:S01]  /*1530*/  ISETP.GE.AND P3, PT, R14, c[0x0][0x1fc], PT ;  /* 0x00007f000e007a0c */ /* 0x000fe20003f66270 */
[----:B------:R-:W-:Y:S01]  /*1540*/  IMAD.SHL.U32 R6, R6, 0x400, RZ ;  /* 0x0000040006067824 */ /* 0x000fe200078e00ff */
[----:B------:R2:W-:Y:S01]  /*1550*/  LDGSTS.E.BYPASS.LTC128B.128 [R33+0x9080], [R36.64+0x80], !P5 ;  /* 0x0908008024217fae */ /* 0x0005e2000e901d52 */
[----:B------:R-:W-:Y:S01]  /*1560*/  ISETP.GE.OR P5, PT, R14, c[0x0][0x1fc], P1 ;  /* 0x00007f000e007a0c */ /* 0x000fe20000fa6670 */
[----:B---3--:R-:W-:Y:S02]  /*1570*/  IMAD.SHL.U32 R5, R150, 0x40, RZ ;  /* 0x0000004096057824 */ /* 0x008fe400078e00ff */
[----:B------:R2:W-:Y:S01]  /*1580*/  LDGSTS.E.BYPASS.LTC128B.128 [R33+0xa080], [R36.64+0x100], !P2 ;  /* 0x0a08010024217fae */ /* 0x0005e2000d101d52 */
[----:B------:R-:W-:Y:S01]  /*1590*/  ISETP.GE.AND P2, PT, R28, c[0x0][0x16c], PT ;  /* 0x00005b001c007a0c */ /* 0x000fe20003f46270 */
[----:B-----5:R-:W-:-:S02]  /*15a0*/  IMAD.SHL.U32 R4, R148, 0x8, RZ ;  /* 0x0000000894047824 */ /* 0x020fc400078e00ff */
[----:B------:R2:W-:Y:S01]  /*15b0*/  LDGSTS.E.BYPASS.LTC128B.128 [R33+0xb080], [R36.64+0x180], !P0 ;  /* 0x0b08018024217fae */ /* 0x0005e2000c101d52 */
[----:B------:R-:W-:Y:S02]  /*15c0*/  SEL R15, RZ, 0xffffffff, P2 ;  /* 0xffffffffff0f7807 */ /* 0x000fe40001000000 */
[----:B------:R-:W-:Y:S02]  /*15d0*/  ISETP.GE.AND P2, PT, R30, c[0x0][0x16c], PT ;  /* 0x00005b001e007a0c */ /* 0x000fe40003f46270 */
[----:B------:R-:W-:Y:S01]  /*15e0*/  LOP3.LUT R5, R5, 0x1c0, RZ, 0xc0, !PT ;  /* 0x000001c005057812 */ /* 0x000fe200078ec0ff */
[----:B------:R-:W-:Y:S01]  /*15f0*/  IMAD.SHL.U32 R15, R15, 0x2, RZ ;  /* 0x000000020f0f7824 */ /* 0x000fe200078e00ff */
[----:B------:R-:W-:Y:S02]  /*1600*/  SEL R22, RZ, 0x8, P2 ;  /* 0x00000008ff167807 */ /* 0x000fe40001000000 */
[----:B------:R-:W-:Y:S02]  /*1610*/  LEA R10, P2, R24, c[0x0][0x280], 0x2 ;  /* 0x0000a000180a7a11 */ /* 0x000fe400078410ff */
[----:B------:R-:W-:-:S02]  /*1620*/  ISETP.GE.AND P0, PT, R28, c[0x0][0x1fc], PT ;  /* 0x00007f001c007a0c */ /* 0x000fc40003f06270 */
[----:B------:R-:W-:Y:S02]  /*1630*/  LEA.HI.X R11, R24, c[0x0][0x284], R21, 0x2, P2 ;  /* 0x0000a100180b7a11 */ /* 0x000fe400010f1415 */
[----:B------:R-:W-:Y:S02]  /*1640*/  ISETP.GT.AND P2, PT, R154, 0x7, PT ;  /* 0x000000079a00780c */ /* 0x000fe40003f44270 */
[----:B------:R-:W-:Y:S02]  /*1650*/  LOP3.LUT R4, R4, 0x18, RZ, 0xc0, !PT ;  /* 0x0000001804047812 */ /* 0x000fe400078ec0ff */
[----:B------:R-:W-:Y:S02]  /*1660*/  SHF.R.U32.HI R14, RZ, 0x3, R5 ;  /* 0x00000003ff0e7819 */ /* 0x000fe40000011605 */
[----:B------:R-:W-:Y:S02]  /*1670*/  SEL R18, RZ, 0xffffffff, P0 ;  /* 0xffffffffff127807 */ /* 0x000fe40000000000 */
[----:B------:R-:W-:-:S02]  /*1680*/  LOP3.LUT R9, R9, 0x10, R149, 0xf8, !PT ;  /* 0x0000001009097812 */ /* 0x000fc400078ef895 */
[----:B------:R-:W-:Y:S02]  /*1690*/  LOP3.LUT R13, R4, 0x20, R13, 0xf8, !PT ;  /* 0x00000020040d7812 */ /* 0x000fe400078ef80d */
[----:B------:R-:W-:Y:S01]  /*16a0*/  LOP3.LUT R14, R14, R5, R4, 0x1e, !PT ;  /* 0x000000050e0e7212 */ /* 0x000fe200078e1e04 */
[----:B------:R-:W-:Y:S01]  /*16b0*/  @!P2 IMAD.SHL.U32 R4, R154, 0x10, RZ ;  /* 0x000000109a04a824 */ /* 0x000fe200078e00ff */
[----:B------:R-:W-:Y:S01]  /*16c0*/  SEL R28, RZ, 0x1, P3 ;  /* 0x00000001ff1c7807 */ /* 0x000fe20001800000 */
[----:B------:R-:W-:Y:S01]  /*16d0*/  IMAD.SHL.U32 R5, R18, 0x2, RZ ;  /* 0x0000000212057824 */ /* 0x000fe200078e00ff */
[----:B------:R-:W-:Y:S01]  /*16e0*/  LOP3.LUT R9, R9, 0x8, R29, 0xf8, !PT ;  /* 0x0000000809097812 */ /* 0x000fe200078ef81d */
[----:B--2---:R-:W-:Y:S01]  /*16f0*/  CS2R R36, SRZ ;  /* 0x0000000000247805 */ /* 0x004fe2000001ff00 */
[----:B------:R-:W-:Y:S01]  /*1700*/  ISETP.GE.AND P3, PT, R25, c[0x0][0x16c], PT ;  /* 0x00005b0019007a0c */ /* 0x000fe20003f66270 */
[----:B------:R2:W-:Y:S01]  /*1710*/  @!P2 LDGSTS.E.BYPASS.LTC128B.128 [R4+0x14080], [R26.64] ;  /* 0x140800001a04afae */ /* 0x0005e2000b901d52 */
[----:B------:R-:W-:-:S02]  /*1720*/  ISETP.GE.AND P0, PT, R30, c[0x0][0x1fc], PT ;  /* 0x00007f001e007a0c */ /* 0x000fc40003f06270 */
[----:B------:R-:W-:Y:S01]  /*1730*/  LOP3.LUT R12, R9, R8, RZ, 0x3c, !PT ;  /* 0x00000008090c7212 */ /* 0x000fe200078e3cff */
[----:B------:R-:W0:Y:S01]  /*1740*/  LDGDEPBAR ;  /* 0x00000000000079af */ /* 0x000e220000000000 */
[----:B------:R-:W-:Y:S02]  /*1750*/  SEL R23, RZ, 0x4, P3 ;  /* 0x00000004ff177807 */ /* 0x000fe40001800000 */
[----:B------:R-:W-:Y:S01]  /*1760*/  LOP3.LUT R8, R15, 0x2, R32, 0xe2, !PT ;  /* 0x000000020f087812 */ /* 0x000fe200078ee220 */
[----:B------:R3:W-:Y:S01]  /*1770*/  LDGSTS.E.BYPASS.LTC128B.128 [R33+0x10080], [R34.64], !P5 ;  /* 0x1008000022217fae */ /* 0x0007e2000e901d52 */
[----:B------:R-:W-:Y:S02]  /*1780*/  LOP3.LUT R5, R5, 0x2, R28, 0xe2, !PT ;  /* 0x0000000205057812 */ /* 0x000fe400078ee21c */
[----:B------:R-:W-:Y:S01]  /*1790*/  SEL R9, RZ, 0x8, P0 ;  /* 0x00000008ff097807 */ /* 0x000fe20000000000 */
[----:B------:R3:W-:Y:S01]  /*17a0*/  LDGSTS.E.BYPASS.LTC128B.128 [R33+0x11080], [R34.64+0x80], !P4 ;  /* 0x1108008022217fae */ /* 0x0007e2000e101d52 */
[C---:B------:R-:W-:Y:S01]  /*17b0*/  LOP3.LUT P0, RZ, R0.reuse, 0x4, RZ, 0xc0, !PT ;  /* 0x0000000400ff7812 */ /* 0x040fe2000780c0ff */
[----:B------:R-:W-:Y:S01]  /*17c0*/  CS2R R28, SRZ ;  /* 0x00000000001c7805 */ /* 0x000fe2000001ff00 */
[C---:B------:R-:W-:Y:S01]  /*17d0*/  LOP3.LUT P5, RZ, R0.reuse, 0x2, RZ, 0xc0, !PT ;  /* 0x0000000200ff7812 */ /* 0x040fe200078ac0ff */
[----:B------:R-:W-:Y:S01]  /*17e0*/  IMAD.SHL.U32 R0, R0, 0x40, RZ ;  /* 0x0000004000007824 */ /* 0x000fe200078e00ff */
[----:B------:R-:W-:-:S02]  /*17f0*/  LOP3.LUT R8, R22, R8, R23, 0xfe, !PT ;  /* 0x0000000816087212 */ /* 0x000fc400078efe17 */
[----:B------:R-:W-:Y:S01]  /*1800*/  LOP3.LUT R5, R9, R5, R19, 0xfe, !PT ;  /* 0x0000000509057212 */ /* 0x000fe200078efe13 */
[----:B------:R-:W-:Y:S01]  /*1810*/  CS2R R22, SRZ ;  /* 0x0000000000167805 */ /* 0x000fe2000001ff00 */
[----:B------:R-:W-:Y:S01]  /*1820*/  LOP3.LUT R0, R0, 0x1c0, RZ, 0xc0, !PT ;  /* 0x000001c000007812 */ /* 0x000fe200078ec0ff */
[----:B------:R5:W-:Y:S01]  /*1830*/  STL [R1+0x60], R8 ;  /* 0x0000600801007387 */ /* 0x000be20000100800 */
[----:B------:R-:W-:Y:S02]  /*1840*/  ISETP.GE.OR P3, PT, R25, c[0x0][0x1fc], P1 ;  /* 0x00007f0019007a0c */ /* 0x000fe40000f66670 */
[----:B------:R-:W-:Y:S01]  /*1850*/  ISETP.GE.OR P1, PT, R30, c[0x0][0x1fc], P1 ;  /* 0x00007f001e007a0c */ /* 0x000fe20000f26670 */
[----:B------:R1:W-:Y:S01]  /*1860*/  STL [R1+0x54], R5 ;  /* 0x0000540501007387 */ /* 0x0003e20000100800 */
[----:B--2---:R-:W-:Y:S01]  /*1870*/  IMAD.IADD R4, R154, 0x1, -R20 ;  /* 0x000000019a047824 */ /* 0x004fe200078e0a14 */
[----:B------:R-:W-:Y:S01]  /*1880*/  CS2R R30, SRZ ;  /* 0x00000000001e7805 */ /* 0x000fe2000001ff00 */
[----:B------:R-:W-:Y:S01]  /*1890*/  CS2R R26, SRZ ;  /* 0x00000000001a7805 */ /* 0x000fe2000001ff00 */
[----:B------:R-:W-:Y:S01]  /*18a0*/  CS2R R24, SRZ ;  /* 0x0000000000187805 */ /* 0x000fe2000001ff00 */
[----:B------:R-:W-:Y:S01]  /*18b0*/  IMAD R4, R4, 0x2, R6 ;  /* 0x0000000204047824 */ /* 0x000fe200078e0206 */
[----:B------:R-:W-:-:S03]  /*18c0*/  CS2R R20, SRZ ;  /* 0x0000000000147805 */ /* 0x000fc6000001ff00 */
[----:B------:R-:W-:Y:S01]  /*18d0*/  IMAD.IADD R14, R4, 0x1, R14 ;  /* 0x00000001040e7824 */ /* 0x000fe200078e020e */
[----:B------:R3:W-:Y:S01]  /*18e0*/  LDGSTS.E.BYPASS.LTC128B.128 [R33+0x12080], [R34.64+0x100], !P3 ;  /* 0x1208010022217fae */ /* 0x0007e2000d901d52 */
[----:B------:R-:W-:-:S03]  /*18f0*/  IMAD.SHL.U32 R4, R16, 0x8, RZ ;  /* 0x0000000810047824 */ /* 0x000fc600078e00ff */
[----:B------:R3:W-:Y:S01]  /*1900*/  LDGSTS.E.BYPASS.LTC128B.128 [R33+0x13080], [R34.64+0x180], !P1 ;  /* 0x1308018022217fae */ /* 0x0007e2000c901d52 */
[----:B------:R-:W-:Y:S02]  /*1910*/  PLOP3.LUT P1, PT, PT, PT, UP0, 0x80, 0x0 ;  /* 0x000000000000781c */ /* 0x000fe40003f2f008 */
[----:B------:R-:W-:Y:S01]  /*1920*/  LOP3.LUT R4, R0, 0x8, R4, 0xf8, !PT ;  /* 0x0000000800047812 */ /* 0x000fe200078ef804 */
[----:B-----5:R-:W-:Y:S02]  /*1930*/  IMAD.SHL.U32 R8, R7, 0x40, RZ ;  /* 0x0000004007087824 */ /* 0x020fe400078e00ff */
[----:B-1----:R-:W-:Y:S01]  /*1940*/  IMAD.SHL.U32 R5, R2, 0x8, RZ ;  /* 0x0000000802057824 */ /* 0x002fe200078e00ff */
[----:B------:R-:W-:Y:S02]  /*1950*/  SHF.R.U32.HI R2, RZ, 0x3, R0 ;  /* 0x00000003ff027819 */ /* 0x000fe40000011600 */
[----:B------:R-:W-:Y:S02]  /*1960*/  LOP3.LUT R8, R8, 0xfffffe00, RZ, 0xc0, !PT ;  /* 0xfffffe0008087812 */ /* 0x000fe400078ec0ff */
[----:B------:R-:W-:-:S02]  /*1970*/  LOP3.LUT R5, R0, 0x38, R5, 0xf8, !PT ;  /* 0x0000003800057812 */ /* 0x000fc400078ef805 */
[----:B------:R-:W-:Y:S01]  /*1980*/  LOP3.LUT R0, R2, R13, R0, 0x1e, !PT ;  /* 0x0000000d02007212 */ /* 0x000fe200078e1e00 */
[C---:B------:R-:W-:Y:S01]  /*1990*/  IMAD R7, R16.reuse, 0x1000, R8 ;  /* 0x0000100010077824 */ /* 0x040fe200078e0208 */
[----:B------:R-:W-:Y:S02]  /*19a0*/  LOP3.LUT R13, R17, 0xffffffe0, RZ, 0xc0, !PT ;  /* 0xffffffe0110d7812 */ /* 0x000fe400078ec0ff */
[-C--:B------:R-:W-:Y:S01]  /*19b0*/  LOP3.LUT R9, R5, R2.reuse, RZ, 0x3c, !PT ;  /* 0x0000000205097212 */ /* 0x080fe200078e3cff */
[----:B------:R-:W-:Y:S01]  /*19c0*/  IMAD R5, R16, 0x200, R12 ;  /* 0x0000020010057824 */ /* 0x000fe200078e020c */
[----:B------:R-:W-:Y:S01]  /*19d0*/  LOP3.LUT R4, R4, R2, RZ, 0x3c, !PT ;  /* 0x0000000204047212 */ /* 0x000fe200078e3cff */
[----:B------:R-:W-:Y:S01]  /*19e0*/  IMAD.IADD R13, R154, 0x1, -R13 ;  /* 0x000000019a0d7824 */ /* 0x000fe200078e0a0d */
[-C--:B------:R-:W-:Y:S01]  /*19f0*/  LOP3.LUT R0, R0, R8.reuse, RZ, 0xfc, !PT ;  /* 0x0000000800007212 */ /* 0x080fe200078efcff */
[----:B------:R-:W-:Y:S01]  /*1a00*/  IMAD.IADD R7, R7, 0x1, R9 ;  /* 0x0000000107077824 */ /* 0x000fe200078e0209 */
[CC--:B------:R-:W-:Y:S01]  /*1a10*/  IADD3 R2, R4.reuse, R8.reuse, R6 ;  /* 0x0000000804027210 */ /* 0x0c0fe20007ffe006 */
[----:B------:R-:W-:Y:S01]  /*1a20*/  IMAD.MOV.U32 R6, RZ, RZ, 0x10 ;  /* 0x00000010ff067424 */ /* 0x000fe200078e00ff */
[----:B------:R-:W-:Y:S01]  /*1a30*/  SHF.R.S32.HI R12, RZ, 0x1f, R13 ;  /* 0x0000001fff0c7819 */ /* 0x000fe2000001140d */
[----:B---3--:R-:W-:Y:S01]  /*1a40*/  CS2R R34, SRZ ;  /* 0x0000000000227805 */ /* 0x008fe2000001ff00 */
[----:B------:R-:W-:Y:S01]  /*1a50*/  LOP3.LUT R8, R4, R8, RZ, 0xfc, !PT ;  /* 0x0000000804087212 */ /* 0x000fe200078efcff */
[----:B------:R-:W-:Y:S01]  /*1a60*/  @!P2 IMAD.SHL.U32 R4, R154, 0x10, RZ ;  /* 0x000000109a04a824 */ /* 0x000fe200078e00ff */
[----:B------:R-:W-:Y:S01]  /*1a70*/  LEA.HI R12, R12, R13, RZ, 0x2 ;  /* 0x0000000d0c0c7211 */ /* 0x000fe200078f10ff */
[----:B------:R-:W-:Y:S01]  /*1a80*/  CS2R R32, SRZ ;  /* 0x0000000000207805 */ /* 0x000fe2000001ff00 */
[----:B------:R-:W-:-:S02]  /*1a90*/  SEL R6, R6, 0xfffffff0, !P5 ;  /* 0xfffffff006067807 */ /* 0x000fc40006800000 */
[----:B------:R-:W-:Y:S01]  /*1aa0*/  LEA.HI R9, R12, R149, RZ, 0x1e ;  /* 0x000000950c097211 */ /* 0x000fe200078ff0ff */
[----:B------:R1:W-:Y:S04]  /*1ab0*/  @!P2 LDGSTS.E.BYPASS.LTC128B.128 [R4+0x14100], [R10.64] ;  /* 0x141000000a04afae */ /* 0x0003e8000b901d52 */
[----:B------:R2:W-:Y:S04]  /*1ac0*/  STL [R1+0x6c], R9 ;  /* 0x00006c0901007387 */ /* 0x0005e80000100800 */
[----:B------:R-:W0:Y:S01]  /*1ad0*/  LDGDEPBAR ;  /* 0x00000000000079af */ /* 0x000e220000000000 */
[----:B-1----:R-:W-:Y:S01]  /*1ae0*/  SEL R4, R152, 0xffffffe0, !P0 ;  /* 0xffffffe098047807 */ /* 0x002fe20004000000 */
[----:B------:R-:W-:Y:S05]  /*1af0*/  @!P1 BRA `(.L_x_36) ;  /* 0x0000294000009947 */ /* 0x000fea0003800000 */
[----:B--2-4-:R-:W-:Y:S01]  /*1b00*/  SHF.R.S32.HI R9, RZ, 0x1f, R148 ;  /* 0x0000001fff097819 */ /* 0x014fe20000011494 */
[----:B------:R-:W-:Y:S01]  /*1b10*/  ULDC.64 UR4, c[0x0][0x238] ;  /* 0x00008e0000047ab9 */ /* 0x000fe20000000a00 */
[----:B------:R-:W-:Y:S01]  /*1b20*/  LOP3.LUT P0, RZ, R150, 0x4, RZ, 0xc0, !PT ;  /* 0x0000000496ff7812 */ /* 0x000fe2000780c0ff */
[----:B------:R-:W-:Y:S01]  /*1b30*/  UIMAD UR4, UR9, UR4, URZ ;  /* 0x00000004090472a4 */ /* 0x000fe2000f8e023f */
[----:B------:R-:W-:Y:S01]  /*1b40*/  LEA.HI R9, R9, R148, RZ, 0x2 ;  /* 0x0000009409097211 */ /* 0x000fe200078f10ff */
[----:B------:R-:W-:Y:S01]  /*1b50*/  IMAD.SHL.U32 R14, R14, 0x2, RZ ;  /* 0x000000020e0e7824 */ /* 0x000fe200078e00ff */
[----:B------:R-:W-:Y:S01]  /*1b60*/  LOP3.LUT R12, R12, 0xfffffffc, RZ, 0xc0, !PT ;  /* 0xfffffffc0c0c7812 */ /* 0x000fe200078ec0ff */
[----:B------:R-:W-:Y:S01]  /*1b70*/  IMAD.U32 R10, RZ, RZ, UR11 ;  /* 0x0000000bff0a7e24 */ /* 0x000fe2000f8e00ff */
[----:B------:R-:W-:Y:S01]  /*1b80*/  LOP3.LUT R9, R9, 0xfffffffc, RZ, 0xc0, !PT ;  /* 0xfffffffc09097812 */ /* 0x000fe200078ec0ff */
[----:B------:R-:W-:Y:S01]  /*1b90*/  UIMAD UR4, UR11, UR5, UR4 ;  /* 0x000000050b0472a4 */ /* 0x000fe2000f8e0204 */
[--C-:B------:R-:W-:Y:S01]  /*1ba0*/  SHF.R.S32.HI R155, RZ, 0x1f, R154.reuse ;  /* 0x0000001fff9b7819 */ /* 0x100fe2000001149a */
[----:B------:R-:W-:Y:S01]  /*1bb0*/  IMAD.SHL.U32 R2, R2, 0x2, RZ ;  /* 0x0000000202027824 */ /* 0x000fe200078e00ff */
[----:B------:R-:W-:Y:S01]  /*1bc0*/  IADD3 R13, R13, -R12, RZ ;  /* 0x8000000c0d0d7210 */ /* 0x000fe20007ffe0ff */
[----:B------:R-:W-:Y:S01]  /*1bd0*/  IMAD.IADD R9, R148, 0x1, -R9 ;  /* 0x0000000194097824 */ /* 0x000fe200078e0a09 */
[----:B------:R-:W-:Y:S01]  /*1be0*/  IADD3 R15, R14, 0x141c0, RZ ;  /* 0x000141c00e0f7810 */ /* 0x000fe20007ffe0ff */
[----:B------:R-:W-:Y:S01]  /*1bf0*/  IMAD.WIDE.U32 R10, R10, c[0x0][0x238], R154 ;  /* 0x00008e000a0a7a25 */ /* 0x000fe200078e009a */
[----:B------:R-:W-:Y:S01]  /*1c00*/  STL [R1+0x74], R155 ;  /* 0x0000749b01007387 */ /* 0x000fe20000100800 */
[----:B------:R-:W-:Y:S01]  /*1c10*/  LEA R7, R7, 0x80, 0x1 ;  /* 0x0000008007077811 */ /* 0x000fe200078e08ff */
[----:B------:R-:W-:Y:S01]  /*1c20*/  UIADD3 UR7, UR7, 0x1f, URZ ;  /* 0x0000001f07077890 */ /* 0x000fe2000fffe03f */
[----:B------:R-:W-:Y:S01]  /*1c30*/  IMAD R12, R9, -0x8, R151 ;  /* 0xfffffff8090c7824 */ /* 0x000fe200078e0297 */
[----:B------:R-:W-:Y:S01]  /*1c40*/  IADD3 R9, R14, 0x14180, RZ ;  /* 0x000141800e097810 */ /* 0x000fe20007ffe0ff */
[----:B------:R1:W-:Y:S01]  /*1c50*/  STL [R1+0x64], R14 ;  /* 0x0000640e01007387 */ /* 0x0003e20000100800 */
[----:B------:R-:W-:Y:S01]  /*1c60*/  IADD3 R11, R11, UR4, RZ ;  /* 0x000000040b0b7c10 */ /* 0x000fe2000fffe0ff */
[----:B------:R-:W-:Y:S01]  /*1c70*/  ULDC.64 UR4, c[0x0][0x240] ;  /* 0x0000900000047ab9 */ /* 0x000fe20000000a00 */
[----:B------:R-:W-:Y:S01]  /*1c80*/  @P0 IADD3 R15, R9, -0x40, RZ ;  /* 0xffffffc0090f0810 */ /* 0x000fe20007ffe0ff */
[----:B------:R-:W-:Y:S01]  /*1c90*/  UIMAD UR4, UR10, UR4, URZ ;  /* 0x000000040a0472a4 */ /* 0x000fe2000f8e023f */
[----:B------:R-:W-:Y:S01]  /*1ca0*/  LEA R8, R8, 0x15180, 0x1 ;  /* 0x0001518008087811 */ /* 0x000fe200078e08ff */
[----:B------:R-:W-:Y:S01]  /*1cb0*/  IMAD R12, R13, -0x2, R12 ;  /* 0xfffffffe0d0c7824 */ /* 0x000fe200078e020c */
[----:B------:R-:W-:Y:S01]  /*1cc0*/  CS2R R146, SRZ ;  /* 0x0000000000927805 */ /* 0x000fe2000001ff00 */
[----:B------:R2:W-:Y:S01]  /*1cd0*/  STL [R1+0x68], R15 ;  /* 0x0000680f01007387 */ /* 0x0005e20000100800 */
[----:B------:R-:W-:Y:S01]  /*1ce0*/  UIMAD UR5, UR12, UR5, UR4 ;  /* 0x000000050c0572a4 */ /* 0x000fe2000f8e0204 */
[----:B------:R-:W-:Y:S01]  /*1cf0*/  IMAD.SHL.U32 R0, R0, 0x2, RZ ;  /* 0x0000000200007824 */ /* 0x000fe200078e00ff */
[----:B------:R-:W-:Y:S01]  /*1d00*/  USHF.R.S32.HI UR4, URZ, 0x1f, UR7 ;  /* 0x0000001f3f047899 */ /* 0x000fe20008011407 */
[----:B------:R-:W-:Y:S01]  /*1d10*/  CS2R R144, SRZ ;  /* 0x0000000000907805 */ /* 0x000fe2000001ff00 */
[----:B------:R-:W-:Y:S01]  /*1d20*/  CS2R R142, SRZ ;  /* 0x00000000008e7805 */ /* 0x000fe2000001ff00 */
[----:B------:R-:W-:Y:S01]  /*1d30*/  CS2R R140, SRZ ;  /* 0x00000000008c7805 */ /* 0x000fe2000001ff00 */
[----:B------:R-:W-:Y:S01]  /*1d40*/  ULEA.HI UR4, UR4, UR7, URZ, 0x5 ;  /* 0x0000000704047291 */ /* 0x000fe2000f8f283f */
        /* <DEDUP_REMOVED lines=9> */
[----:B-1----:R-:W-:Y:S01]  /*1de0*/  IMAD.U32 R14, RZ, RZ, UR12 ;  /* 0x0000000cff0e7e24 */ /* 0x002fe2000f8e00ff */
[----:B------:R-:W-:Y:S01]  /*1df0*/  CS2R R120, SRZ ;  /* 0x0000000000787805 */ /* 0x000fe2000001ff00 */
[----:B------:R-:W-:Y:S01]  /*1e00*/  CS2R R118, SRZ ;  /* 0x0000000000767805 */ /* 0x000fe2000001ff00 */
[----:B------:R-:W-:Y:S01]  /*1e10*/  CS2R R116, SRZ ;  /* 0x0000000000747805 */ /* 0x000fe2000001ff00 */
[----:B------:R-:W-:Y:S01]  /*1e20*/  CS2R R114, SRZ ;  /* 0x0000000000727805 */ /* 0x000fe2000001ff00 */
[----:B------:R-:W-:Y:S01]  /*1e30*/  CS2R R112, SRZ ;  /* 0x0000000000707805 */ /* 0x000fe2000001ff00 */
[----:B------:R-:W-:Y:S01]  /*1e40*/  CS2R R110, SRZ ;  /* 0x00000000006e7805 */ /* 0x000fe2000001ff00 */
[----:B------:R-:W-:Y:S01]  /*1e50*/  CS2R R108, SRZ ;  /* 0x00000000006c7805 */ /* 0x000fe2000001ff00 */
[----:B--2---:R-:W-:Y:S01]  /*1e60*/  IMAD.WIDE.U32 R14, R14, c[0x0][0x240], R10 ;  /* 0x000090000e0e7a25 */ /* 0x004fe200078e000a */
        /* <DEDUP_REMOVED lines=33> */
[C---:B-1----:R-:W-:Y:S01]  /*2080*/  LEA R7, R5.reuse, R3, 0x1 ;  /* 0x0000000305077211 */ /* 0x042fe200078e08ff */
[----:B------:R-:W-:Y:S01]  /*2090*/  IMAD.SHL.U32 R3, R5, 0x2, RZ ;  /* 0x0000000205037824 */ /* 0x000fe200078e00ff */
[----:B------:R-:W-:Y:S01]  /*20a0*/  CS2R R46, SRZ ;  /* 0x00000000002e7805 */ /* 0x000fe2000001ff00 */
[----:B------:R-:W-:Y:S01]  /*20b0*/  IMAD R5, R4, 0x2, R8 ;  /* 0x0000000204057824 */ /* 0x000fe200078e0208 */
        /* <DEDUP_REMOVED lines=15> */
[----:B------:R-:W-:-:S02]  /*21b0*/  UMOV UR10, URZ ;  /* 0x0000003f000a7c82 */ /* 0x000fc40008000000 */
[----:B------:R-:W-:Y:S02]  /*21c0*/  ULDC UR9, c[0x0][0x168] ;  /* 0x00005a0000097ab9 */ /* 0x000fe40000000800 */
[----:B------:R-:W-:Y:S02]  /*21d0*/  USHF.R.S32.HI UR11, URZ, 0x5, UR4 ;  /* 0x000000053f0b7899 */ /* 0x000fe40008011404 */
[----:B------:R-:W-:Y:S01]  /*21e0*/  ULDC UR7, c[0x0][0x168] ;  /* 0x00005a0000077ab9 */ /* 0x000fe20000000800 */
[C---:B-1----:R-:W-:Y:S01]  /*21f0*/  LEA R7, R6.reuse, R8, 0x1 ;  /* 0x0000000806077211 */ /* 0x042fe200078e08ff */
[----:B--2---:R-:W-:-:S04]  /*2200*/  IMAD R3, R6, 0x2, R2 ;  /* 0x0000000206037824 */ /* 0x004fc800078e0202 */
[----:B------:R-:W-:Y:S01]  /*2210*/  STL [R1+0x44], R7 ;  /* 0x0000440701007387 */ /* 0x000fe20000100800 */
[C---:B------:R-:W-:Y:S01]  /*2220*/  IMAD R6, R4.reuse, 0x2, R2 ;  /* 0x0000000204067824 */ /* 0x040fe200078e0202 */
[----:B------:R-:W-:-:S04]  /*2230*/  LEA R252, R4, R3, 0x1 ;  /* 0x0000000304fc7211 */ /* 0x000fc800078e08ff */
[----:B------:R-:W-:Y:S04]  /*2240*/  STL [R1+0x20], R6 ;  /* 0x0000200601007387 */ /* 0x000fe80000100800 */
[----:B------:R1:W-:Y:S02]  /*2250*/  STL [R1+0x4c], R5 ;  /* 0x00004c0501007387 */ /* 0x0003e40000100800 */
[----:B-1----:R-:W-:Y:S01]  /*2260*/  IMAD R5, R4, 0x2, R7 ;  /* 0x0000000204057824 */ /* 0x002fe200078e0207 */
[----:B------:R-:W-:-:S04]  /*2270*/  IADD3 R4, R15, UR5, RZ ;  /* 0x000000050f047c10 */ /* 0x000fc8000fffe0ff */
[----:B------:R1:W-:Y:S04]  /*2280*/  STL [R1+0x48], R5 ;  /* 0x0000480501007387 */ /* 0x0003e80000100800 */
[----:B------:R1:W-:Y:S02]  /*2290*/  STL [R1+0x98], R4 ;  /* 0x0000980401007387 */ /* 0x0003e40000100800 */
[C---:B------:R-:W-:Y:S02]  /*22a0*/  ISETP.GT.AND P6, PT, R12.reuse, RZ, PT ;  /* 0x000000ff0c00720c */ /* 0x040fe40003fc4270 */
[C---:B------:R-:W-:Y:S02]  /*22b0*/  ISETP.GT.AND P5, PT, R12.reuse, 0x1, PT ;  /* 0x000000010c00780c */ /* 0x040fe40003fa4270 */
[C---:B------:R-:W-:Y:S02]  /*22c0*/  ISETP.GT.AND P4, PT, R12.reuse, 0x20, PT ;  /* 0x000000200c00780c */ /* 0x040fe40003f84270 */
[----:B------:R-:W-:-:S02]  /*22d0*/  ISETP.GT.AND P3, PT, R12, 0x21, PT ;  /* 0x000000210c00780c */ /* 0x000fc40003f64270 */
.L_x_39:
        /* <DEDUP_REMOVED lines=287> */
[----:B------:R-:W-:Y:S01]  /*34d0*/  UIMAD UR4, UR13, -0x20, UR9 ;  /* 0xffffffe00d0478a4 */ /* 0x000fe2000f8e0209 */
        /* <DEDUP_REMOVED lines=43> */
.L_x_37:
        /* <DEDUP_REMOVED lines=101> */
.L_x_38:
        /* <DEDUP_REMOVED lines=102> */
.L_x_36:
[----:B-12-4-:R-:W2:Y:S01]  /*4440*/  LDL.LU.64 R8, [R1+0x70] ;  /* 0x0000700001087983 */ /* 0x016ea20000300a00 */
[----:B------:R-:W1:Y:S01]  /*4450*/  S2UR UR4, SR_CTAID.X ;  /* 0x00000000000479c3 */ /* 0x000e620000002500 */
[----:B-----5:R-:W-:Y:S01]  /*4460*/  MOV R0, c[0x0][0x338] ;  /* 0x0000ce0000007a02 */ /* 0x020fe20000000f00 */
[----:B------:R-:W-:Y:S01]  /*4470*/  USHF.R.S32.HI UR6, URZ, 0x1f, UR12 ;  /* 0x0000001f3f067899 */ /* 0x000fe2000801140c */
[----:B------:R-:W3:Y:S01]  /*4480*/  S2R R2, SR_CTAID.Y ;  /* 0x0000000000027919 */ /* 0x000ee20000002600 */
[----:B------:R-:W-:Y:S01]  /*4490*/  FMUL.FTZ R84, R84, c[0x0][0x298] ;  /* 0x0000a60054547a20 */ /* 0x000fe20000410000 */
[----:B------:R-:W-:Y:S01]  /*44a0*/  ISETP.NE.AND P1, PT, R0, 0x1, PT ;  /* 0x000000010000780c */ /* 0x000fe20003f25270 */
[----:B-1----:R-:W-:-:S12]  /*44b0*/  USHF.L.U32 UR4, UR4, 0xe, URZ ;  /* 0x0000000e04047899 */ /* 0x002fd8000800063f */
[----:B---3--:R-:W-:Y:S01]  /*44c0*/  @P1 IMAD.HI.U32 R0, R2, c[0x0][0x33c], RZ ;  /* 0x0000cf0002001a27 */ /* 0x008fe200078e00ff */
[----:B------:R-:W-:Y:S01]  /*44d0*/  USHF.R.S32.HI UR8, URZ, 0x1f, UR4 ;  /* 0x0000001f3f087899 */ /* 0x000fe20008011404 */
[----:B------:R-:W-:-:S03]  /*44e0*/  SHF.R.S32.HI R3, RZ, 0x1f, R2 ;  /* 0x0000001fff037819 */ /* 0x000fc60000011402 */
[----:B------:R-:W-:-:S04]  /*44f0*/  @P1 SHF.R.U32.HI R0, RZ, c[0x0][0x340], R0 ;  /* 0x0000d000ff001a19 */ /* 0x000fc80000011600 */
[----:B------:R-:W-:Y:S02]  /*4500*/  @P1 SHF.R.S32.HI R6, RZ, 0x1f, R0 ;  /* 0x0000001fff061819 */ /* 0x000fe40000011400 */
[----:B------:R-:W-:Y:S02]  /*4510*/  @P1 MOV R2, R0 ;  /* 0x0000000000021202 */ /* 0x000fe40000000f00 */
[----:B------:R-:W-:-:S05]  /*4520*/  @P1 MOV R3, R6 ;  /* 0x0000000600031202 */ /* 0x000fca0000000f00 */
[C---:B------:R-:W-:Y:S02]  /*4530*/  IMAD R0, R3.reuse, c[0x0][0x328], RZ ;  /* 0x0000ca0003007a24 */ /* 0x040fe400078e02ff */
[----:B------:R-:W-:Y:S02]  /*4540*/  IMAD R3, R3, c[0x0][0x300], RZ ;  /* 0x0000c00003037a24 */ /* 0x000fe400078e02ff */
[----:B------:R-:W-:Y:S02]  /*4550*/  IMAD R0, R2, c[0x0][0x32c], R0 ;  /* 0x0000cb0002007a24 */ /* 0x000fe400078e0200 */
[----:B------:R-:W-:Y:S02]  /*4560*/  FMUL.FTZ R85, R85, c[0x0][0x298] ;  /* 0x0000a60055557a20 */ /* 0x000fe40000410000 */
[----:B------:R-:W-:Y:S02]  /*4570*/  FMUL.FTZ R87, R87, c[0x0][0x298] ;  /* 0x0000a60057577a20 */ /* 0x000fe40000410000 */
[----:B------:R-:W-:-:S02]  /*4580*/  FMUL.FTZ R88, R88, c[0x0][0x298] ;  /* 0x0000a60058587a20 */ /* 0x000fc40000410000 */
[----:B------:R-:W-:Y:S02]  /*4590*/  FMUL.FTZ R89, R89, c[0x0][0x298] ;  /* 0x0000a60059597a20 */ /* 0x000fe40000410000 */
[----:B------:R-:W-:Y:S02]  /*45a0*/  FMUL.FTZ R90, R90, c[0x0][0x298] ;  /* 0x0000a6005a5a7a20 */ /* 0x000fe40000410000 */
[----:B------:R-:W-:Y:S02]  /*45b0*/  FMUL.FTZ R91, R91, c[0x0][0x298] ;  /* 0x0000a6005b5b7a20 */ /* 0x000fe40000410000 */
        /* <DEDUP_REMOVED lines=45> */
[----:B------:R-:W-:Y:S01]  /*4890*/  FMUL.FTZ R137, R137, c[0x0][0x298] ;  /* 0x0000a60089897a20 */ /* 0x000fe20000410000 */
[C---:B--2---:R-:W-:Y:S01]  /*48a0*/  IADD3 R4, P0, R8.reuse, UR4, RZ ;  /* 0x0000000408047c10 */ /* 0x044fe2000ff1e0ff */
[----:B------:R-:W-:Y:S02]  /*48b0*/  ULDC.64 UR4, c[0x0][0x330] ;  /* 0x0000cc0000047ab9 */ /* 0x000fe40000000a00 */
[----:B------:R-:W-:Y:S01]  /*48c0*/  UIMAD UR4, UR6, UR4, URZ ;  /* 0x00000004060472a4 */ /* 0x000fe2000f8e023f */
[----:B------:R-:W-:-:S03]  /*48d0*/  LEA.HI.X.SX32 R5, R8, UR8, 0x1, P0 ;  /* 0x0000000808057c11 */ /* 0x000fc600080f0eff */
[----:B------:R-:W-:Y:S02]  /*48e0*/  UIMAD UR8, UR12, UR5, UR4 ;  /* 0x000000050c0872a4 */ /* 0x000fe4000f8e0204 */
[C-C-:B------:R-:W-:Y:S01]  /*48f0*/  IMAD.WIDE.U32 R8, R2.reuse, c[0x0][0x328], R4.reuse ;  /* 0x0000ca0002087a25 */ /* 0x140fe200078e0004 */
[----:B------:R-:W-:Y:S02]  /*4900*/  ULDC.64 UR4, c[0x0][0x308] ;  /* 0x0000c20000047ab9 */ /* 0x000fe40000000a00 */
[----:B------:R-:W-:Y:S01]  /*4910*/  UIMAD UR4, UR6, UR4, URZ ;  /* 0x00000004060472a4 */ /* 0x000fe2000f8e023f */
[C---:B------:R-:W-:Y:S01]  /*4920*/  IMAD.WIDE.U32 R6, R2.reuse, c[0x0][0x300], R4 ;  /* 0x0000c00002067a25 */ /* 0x040fe200078e0004 */
[----:B------:R-:W-:Y:S02]  /*4930*/  IADD3 R5, R9, R0, RZ ;  /* 0x0000000009057210 */ /* 0x000fe40007ffe0ff */
[----:B------:R-:W-:Y:S01]  /*4940*/  MOV R9, UR12 ;  /* 0x0000000c00097c02 */ /* 0x000fe20008000f00 */
[----:B------:R-:W-:Y:S01]  /*4950*/  IMAD R2, R2, c[0x0][0x304], R3 ;  /* 0x0000c10002027a24 */ /* 0x000fe200078e0203 */
[----:B------:R-:W-:Y:S01]  /*4960*/  MOV R4, R8 ;  /* 0x0000000800047202 */ /* 0x000fe20000000f00 */
[----:B------:R-:W-:Y:S01]  /*4970*/  UIMAD UR4, UR12, UR5, UR4 ;  /* 0x000000050c0472a4 */ /* 0x000fe2000f8e0204 */
[----:B------:R-:W-:-:S02]  /*4980*/  MOV R0, UR12 ;  /* 0x0000000c00007c02 */ /* 0x000fc40008000f00 */
[----:B------:R-:W-:Y:S01]  /*4990*/  IADD3 R3, R7, R2, RZ ;  /* 0x0000000207037210 */ /* 0x000fe20007ffe0ff */
[----:B------:R-:W-:Y:S01]  /*49a0*/  IMAD.WIDE.U32 R8, R9, c[0x0][0x330], R4 ;  /* 0x0000cc0009087a25 */ /* 0x000fe200078e0004 */
[----:B------:R-:W-:-:S05]  /*49b0*/  MOV R2, R6 ;  /* 0x0000000600027202 */ /* 0x000fca0000000f00 */
[----:B------:R-:W-:Y:S01]  /*49c0*/  IMAD.WIDE.U32 R6, R0, c[0x0][0x308], R2 ;  /* 0x0000c20000067a25 */ /* 0x000fe200078e0002 */
[----:B------:R-:W-:Y:S02]  /*49d0*/  IADD3 R0, R9, UR8, RZ ;  /* 0x0000000809007c10 */ /* 0x000fe4000fffe0ff */
[----:B------:R-:W-:Y:S02]  /*49e0*/  LEA R2, P1, R8, c[0x0][0x310], 0x2 ;  /* 0x0000c40008027a11 */ /* 0x000fe400078210ff */
[----:B------:R-:W-:Y:S02]  /*49f0*/  LEA R4, P0, R6, c[0x0][0x2e8], 0x2 ;  /* 0x0000ba0006047a11 */ /* 0x000fe400078010ff */
[----:B------:R-:W-:Y:S01]  /*4a00*/  LEA.HI.X R3, R8, c[0x0][0x314], R0, 0x2, P1 ;  /* 0x0000c50008037a11 */ /* 0x000fe200008f1400 */
[----:B------:R-:W-:Y:S01]  /*4a10*/  BAR.SYNC.DEFER_BLOCKING 0x1, 0x100 ;  /* 0x0044000000007b1d */ /* 0x000fe20000010000 */
[----:B------:R-:W-:-:S05]  /*4a20*/  IADD3 R5, R7, UR4, RZ ;  /* 0x0000000407057c10 */ /* 0x000fca000fffe0ff */
[----:B------:R-:W-:Y:S01]  /*4a30*/  RED.E.ADD.F32.FTZ.RN.STRONG.GPU [R2.64], R20 ;  /* 0x000000140200798e */ /* 0x000fe2000c10e792 */
[----:B------:R-:W-:-:S03]  /*4a40*/  LEA.HI.X R5, R6, c[0x0][0x2ec], R5, 0x2, P0 ;  /* 0x0000bb0006057a11 */ /* 0x000fc600000f1405 */
[----:B------:R-:W-:Y:S04]  /*4a50*/  RED.E.ADD.F32.FTZ.RN.STRONG.GPU [R2.64+0x400], R21 ;  /* 0x000400150200798e */ /* 0x000fe8000c10e792 */
        /* <DEDUP_REMOVED lines=55> */
[----:B------:R-:W-:Y:S01]  /*4dd0*/  RED.E.ADD.F32.FTZ.RN.STRONG.GPU [R2.64+0xe400], R81 ;  /* 0x00e400510200798e */ /* 0x000fe2000c10e792 */
[----:B------:R-:W-:-:S03]  /*4de0*/  FMUL.FTZ R7, R86, c[0x0][0x298] ;  /* 0x0000a60056077a20 */ /* 0x000fc60000410000 */
[----:B------:R-:W-:Y:S04]  /*4df0*/  RED.E.ADD.F32.FTZ.RN.STRONG.GPU [R2.64+0xe800], R82 ;  /* 0x00e800520200798e */ /* 0x000fe8000c10e792 */
[----:B------:R-:W-:Y:S04]  /*4e00*/  RED.E.ADD.F32.FTZ.RN.STRONG.GPU [R2.64+0xec00], R83 ;  /* 0x00ec00530200798e */ /* 0x000fe8000c10e792 */
[----:B------:R-:W-:Y:S04]  /*4e10*/  RED.E.ADD.F32.FTZ.RN.STRONG.GPU [R2.64+0xf000], R76 ;  /* 0x00f0004c0200798e */ /* 0x000fe8000c10e792 */
[----:B------:R-:W-:Y:S04]  /*4e20*/  RED.E.ADD.F32.FTZ.RN.STRONG.GPU [R2.64+0xf400], R77 ;  /* 0x00f4004d0200798e */ /* 0x000fe8000c10e792 */
[----:B------:R-:W-:Y:S04]  /*4e30*/  RED.E.ADD.F32.FTZ.RN.STRONG.GPU [R2.64+0xf800], R78 ;  /* 0x00f8004e0200798e */ /* 0x000fe8000c10e792 */
[----:B------:R-:W-:Y:S04]  /*4e40*/  RED.E.ADD.F32.FTZ.RN.STRONG.GPU [R2.64+0xfc00], R79 ;  /* 0x00fc004f0200798e */ /* 0x000fe8000c10e792 */
[----:B------:R-:W-:Y:S04]  /*4e50*/  RED.E.ADD.F32.FTZ.RN.STRONG.GPU [R4.64], R84 ;  /* 0x000000540400798e */ /* 0x000fe8000c10e792 */
        /* <DEDUP_REMOVED lines=73> */
[----:B------:R-:W-:Y:S05]  /*52f0*/  EXIT ;  /* 0x000000000000794d */ /* 0x000fea0003800000 */
.L_x_40:
        /* <DEDUP_REMOVED lines=16> */
.L_x_1147:


//--------------------- .text._ZN7cutlass13device_kernelIN5flash19enable_sm80_to_sm89INS1_16FlashAttnBwdSm80INS1_25CollectiveMainloopBwdSm80ILi1ELi1EN4cute5tupleIJNS5_1CILi32EEENS7_ILi64EEENS7_ILi256EEEEEENS_10bfloat16_tEfNS_4arch4Sm80ELb0ELb0ELb1ELb1ELb0ELb0ELb0ELb0ELi2ELi2ELi2ELi1ELb1EEENS1_21CollectiveEpilogueBwdISB_SC_SE_Li256ELb1ELb0ELi4EEENS1_19SingleTileSchedulerILb1ELb0ELb0ELi64EEEEEEEEEvNT_6ParamsE --------------------------
	.section	.text._ZN7cutlass13device_kernelIN5flash19enable_sm80_to_sm89INS1_16FlashAttnBwdSm80INS1_25CollectiveMainloopBwdSm80ILi1ELi1EN4cute5tupleIJNS5_1CILi32EEENS7_ILi64EEENS7_ILi256EEEEEENS_10bfloat16_tEfNS_4arch4Sm80ELb0ELb0ELb1ELb1ELb0ELb0ELb0ELb0ELi2ELi2ELi2ELi1ELb1EEENS1_21CollectiveEpilogueBwdISB_SC_SE_Li256ELb1ELb0ELi4EEENS1_19SingleTileSchedulerILb1ELb0ELb0ELi64EEEEEEEEEvNT_6ParamsE,"ax",@progbits
	.sectioninfo	@"SHI_REGISTERS=255"
	.align	128
.text._ZN7cutlass13device_kernelIN5flash19enable_sm80_to_sm89INS1_16FlashAttnBwdSm80INS1_25CollectiveMainloopBwdSm80ILi1ELi1EN4cute5tupleIJNS5_1CILi32EEENS7_ILi64EEENS7_ILi256EEEEEENS_10bfloat16_tEfNS_4arch4Sm80ELb0ELb0ELb1ELb1ELb0ELb0ELb0ELb0ELi2ELi2ELi2ELi1ELb1EEENS1_21CollectiveEpilogueBwdISB_SC_SE_Li256ELb1ELb0ELi4EEENS1_19SingleTileSchedulerILb1ELb0ELb0ELi64EEEEEEEEEvNT_6ParamsE:
        .type           _ZN7cutlass13device_kernelIN5flash19enable_sm80_to_sm89INS1_16FlashAttnBwdSm80INS1_25CollectiveMainloopBwdSm80ILi1ELi1EN4cute5tupleIJNS5_1CILi32EEENS7_ILi64EEENS7_ILi256EEEEEENS_10bfloat16_tEfNS_4arch4Sm80ELb0ELb0ELb1ELb1ELb0ELb0ELb0ELb0ELi2ELi2ELi2ELi1ELb1EEENS1_21CollectiveEpilogueBwdISB_SC_SE_Li256ELb1ELb0ELi4EEENS1_19SingleTileSchedulerILb1ELb0ELb0ELi64EEEEEEEEEvNT_6ParamsE,@function
        .size           _ZN7cutlass13device_kernelIN5flash19enable_sm80_to_sm89INS1_16FlashAttnBwdSm80INS1_25CollectiveMainloopBwdSm80ILi1ELi1EN4cute5tupleIJNS5_1CILi32EEENS7_ILi64EEENS7_ILi256EEEEEENS_10bfloat16_tEfNS_4arch4Sm80ELb0ELb0ELb1ELb1ELb0ELb0ELb0ELb0ELi2ELi2ELi2ELi1ELb1EEENS1_21CollectiveEpilogueBwdISB_SC_SE_Li256ELb1ELb0ELi4EEENS1_19SingleTileSchedulerILb1ELb0ELb0ELi64EEEEEEEEEvNT_6ParamsE,(.L_x_1148 - _ZN7cutlass13device_kernelIN5flash19enable_sm80_to_sm89INS1_16FlashAttnBwdSm80INS1_25CollectiveMainloopBwdSm80ILi1ELi1EN4cute5tupleIJNS5_1CILi32EEENS7_ILi64EEENS7_ILi256EEEEEENS_10bfloat16_tEfNS_4arch4Sm80ELb0ELb0ELb1ELb1ELb0ELb0ELb0ELb0ELi2ELi2ELi2ELi1ELb1EEENS1_21CollectiveEpilogueBwdISB_SC_SE_Li256ELb1ELb0ELi4EEENS1_19SingleTileSchedulerILb1ELb0ELb0ELi64EEEEEEEEEvNT_6ParamsE)
        .other          _ZN7cutlass13device_kernelIN5flash19enable_sm80_to_sm89INS1_16FlashAttnBwdSm80INS1_25CollectiveMainloopBwdSm80ILi1ELi1EN4cute5tupleIJNS5_1CILi32EEENS7_ILi64EEENS7_ILi256EEEEEENS_10bfloat16_tEfNS_4arch4Sm80ELb0ELb0ELb1ELb1ELb0ELb0ELb0ELb0ELi2ELi2ELi2ELi1ELb1EEENS1_21CollectiveEpilogueBwdISB_SC_SE_Li256ELb1ELb0ELi4EEENS1_19SingleTileSchedulerILb1ELb0ELb0ELi64EEEEEEEEEvNT_6ParamsE,@"STO_CUDA_ENTRY STV_DEFAULT"
_ZN7cutlass13device_kernelIN5flash19enable_sm80_to_sm89INS1_16FlashAttnBwdSm80INS1_25CollectiveMainloopBwdSm80ILi1ELi1EN4cute5tupleIJNS5_1CILi32EEENS7_ILi64EEENS7_ILi256EEEEEENS_10bfloat16_tEfNS_4arch4Sm80ELb0ELb0ELb1ELb1ELb0ELb0ELb0ELb0ELi2ELi2ELi2ELi1ELb1EEENS1_21CollectiveEpilogueBwdISB_SC_SE_Li256ELb1ELb0ELi4EEENS1_19SingleTileSchedulerILb1ELb0ELb0ELi64EEEEEEEEEvNT_6ParamsE:
[----:B------:R-:W-:Y:S02]  /*0000*/  MOV R1, c[0x0][0x28] ;  /* 0x00000a0000017a02 */ /* 0x000fe40000000f00 */
[----:B------:R-:W1:Y:S01]  /*0010*/  S2R R86, SR_TID.X ;  /* 0x0000000000567919 */ /* 0x000e620000002100 */
[----:B------:R-:W-:Y:S01]  /*0020*/  IMAD.MOV.U32 R8, RZ, RZ, 0x4 ;  /* 0x00000004ff087424 */ /* 0x000fe200078e00ff */
[----:B------:R-:W-:Y:S01]  /*0030*/  ULDC.64 UR4, c[0x0][0x118] ;  /* 0x0000460000047ab9 */ /* 0x000fe20000000a00 */
[----:B------:R-:W-:Y:S01]  /*0040*/  IADD3 R1, R1, -0xc0, RZ ;  /* 0xffffff4001017810 */ /* 0x000fe20007ffe0ff */
[----:B------:R-:W2:Y:S04]  /*0050*/  S2R R5, SR_CTAID.Z ;  /* 0x0000000000057919 */ /* 0x000ea80000002700 */
[----:B------:R-:W3:Y:S04]  /*0060*/  S2R R85, SR_CTAID.X ;  /* 0x0000000000557919 */ /* 0x000ee80000002500 */
[----:B------:R-:W4:Y:S01]  /*0070*/  S2R R84, SR_CTAID.Y ;  /* 0x0000000000547919 */ /* 0x000f220000002600 */
[----:B-1----:R-:W-:Y:S01]  /*0080*/  SHF.R.U32.HI R0, RZ, 0x5, R86 ;  /* 0x00000005ff007819 */ /* 0x002fe20000011656 */
[----:B--2---:R-:W-:-:S05]  /*0090*/  IMAD.WIDE R2, R5, R8, c[0x0][0x3c0] ;  /* 0x0000f00005027625 */ /* 0x004fca00078e0208 */
[----:B------:R-:W1:Y:S02]  /*00a0*/  SHFL.IDX PT, R0, R0, RZ, 0x1f ;  /* 0x00001fff00007589 */ /* 0x000e6400000e0000 */
[----:B-1----:R-:W-:-:S13]  /*00b0*/  ISETP.NE.AND P0, PT, R0, RZ, PT ;  /* 0x000000ff0000720c */ /* 0x002fda0003f05270 */
[----:B------:R-:W-:Y:S05]  /*00c0*/  @!P0 BRA `(.L_x_41) ;  /* 0x0000013000008947 */ /* 0x000fea0003800000 */
[----:B---34-:R-:W-:-:S04]  /*00d0*/  ISETP.NE.U32.AND P0, PT, RZ, c[0x0][0x3c0], PT ;  /* 0x0000f000ff007a0c */ /* 0x018fc80003f05070 */
[----:B------:R-:W-:-:S13]  /*00e0*/  ISETP.NE.AND.EX P0, PT, RZ, c[0x0][0x3c4], PT, P0 ;  /* 0x0000f100ff007a0c */ /* 0x000fda0003f05300 */
[----:B------:R-:W-:Y:S05]  /*00f0*/  @!P0 BRA `(.L_x_42) ;  /* 0x0000002000008947 */ /* 0x000fea0003800000 */
[----:B------:R1:W5:Y:S01]  /*0100*/  LDG.E R0, [R2.64] ;  /* 0x0000000402007981 */ /* 0x000362000c1e1900 */
[----:B------:R-:W-:Y:S05]  /*0110*/  BRA `(.L_x_43) ;  /* 0x0000009000007947 */ /* 0x000fea0003800000 */
.L_x_42:
[----:B------:R-:W-:-:S04]  /*0120*/  ISETP.NE.U32.AND P0, PT, RZ, c[0x0][0x3b8], PT ;  /* 0x0000ee00ff007a0c */ /* 0x000fc80003f05070 */
[----:B------:R-:W-:-:S13]  /*0130*/  ISETP.NE.AND.EX P0, PT, RZ, c[0x0][0x3bc], PT, P0 ;  /* 0x0000ef00ff007a0c */ /* 0x000fda0003f05300 */
[----:B------:R-:W-:Y:S05]  /*0140*/  @!P0 BRA `(.L_x_44) ;  /* 0x0000005000008947 */ /* 0x000fea0003800000 */
[----:B------:R-:W-:-:S05]  /*0150*/  IMAD.WIDE R2, R5, R8, c[0x0][0x3b8] ;  /* 0x0000ee0005027625 */ /* 0x000fca00078e0208 */
[----:B------:R-:W2:Y:S04]  /*0160*/  LDG.E R4, [R2.64] ;  /* 0x0000000402047981 */ /* 0x000ea8000c1e1900 */
[----:B------:R-:W2:Y:S02]  /*0170*/  LDG.E R0, [R2.64+0x4] ;  /* 0x0000040402007981 */ /* 0x000ea4000c1e1900 */
[----:B--2---:R-:W-:Y:S01]  /*0180*/  IADD3 R0, -R4, R0, RZ ;  /* 0x0000000004007210 */ /* 0x004fe20007ffe1ff */
[----:B------:R-:W-:Y:S05]  /*0190*/  BRA `(.L_x_43) ;  /* 0x0000001000007947 */ /* 0x000fea0003800000 */
.L_x_44:
[----:B------:R-:W-:Y:S02]  /*01a0*/  MOV R0, c[0x0][0x3a4] ;  /* 0x0000e90000007a02 */ /* 0x000fe40000000f00 */
.L_x_43:
[----:B-1----:R-:W-:-:S05]  /*01b0*/  IMAD.SHL.U32 R2, R85, 0x40, RZ ;  /* 0x0000004055027824 */ /* 0x002fca00078e00ff */
[----:B-----5:R-:W-:-:S04]  /*01c0*/  ISETP.GE.AND P0, PT, R2, R0, PT ;  /* 0x000000000200720c */ /* 0x020fc80003f06270 */
[----:B------:R-:W-:-:S05]  /*01d0*/  SEL R0, R5, 0xffffffff, !P0 ;  /* 0xffffffff05007807 */ /* 0x000fca0004000000 */
[----:B------:R1:W-:Y:S01]  /*01e0*/  STL [R1+0xa8], R0 ;  /* 0x0000a80001007387 */ /* 0x0003e20000100800 */
[----:B------:R-:W-:Y:S05]  /*01f0*/  BRA `(.L_x_45) ;  /* 0x0000012000007947 */ /* 0x000fea0003800000 */
.L_x_41:
[----:B---34-:R-:W-:-:S04]  /*0200*/  ISETP.NE.U32.AND P0, PT, RZ, c[0x0][0x3c0], PT ;  /* 0x0000f000ff007a0c */ /* 0x018fc80003f05070 */
[----:B------:R-:W-:-:S13]  /*0210*/  ISETP.NE.AND.EX P0, PT, RZ, c[0x0][0x3c4], PT, P0 ;  /* 0x0000f100ff007a0c */ /* 0x000fda0003f05300 */
[----:B------:R-:W-:Y:S05]  /*0220*/  @!P0 BRA `(.L_x_46) ;  /* 0x0000002000008947 */ /* 0x000fea0003800000 */
[----:B------:R1:W5:Y:S01]  /*0230*/  LDG.E R0, [R2.64] ;  /* 0x0000000402007981 */ /* 0x000362000c1e1900 */
[----:B------:R-:W-:Y:S05]  /*0240*/  BRA `(.L_x_47) ;  /* 0x0000009000007947 */ /* 0x000fea0003800000 */
.L_x_46:
        /* <DEDUP_REMOVED lines=8> */
.L_x_48:
[----:B------:R-:W-:Y:S02]  /*02d0*/  MOV R0, c[0x0][0x3a4] ;  /* 0x0000e90000007a02 */ /* 0x000fe40000000f00 */
.L_x_47:
[----:B-1----:R-:W-:-:S05]  /*02e0*/  IMAD.SHL.U32 R2, R85, 0x40, RZ ;  /* 0x0000004055027824 */ /* 0x002fca00078e00ff */
[----:B-----5:R-:W-:-:S04]  /*02f0*/  ISETP.GE.AND P0, PT, R2, R0, PT ;  /* 0x000000000200720c */ /* 0x020fc80003f06270 */
[----:B------:R-:W-:-:S05]  /*0300*/  SEL R0, R5, 0xffffffff, !P0 ;  /* 0xffffffff05007807 */ /* 0x000fca0004000000 */
[----:B------:R1:W-:Y:S04]  /*0310*/  STL [R1+0xa8], R0 ;  /* 0x0000a80001007387 */ /* 0x0003e80000100800 */
.L_x_45:
[----:B------:R-:W2:Y:S02]  /*0320*/  LDL R88, [R1+0xa8] ;  /* 0x0000a80001587983 */ /* 0x000ea40000100800 */
[----:B--2---:R-:W-:-:S13]  /*0330*/  ISETP.GE.AND P0, PT, R88, RZ, PT ;  /* 0x000000ff5800720c */ /* 0x004fda0003f06270 */
[----:B------:R-:W-:Y:S05]  /*0340*/  @!P0 EXIT ;  /* 0x000000000000894d */ /* 0x000fea0003800000 */
[----:B------:R-:W-:Y:S01]  /*0350*/  ISETP.NE.U32.AND P0, PT, RZ, c[0x0][0x2c8], PT ;  /* 0x0000b200ff007a0c */ /* 0x000fe20003f05070 */
[----:B------:R-:W-:-:S03]  /*0360*/  IMAD.WIDE R4, R88, R8, c[0x0][0x2c8] ;  /* 0x0000b20058047625 */ /* 0x000fc600078e0208 */
[----:B------:R-:W-:Y:S02]  /*0370*/  ISETP.NE.AND.EX P2, PT, RZ, c[0x0][0x2cc], PT, P0 ;  /* 0x0000b300ff007a0c */ /* 0x000fe40003f45300 */
[----:B------:R-:W-:-:S04]  /*0380*/  ISETP.NE.U32.AND P0, PT, RZ, c[0x0][0x2d8], PT ;  /* 0x0000b600ff007a0c */ /* 0x000fc80003f05070 */
[----:B------:R-:W-:Y:S01]  /*0390*/  ISETP.NE.AND.EX P0, PT, RZ, c[0x0][0x2dc], PT, P0 ;  /* 0x0000b700ff007a0c */ /* 0x000fe20003f05300 */
[----:B------:R-:W-:Y:S01]  /*03a0*/  IMAD.MOV.U32 R11, RZ, RZ, c[0x0][0x168] ;  /* 0x00005a00ff0b7624 */ /* 0x000fe200078e00ff */
[----:B------:R-:W-:-:S05]  /*03b0*/  ISETP.NE.U32.AND P4, PT, RZ, c[0x0][0x2d0], PT ;  /* 0x0000b400ff007a0c */ /* 0x000fca0003f85070 */
[----:B-1----:R-:W2:Y:S01]  /*03c0*/  @P2 LDG.E R0, [R4.64] ;  /* 0x0000000404002981 */ /* 0x002ea2000c1e1900 */
[----:B------:R-:W-:Y:S01]  /*03d0*/  ISETP.NE.AND.EX P4, PT, RZ, c[0x0][0x2d4], PT, P4 ;  /* 0x0000b500ff007a0c */ /* 0x000fe20003f85340 */
[----:B------:R-:W-:Y:S02]  /*03e0*/  IMAD.MOV.U32 R9, RZ, RZ, RZ ;  /* 0x000000ffff097224 */ /* 0x000fe400078e00ff */
[----:B------:R-:W-:Y:S02]  /*03f0*/  IMAD.MOV.U32 R10, RZ, RZ, RZ ;  /* 0x000000ffff0a7224 */ /* 0x000fe400078e00ff */
[CC--:B------:R-:W-:Y:S02]  /*0400*/  @P0 IMAD.WIDE R6, R88.reuse, R8.reuse, c[0x0][0x2d8] ;  /* 0x0000b60058060625 */ /* 0x0c0fe400078e0208 */
[----:B------:R1:W5:Y:S02]  /*0410*/  @P2 LDG.E R9, [R4.64] ;  /* 0x0000000404092981 */ /* 0x000364000c1e1900 */
[----:B------:R-:W-:-:S02]  /*0420*/  IMAD.WIDE R2, R88, R8, c[0x0][0x2d0] ;  /* 0x0000b40058027625 */ /* 0x000fc400078e0208 */
[----:B------:R-:W3:Y:S04]  /*0430*/  @P0 LDG.E R11, [R6.64] ;  /* 0x00000004060b0981 */ /* 0x000ee8000c1e1900 */
[----:B------:R1:W5:Y:S01]  /*0440*/  @P4 LDG.E R10, [R2.64] ;  /* 0x00000004020a4981 */ /* 0x000362000c1e1900 */
[----:B------:R-:W-:Y:S01]  /*0450*/  MOV R18, c[0x0][0x198] ;  /* 0x0000660000127a02 */ /* 0x000fe20000000f00 */
[----:B--2---:R-:W-:Y:S02]  /*0460*/  @P2 IMAD R0, R88, 0x20, R0 ;  /* 0x0000002058002824 */ /* 0x004fe400078e0200 */
[----:B---3--:R1:W-:Y:S03]  /*0470*/  STL [R1+0x74], R11 ;  /* 0x0000740b01007387 */ /* 0x0083e60000100800 */
[----:B------:R-:W-:-:S02]  /*0480*/  @P2 SHF.R.S32.HI R6, RZ, 0x1f, R0 ;  /* 0x0000001fff062819 */ /* 0x000fc40000011400 */
[----:B------:R-:W-:Y:S02]  /*0490*/  MOV R87, R11 ;  /* 0x0000000b00577202 */ /* 0x000fe40000000f00 */
[----:B------:R-:W-:Y:S01]  /*04a0*/  @P2 LEA.HI R0, R6, R0, RZ, 0x5 ;  /* 0x0000000006002211 */ /* 0x000fe200078f28ff */
[----:B------:R-:W-:-:S03]  /*04b0*/  IMAD.MOV.U32 R6, RZ, RZ, RZ ;  /* 0x000000ffff067224 */ /* 0x000fc600078e00ff */
[----:B------:R-:W-:Y:S01]  /*04c0*/  @P2 LOP3.LUT R6, R0, 0xffffffe0, RZ, 0xc0, !PT ;  /* 0xffffffe000062812 */ /* 0x000fe200078ec0ff */
[----:B------:R-:W-:Y:S05]  /*04d0*/  @P0 BRA `(.L_x_49) ;  /* 0x0000005000000947 */ /* 0x000fea0003800000 */
[----:B------:R-:W-:Y:S05]  /*04e0*/  @!P2 BRA `(.L_x_49) ;  /* 0x000000400000a947 */ /* 0x000fea0003800000 */
[----:B------:R2:W3:Y:S04]  /*04f0*/  LDG.E R0, [R4.64] ;  /* 0x0000000404007981 */ /* 0x0004e8000c1e1900 */
[----:B-12---:R-:W3:Y:S02]  /*0500*/  LDG.E R4, [R4.64+0x4] ;  /* 0x0000040404047981 */ /* 0x006ee4000c1e1900 */
[----:B---3--:R-:W-:-:S05]  /*0510*/  IADD3 R87, -R0, R4, RZ ;  /* 0x0000000400577210 */ /* 0x008fca0007ffe1ff */
[----:B------:R1:W-:Y:S02]  /*0520*/  STL [R1+0x74], R87 ;  /* 0x0000745701007387 */ /* 0x0003e40000100800 */
.L_x_49:
[----:B------:R-:W-:-:S04]  /*0530*/  ISETP.NE.U32.AND P0, PT, RZ, c[0x0][0x2e0], PT ;  /* 0x0000b800ff007a0c */ /* 0x000fc80003f05070 */
[----:B------:R-:W-:-:S13]  /*0540*/  ISETP.NE.AND.EX P0, PT, RZ, c[0x0][0x2e4], PT, P0 ;  /* 0x0000b900ff007a0c */ /* 0x000fda0003f05300 */
[----:B------:R-:W-:Y:S05]  /*0550*/  @!P0 BRA `(.L_x_50) ;  /* 0x0000003000008947 */ /* 0x000fea0003800000 */
[----:B-1----:R-:W-:-:S05]  /*0560*/  IMAD.WIDE R2, R88, R8, c[0x0][0x2e0] ;  /* 0x0000b80058027625 */ /* 0x002fca00078e0208 */
[----:B------:R1:W5:Y:S01]  /*0570*/  LDG.E R18, [R2.64] ;  /* 0x0000000402127981 */ /* 0x000362000c1e1900 */
[----:B------:R-:W-:Y:S05]  /*0580*/  BRA `(.L_x_51) ;  /* 0x0000004000007947 */ /* 0x000fea0003800000 */
.L_x_50:
[----:B------:R-:W-:Y:S05]  /*0590*/  @!P4 BRA `(.L_x_51) ;  /* 0x000000300000c947 */ /* 0x000fea0003800000 */
[----:B------:R2:W3:Y:S04]  /*05a0*/  LDG.E R0, [R2.64] ;  /* 0x0000000402007981 */ /* 0x0004e8000c1e1900 */
[----:B-12---:R-:W3:Y:S02]  /*05b0*/  LDG.E R2, [R2.64+0x4] ;  /* 0x0000040402027981 */ /* 0x006ee4000c1e1900 */
[----:B---3--:R-:W-:Y:S02]  /*05c0*/  IADD3 R18, -R0, R2, RZ ;  /* 0x0000000200127210 */ /* 0x008fe40007ffe1ff */
.L_x_51:
[----:B------:R-:W-:Y:S01]  /*05d0*/  ISETP.GE.AND P1, PT, R87, 0x1, PT ;  /* 0x000000015700780c */ /* 0x000fe20003f26270 */
[----:B------:R-:W-:Y:S01]  /*05e0*/  CS2R R142, SRZ ;  /* 0x00000000008e7805 */ /* 0x000fe2000001ff00 */
[----:B------:R-:W-:Y:S01]  /*05f0*/  PLOP3.LUT P0, PT, PT, PT, PT, 0x80, 0x0 ;  /* 0x000000000000781c */ /* 0x000fe20003f0f070 */
[----:B-1----:R-:W-:Y:S01]  /*0600*/  IMAD.MOV.U32 R11, RZ, RZ, RZ ;  /* 0x000000ffff0b7224 */ /* 0x002fe200078e00ff */
[----:B------:R-:W-:Y:S01]  /*0610*/  CS2R R146, SRZ ;  /* 0x0000000000927805 */ /* 0x000fe2000001ff00 */
[----:B------:R-:W-:Y:S01]  /*0620*/  IMAD.MOV.U32 R140, RZ, RZ, RZ ;  /* 0x000000ffff8c7224 */ /* 0x000fe200078e00ff */
[----:B------:R-:W-:Y:S01]  /*0630*/  CS2R R144, SRZ ;  /* 0x0000000000907805 */ /* 0x000fe2000001ff00 */
[----:B------:R-:W-:Y:S01]  /*0640*/  CS2R R12, SRZ ;  /* 0x00000000000c7805 */ /* 0x000fe2000001ff00 */
[----:B------:R-:W-:Y:S01]  /*0650*/  MOV R138, RZ ;  /* 0x000000ff008a7202 */ /* 0x000fe20000000f00 */
[----:B------:R-:W-:Y:S01]  /*0660*/  CS2R R136, SRZ ;  /* 0x0000000000887805 */ /* 0x000fe2000001ff00 */
[----:B------:R-:W-:Y:S01]  /*0670*/  CS2R R134, SRZ ;  /* 0x0000000000867805 */ /* 0x000fe2000001ff00 */
[----:B------:R-:W-:Y:S01]  /*0680*/  IMAD.MOV.U32 R7, RZ, RZ, RZ ;  /* 0x000000ffff077224 */ /* 0x000fe200078e00ff */
[----:B------:R-:W-:Y:S01]  /*0690*/  MOV R132, RZ ;  /* 0x000000ff00847202 */ /* 0x000fe20000000f00 */
[----:B------:R-:W-:Y:S01]  /*06a0*/  IMAD.MOV.U32 R8, RZ, RZ, RZ ;  /* 0x000000ffff087224 */ /* 0x000fe200078e00ff */
[----:B------:R-:W-:Y:S01]  /*06b0*/  MOV R126, RZ ;  /* 0x000000ff007e7202 */ /* 0x000fe20000000f00 */
[----:B------:R-:W-:Y:S01]  /*06c0*/  CS2R R124, SRZ ;  /* 0x00000000007c7805 */ /* 0x000fe2000001ff00 */
[----:B------:R-:W-:Y:S01]  /*06d0*/  IMAD.MOV.U32 R130, RZ, RZ, RZ ;  /* 0x000000ffff827224 */ /* 0x000fe200078e00ff */
[----:B------:R-:W-:Y:S01]  /*06e0*/  CS2R R14, SRZ ;  /* 0x00000000000e7805 */ /* 0x000fe2000001ff00 */
[----:B------:R-:W-:Y:S01]  /*06f0*/  MOV R128, RZ ;  /* 0x000000ff00807202 */ /* 0x000fe20000000f00 */
        /* <DEDUP_REMOVED lines=18> */
[----:B------:R-:W-:Y:S01]  /*0820*/  MOV R0, RZ ;  /* 0x000000ff00007202 */ /* 0x000fe20000000f00 */
[----:B------:R-:W-:Y:S01]  /*0830*/  CS2R R2, SRZ ;  /* 0x0000000000027805 */ /* 0x000fe2000001ff00 */
[----:B------:R-:W-:Y:S01]  /*0840*/  CS2R R4, SRZ ;  /* 0x0000000000047805 */ /* 0x000fe2000001ff00 */
[----:B------:R-:W-:Y:S01]  /*0850*/  CS2R R148, SRZ ;  /* 0x0000000000947805 */ /* 0x000fe2000001ff00 */
        /* <DEDUP_REMOVED lines=33> */
[----:B------:R-:W-:Y:S05]  /*0a70*/  @!P1 BRA `(.L_x_52) ;  /* 0x0000424000009947 */ /* 0x000fea0003800000 */
[----:B------:R-:W-:Y:S01]  /*0a80*/  IMAD.SHL.U32 R0, R6, 0x100, RZ ;  /* 0x0000010006007824 */ /* 0x000fe200078e00ff */
[----:B------:R-:W-:Y:S01]  /*0a90*/  SHF.R.S32.HI R5, RZ, 0x1f, R86 ;  /* 0x0000001fff057819 */ /* 0x000fe20000011456 */
[----:B------:R-:W-:Y:S01]  /*0aa0*/  IMAD.MOV.U32 R2, RZ, RZ, c[0x0][0x248] ;  /* 0x00009200ff027624 */ /* 0x000fe200078e00ff */
[----:B------:R-:W-:Y:S01]  /*0ab0*/  SHF.R.S32.HI R3, RZ, 0x1f, R6 ;  /* 0x0000001fff037819 */ /* 0x000fe20000011406 */
[----:B------:R-:W-:Y:S01]  /*0ac0*/  IMAD.SHL.U32 R4, R86, 0x4, RZ ;  /* 0x0000000456047824 */ /* 0x000fe200078e00ff */
[----:B------:R-:W-:Y:S01]  /*0ad0*/  IADD3 R24, P0, R0, R86, RZ ;  /* 0x0000005600187210 */ /* 0x000fe20007f1e0ff */
[----:B-----5:R-:W-:Y:S01]  /*0ae0*/  IMAD R37, R85, -0x40, R18 ;  /* 0xffffffc055257824 */ /* 0x020fe200078e0212 */
[----:B------:R-:W-:Y:S01]  /*0af0*/  ISETP.NE.AND P3, PT, R2, 0x1, PT ;  /* 0x000000010200780c */ /* 0x000fe20003f65270 */
[----:B------:R-:W-:Y:S01]  /*0b00*/  IMAD.MOV.U32 R149, RZ, RZ, 0x20 ;  /* 0x00000020ff957424 */ /* 0x000fe200078e00ff */
[----:B------:R-:W-:Y:S01]  /*0b10*/  IADD3 R2, P1, R4, R6, RZ ;  /* 0x0000000604027210 */ /* 0x000fe20007f3e0ff */
[----:B------:R-:W-:Y:S01]  /*0b20*/  IMAD.MOV.U32 R6, RZ, RZ, R84 ;  /* 0x000000ffff067224 */ /* 0x000fe200078e0054 */
[----:B------:R-:W-:Y:S01]  /*0b30*/  LEA.HI.X.SX32 R25, R0, R5, 0x1, P0 ;  /* 0x0000000500197211 */ /* 0x000fe200000f0eff */
[----:B------:R-:W-:Y:S01]  /*0b40*/  IMAD.MOV.U32 R248, RZ, RZ, RZ ;  /* 0x000000fffff87224 */ /* 0x000fe200078e00ff */
[----:B------:R-:W-:Y:S01]  /*0b50*/  SHF.R.S32.HI R35, RZ, 0x1f, R86 ;  /* 0x0000001fff237819 */ /* 0x000fe20000011456 */
[----:B------:R-:W-:Y:S01]  /*0b60*/  CS2R R146, SRZ ;  /* 0x0000000000927805 */ /* 0x000fe2000001ff00 */
[----:B------:R-:W-:Y:S01]  /*0b70*/  IADD3 R0, R87, 0x1f, RZ ;  /* 0x0000001f57007810 */ /* 0x000fe20007ffe0ff */
[----:B------:R-:W-:Y:S01]  /*0b80*/  IMAD.WIDE.U32 R24, R84, c[0x0][0x238], R24 ;  /* 0x00008e0054187a25 */ /* 0x000fe200078e0018 */
[----:B------:R-:W-:Y:S01]  /*0b90*/  LEA.HI.X.SX32 R3, R4, R3, 0x1, P1 ;  /* 0x0000000304037211 */ /* 0x000fe200008f0eff */
[----:B------:R-:W-:Y:S01]  /*0ba0*/  CS2R R144, SRZ ;  /* 0x0000000000907805 */ /* 0x000fe2000001ff00 */
[CC--:B------:R-:W-:Y:S01]  /*0bb0*/  LEA.HI R38, R35.reuse, R86.reuse, RZ, 0x3 ;  /* 0x0000005623267211 */ /* 0x0c0fe200078f18ff */
[----:B------:R-:W-:Y:S01]  /*0bc0*/  @P3 IMAD.HI.U32 R7, R84, c[0x0][0x24c], RZ ;  /* 0x0000930054073a27 */ /* 0x000fe200078e00ff */
[----:B------:R-:W-:Y:S01]  /*0bd0*/  SHF.R.S32.HI R4, RZ, 0x1f, R0 ;  /* 0x0000001fff047819 */ /* 0x000fe20000011400 */
[----:B------:R-:W-:Y:S01]  /*0be0*/  CS2R R142, SRZ ;  /* 0x00000000008e7805 */ /* 0x000fe2000001ff00 */
[C---:B------:R-:W-:Y:S01]  /*0bf0*/  LEA.HI R36, R35.reuse, R86, RZ, 0x2 ;  /* 0x0000005623247211 */ /* 0x040fe200078f10ff */
[----:B------:R-:W-:Y:S01]  /*0c00*/  CS2R R140, SRZ ;  /* 0x00000000008c7805 */ /* 0x000fe2000001ff00 */
[----:B------:R-:W-:Y:S01]  /*0c10*/  SHF.R.S32.HI R50, RZ, 0x3, R38 ;  /* 0x00000003ff327819 */ /* 0x000fe20000011426 */
[----:B------:R-:W-:Y:S01]  /*0c20*/  CS2R R138, SRZ ;  /* 0x00000000008a7805 */ /* 0x000fe2000001ff00 */
[----:B------:R-:W-:Y:S01]  /*0c30*/  LEA.HI R148, R4, R0, RZ, 0x5 ;  /* 0x0000000004947211 */ /* 0x000fe200078f28ff */
[----:B------:R-:W-:Y:S01]  /*0c40*/  CS2R R136, SRZ ;  /* 0x0000000000887805 */ /* 0x000fe2000001ff00 */
[--C-:B------:R-:W-:Y:S01]  /*0c50*/  SHF.R.S32.HI R16, RZ, 0x2, R36.reuse ;  /* 0x00000002ff107819 */ /* 0x100fe20000011424 */
[----:B------:R-:W-:Y:S01]  /*0c60*/  CS2R R134, SRZ ;  /* 0x0000000000867805 */ /* 0x000fe2000001ff00 */
[----:B------:R-:W-:Y:S01]  /*0c70*/  SHF.R.S32.HI R0, RZ, 0x1f, R36 ;  /* 0x0000001fff007819 */ /* 0x000fe20000011424 */
[----:B------:R-:W-:Y:S01]  /*0c80*/  CS2R R132, SRZ ;  /* 0x0000000000847805 */ /* 0x000fe2000001ff00 */
[----:B------:R-:W-:Y:S01]  /*0c90*/  SHF.R.S32.HI R34, RZ, 0x1f, R84 ;  /* 0x0000001fff227819 */ /* 0x000fe20000011454 */
[----:B------:R-:W-:Y:S01]  /*0ca0*/  CS2R R130, SRZ ;  /* 0x0000000000827805 */ /* 0x000fe2000001ff00 */
[----:B------:R-:W-:Y:S01]  /*0cb0*/  SHF.R.S32.HI R5, RZ, 0x1f, R50 ;  /* 0x0000001fff057819 */ /* 0x000fe20000011432 */
[----:B------:R-:W-:Y:S01]  /*0cc0*/  CS2R R128, SRZ ;  /* 0x0000000000807805 */ /* 0x000fe2000001ff00 */
[----:B------:R-:W-:Y:S01]  /*0cd0*/  IADD3 R21, P1, R50, R9, RZ ;  /* 0x0000000932157210 */ /* 0x000fe20007f3e0ff */
[----:B------:R-:W-:Y:S01]  /*0ce0*/  IMAD R12, R34, c[0x0][0x288], RZ ;  /* 0x0000a200220c7a24 */ /* 0x000fe200078e02ff */
[----:B------:R-:W-:Y:S01]  /*0cf0*/  IADD3 R8, P0, R50, R10, RZ ;  /* 0x0000000a32087210 */ /* 0x000fe20007f1e0ff */
[----:B------:R-:W-:Y:S01]  /*0d00*/  IMAD R14, R34, c[0x0][0x270], RZ ;  /* 0x00009c00220e7a24 */ /* 0x000fe200078e02ff */
[----:B------:R-:W-:Y:S01]  /*0d10*/  LEA.HI R0, R0, R16, RZ, 0x3 ;  /* 0x0000001000007211 */ /* 0x000fe200078f18ff */
[C---:B------:R-:W-:Y:S01]  /*0d20*/  IMAD R12, R84.reuse, c[0x0][0x28c], R12 ;  /* 0x0000a300540c7a24 */ /* 0x040fe200078e020c */
[----:B------:R-:W-:Y:S01]  /*0d30*/  LEA.HI R39, R35, R86, RZ, 0x4 ;  /* 0x0000005623277211 */ /* 0x000fe200078f20ff */
[----:B------:R-:W-:Y:S01]  /*0d40*/  IMAD R14, R84, c[0x0][0x274], R14 ;  /* 0x00009d00540e7a24 */ /* 0x000fe200078e020e */
[-C--:B------:R-:W-:Y:S01]  /*0d50*/  LEA.HI.X.SX32 R26, R9, R5.reuse, 0x1, P1 ;  /* 0x00000005091a7211 */ /* 0x080fe200008f0eff */
[----:B------:R-:W-:Y:S01]  /*0d60*/  CS2R R126, SRZ ;  /* 0x00000000007e7805 */ /* 0x000fe2000001ff00 */
[----:B------:R-:W-:Y:S01]  /*0d70*/  LEA.HI.X.SX32 R9, R10, R5, 0x1, P0 ;  /* 0x000000050a097211 */ /* 0x000fe200000f0eff */
[--C-:B------:R-:W-:Y:S01]  /*0d80*/  IMAD.WIDE.U32 R4, R84, c[0x0][0x270], R2.reuse ;  /* 0x00009c0054047a25 */ /* 0x100fe200078e0002 */
[----:B------:R-:W-:Y:S01]  /*0d90*/  LOP3.LUT R0, R0, 0xfffffff8, RZ, 0xc0, !PT ;  /* 0xfffffff800007812 */ /* 0x000fe200078ec0ff */
[----:B------:R-:W-:Y:S01]  /*0da0*/  CS2R R124, SRZ ;  /* 0x00000000007c7805 */ /* 0x000fe2000001ff00 */
[----:B------:R-:W-:Y:S01]  /*0db0*/  LOP3.LUT R11, R38, 0xfffffff8, RZ, 0xc0, !PT ;  /* 0xfffffff8260b7812 */ /* 0x000fe200078ec0ff */
[----:B------:R-:W-:Y:S01]  /*0dc0*/  IMAD.WIDE.U32 R2, R84, c[0x0][0x288], R2 ;  /* 0x0000a20054027a25 */ /* 0x000fe200078e0002 */
[----:B------:R-:W-:Y:S01]  /*0dd0*/  SHF.R.S32.HI R10, RZ, 0x4, R39 ;  /* 0x00000004ff0a7819 */ /* 0x000fe20000011427 */
[----:B------:R-:W-:Y:S01]  /*0de0*/  CS2R R122, SRZ ;  /* 0x00000000007a7805 */ /* 0x000fe2000001ff00 */
[----:B------:R-:W-:Y:S01]  /*0df0*/  @P3 SHF.R.U32.HI R6, RZ, c[0x0][0x250], R7 ;  /* 0x00009400ff063a19 */ /* 0x000fe20000011607 */
[----:B------:R-:W-:Y:S01]  /*0e00*/  IMAD.IADD R29, R16, 0x1, -R0 ;  /* 0x00000001101d7824 */ /* 0x000fe200078e0a00 */
[----:B------:R-:W-:Y:S01]  /*0e10*/  LEA.HI R7, R39, R10, RZ, 0x1 ;  /* 0x0000000a27077211 */ /* 0x000fe200078f08ff */
[----:B------:R-:W-:Y:S01]  /*0e20*/  IMAD.IADD R22, R86, 0x1, -R11 ;  /* 0x0000000156167824 */ /* 0x000fe200078e0a0b */
[----:B------:R-:W-:Y:S01]  /*0e30*/  LEA.HI R0, R35, R86, RZ, 0x6 ;  /* 0x0000005623007211 */ /* 0x000fe200078f30ff */
[----:B------:R-:W-:Y:S01]  /*0e40*/  IMAD.IADD R13, R3, 0x1, R12 ;  /* 0x00000001030d7824 */ /* 0x000fe200078e020c */
[----:B------:R-:W-:Y:S01]  /*0e50*/  LOP3.LUT R7, R7, 0xfffffffe, RZ, 0xc0, !PT ;  /* 0xfffffffe07077812 */ /* 0x000fe200078ec0ff */
[----:B------:R-:W-:Y:S01]  /*0e60*/  IMAD.SHL.U32 R3, R50, 0x40, RZ ;  /* 0x0000004032037824 */ /* 0x000fe200078e00ff */
[----:B------:R-:W-:Y:S01]  /*0e70*/  SHF.R.S32.HI R23, RZ, 0x6, R0 ;  /* 0x00000006ff177819 */ /* 0x000fe20000011400 */
[----:B------:R-:W-:Y:S01]  /*0e80*/  IMAD.IADD R15, R5, 0x1, R14 ;  /* 0x00000001050f7824 */ /* 0x000fe200078e020e */
[----:B------:R-:W-:Y:S01]  /*0e90*/  SHF.R.S32.HI R5, RZ, 0x1f, R6 ;  /* 0x0000001fff057819 */ /* 0x000fe20000011406 */
[----:B------:R-:W-:Y:S01]  /*0ea0*/  IMAD.SHL.U32 R16, R22, 0x8, RZ ;  /* 0x0000000816107824 */ /* 0x000fe200078e00ff */
[----:B------:R-:W-:Y:S01]  /*0eb0*/  LOP3.LUT R0, R3, 0x1c0, RZ, 0xc0, !PT ;  /* 0x000001c003007812 */ /* 0x000fe200078ec0ff */
[----:B------:R-:W-:Y:S01]  /*0ec0*/  IMAD.MOV.U32 R12, RZ, RZ, R2 ;  /* 0x000000ffff0c7224 */ /* 0x000fe200078e0002 */
[----:B------:R-:W-:Y:S01]  /*0ed0*/  SEL R31, R88, RZ, !P2 ;  /* 0x000000ff581f7207 */ /* 0x000fe20005000000 */
[----:B------:R-:W-:Y:S01]  /*0ee0*/  IMAD.IADD R30, R10, 0x1, -R7 ;  /* 0x000000010a1e7824 */ /* 0x000fe200078e0a07 */
[--C-:B------:R-:W-:Y:S01]  /*0ef0*/  SHF.R.S32.HI R17, RZ, 0x1f, R16.reuse ;  /* 0x0000001fff117819 */ /* 0x100fe20000011410 */
[----:B------:R-:W-:Y:S01]  /*0f00*/  IMAD R2, R5, c[0x0][0x1e0], RZ ;  /* 0x0000780005027a24 */ /* 0x000fe200078e02ff */
[----:B------:R-:W-:Y:S01]  /*0f10*/  LOP3.LUT R10, R0, 0x38, R16, 0xf8, !PT ;  /* 0x00000038000a7812 */ /* 0x000fe200078ef810 */
[----:B------:R-:W-:Y:S01]  /*0f20*/  IMAD.SHL.U32 R40, R23, 0x200, RZ ;  /* 0x0000020017287824 */ /* 0x000fe200078e00ff */
[----:B------:R-:W-:Y:S01]  /*0f30*/  SHF.R.U32.HI R7, RZ, 0x3, R0 ;  /* 0x00000003ff077819 */ /* 0x000fe20000011600 */
[----:B------:R-:W-:Y:S01]  /*0f40*/  IMAD.MOV.U32 R14, RZ, RZ, R4 ;  /* 0x000000ffff0e7224 */ /* 0x000fe200078e0004 */
[----:B------:R-:W-:Y:S01]  /*0f50*/  SHF.R.S32.HI R0, RZ, 0x1f, R88 ;  /* 0x0000001fff007819 */ /* 0x000fe20000011458 */
[----:B------:R-:W-:Y:S01]  /*0f60*/  IMAD R4, R6, c[0x0][0x1e4], R2 ;  /* 0x0000790006047a24 */ /* 0x000fe200078e0202 */
[----:B------:R-:W-:Y:S01]  /*0f70*/  LOP3.LUT R28, R40, R10, R7, 0xf6, !PT ;  /* 0x0000000a281c7212 */ /* 0x000fe200078ef607 */
[----:B------:R-:W-:Y:S01]  /*0f80*/  IMAD.WIDE.U32 R2, R6, c[0x0][0x1e0], R16 ;  /* 0x0000780006027a25 */ /* 0x000fe200078e0010 */
[C---:B------:R-:W-:Y:S01]  /*0f90*/  SEL R7, R0.reuse, RZ, !P4 ;  /* 0x000000ff00077207 */ /* 0x040fe20006000000 */
[----:B------:R-:W-:Y:S01]  /*0fa0*/  CS2R R120, SRZ ;  /* 0x0000000000787805 */ /* 0x000fe2000001ff00 */
[----:B------:R-:W-:Y:S01]  /*0fb0*/  SEL R27, R0, RZ, !P2 ;  /* 0x000000ff001b7207 */ /* 0x000fe20005000000 */
[----:B------:R-:W-:Y:S01]  /*0fc0*/  IMAD R5, R5, c[0x0][0x1b0], RZ ;  /* 0x00006c0005057a24 */ /* 0x000fe200078e02ff */
[----:B------:R-:W-:Y:S01]  /*0fd0*/  SEL R0, R88, RZ, !P4 ;  /* 0x000000ff58007207 */ /* 0x000fe20006000000 */
[----:B------:R-:W-:Y:S01]  /*0fe0*/  IMAD.IADD R3, R3, 0x1, R4 ;  /* 0x0000000103037824 */ /* 0x000fe200078e0204 */
[----:B------:R-:W-:Y:S01]  /*0ff0*/  IADD3 R32, R16, 0x40, RZ ;  /* 0x0000004010207810 */ /* 0x000fe20007ffe0ff */
[----:B------:R-:W-:Y:S01]  /*1000*/  IMAD R10, R6, c[0x0][0x1b4], R5 ;  /* 0x00006d00060a7a24 */ /* 0x000fe200078e0205 */
[----:B------:R-:W-:Y:S01]  /*1010*/  ISETP.GE.AND P3, PT, R16, c[0x0][0x1cc], PT ;  /* 0x0000730010007a0c */ /* 0x000fe20003f66270 */
[----:B------:R-:W-:Y:S01]  /*1020*/  IMAD.WIDE.U32 R4, R6, c[0x0][0x1b0], R16 ;  /* 0x00006c0006047a25 */ /* 0x000fe200078e0010 */
[----:B------:R-:W-:Y:S01]  /*1030*/  ISETP.GE.AND P2, PT, R32, c[0x0][0x1cc], PT ;  /* 0x0000730020007a0c */ /* 0x000fe20003f46270 */
[----:B------:R-:W-:Y:S01]  /*1040*/  CS2R R118, SRZ ;  /* 0x0000000000767805 */ /* 0x000fe2000001ff00 */
[----:B------:R-:W-:Y:S01]  /*1050*/  IADD3 R33, R16, 0x80, RZ ;  /* 0x0000008010217810 */ /* 0x000fe20007ffe0ff */
[----:B------:R-:W-:Y:S01]  /*1060*/  IMAD R6, R7, c[0x0][0x1e8], RZ ;  /* 0x00007a0007067a24 */ /* 0x000fe200078e02ff */
[----:B------:R-:W-:Y:S01]  /*1070*/  LEA.HI R35, R35, R86, RZ, 0x5 ;  /* 0x0000005623237211 */ /* 0x000fe200078f28ff */
[----:B------:R-:W-:Y:S01]  /*1080*/  IMAD.IADD R11, R5, 0x1, R10 ;  /* 0x00000001050b7824 */ /* 0x000fe200078e020a */
[----:B------:R-:W-:Y:S01]  /*1090*/  CS2R R116, SRZ ;  /* 0x0000000000747805 */ /* 0x000fe2000001ff00 */
[----:B------:R-:W-:Y:S01]  /*10a0*/  IMAD R18, R27, c[0x0][0x278], RZ ;  /* 0x00009e001b127a24 */ /* 0x000fe200078e02ff */
[----:B------:R-:W-:Y:S01]  /*10b0*/  CS2R R114, SRZ ;  /* 0x0000000000727805 */ /* 0x000fe2000001ff00 */
[C---:B------:R-:W-:Y:S01]  /*10c0*/  IMAD R6, R0.reuse, c[0x0][0x1ec], R6 ;  /* 0x00007b0000067a24 */ /* 0x040fe200078e0206 */
[----:B------:R-:W-:Y:S01]  /*10d0*/  CS2R R112, SRZ ;  /* 0x0000000000707805 */ /* 0x000fe2000001ff00 */
[C---:B------:R-:W-:Y:S01]  /*10e0*/  IMAD.WIDE.U32 R2, R0.reuse, c[0x0][0x1e8], R2 ;  /* 0x00007a0000027a25 */ /* 0x040fe200078e0002 */
[----:B------:R-:W-:Y:S01]  /*10f0*/  CS2R R110, SRZ ;  /* 0x00000000006e7805 */ /* 0x000fe2000001ff00 */
[----:B------:R-:W-:Y:S01]  /*1100*/  CS2R R108, SRZ ;  /* 0x00000000006c7805 */ /* 0x000fe2000001ff00 */
[----:B------:R-:W-:Y:S01]  /*1110*/  CS2R R106, SRZ ;  /* 0x00000000006a7805 */ /* 0x000fe2000001ff00 */
[----:B------:R-:W-:Y:S01]  /*1120*/  IMAD R7, R7, c[0x0][0x1b8], RZ ;  /* 0x00006e0007077a24 */ /* 0x000fe200078e02ff */
[----:B------:R-:W-:Y:S01]  /*1130*/  CS2R R104, SRZ ;  /* 0x0000000000687805 */ /* 0x000fe2000001ff00 */
[----:B------:R-:W-:Y:S01]  /*1140*/  IMAD R5, R27, c[0x0][0x290], RZ ;  /* 0x0000a4001b057a24 */ /* 0x000fe200078e02ff */
[----:B------:R-:W-:Y:S01]  /*1150*/  CS2R R102, SRZ ;  /* 0x0000000000667805 */ /* 0x000fe2000001ff00 */
[----:B------:R-:W-:Y:S01]  /*1160*/  IMAD.WIDE R8, R85, 0x40, R8 ;  /* 0x0000004055087825 */ /* 0x000fe200078e0208 */
[----:B------:R-:W-:Y:S01]  /*1170*/  CS2R R100, SRZ ;  /* 0x0000000000647805 */ /* 0x000fe2000001ff00 */
[----:B------:R-:W-:Y:S01]  /*1180*/  CS2R R98, SRZ ;  /* 0x0000000000627805 */ /* 0x000fe2000001ff00 */
[----:B------:R-:W-:Y:S01]  /*1190*/  CS2R R96, SRZ ;  /* 0x0000000000607805 */ /* 0x000fe2000001ff00 */
[----:B------:R-:W-:Y:S01]  /*11a0*/  IMAD.MOV.U32 R10, RZ, RZ, R4 ;  /* 0x000000ffff0a7224 */ /* 0x000fe200078e0004 */
[----:B------:R-:W-:Y:S01]  /*11b0*/  CS2R R94, SRZ ;  /* 0x00000000005e7805 */ /* 0x000fe2000001ff00 */
[----:B------:R-:W-:Y:S01]  /*11c0*/  IMAD R19, R31, c[0x0][0x27c], R18 ;  /* 0x00009f001f137a24 */ /* 0x000fe200078e0212 */
[----:B------:R-:W-:Y:S01]  /*11d0*/  CS2R R92, SRZ ;  /* 0x00000000005c7805 */ /* 0x000fe2000001ff00 */
[----:B------:R-:W-:Y:S01]  /*11e0*/  IMAD.IADD R3, R3, 0x1, R6 ;  /* 0x0000000103037824 */ /* 0x000fe200078e0206 */
[----:B------:R-:W-:Y:S01]  /*11f0*/  CS2R R90, SRZ ;  /* 0x00000000005a7805 */ /* 0x000fe2000001ff00 */
[----:B------:R-:W-:Y:S01]  /*1200*/  IMAD R20, R0, c[0x0][0x1bc], R7 ;  /* 0x00006f0000147a24 */ /* 0x000fe200078e0207 */
[----:B------:R-:W-:Y:S01]  /*1210*/  CS2R R88, SRZ ;  /* 0x0000000000587805 */ /* 0x000fe2000001ff00 */
[C---:B------:R-:W-:Y:S01]  /*1220*/  IMAD R18, R31.reuse, c[0x0][0x294], R5 ;  /* 0x0000a5001f127a24 */ /* 0x040fe200078e0205 */
[----:B------:R-:W-:Y:S01]  /*1230*/  CS2R R82, SRZ ;  /* 0x0000000000527805 */ /* 0x000fe2000001ff00 */
[C---:B------:R-:W-:Y:S01]  /*1240*/  IMAD.WIDE.U32 R6, R31.reuse, c[0x0][0x278], R14 ;  /* 0x00009e001f067a25 */ /* 0x040fe200078e000e */
[----:B------:R-:W-:Y:S01]  /*1250*/  CS2R R80, SRZ ;  /* 0x0000000000507805 */ /* 0x000fe2000001ff00 */
[----:B------:R-:W-:Y:S01]  /*1260*/  CS2R R78, SRZ ;  /* 0x00000000004e7805 */ /* 0x000fe2000001ff00 */
[----:B------:R-:W-:Y:S01]  /*1270*/  CS2R R76, SRZ ;  /* 0x00000000004c7805 */ /* 0x000fe2000001ff00 */
[----:B------:R-:W-:Y:S01]  /*1280*/  IMAD.WIDE.U32 R4, R31, c[0x0][0x290], R12 ;  /* 0x0000a4001f047a25 */ /* 0x000fe200078e000c */
[----:B------:R-:W-:Y:S01]  /*1290*/  LEA R46, P1, R6, c[0x0][0x258], 0x2 ;  /* 0x00009600062e7a11 */ /* 0x000fe200078210ff */
[----:B------:R-:W-:Y:S01]  /*12a0*/  CS2R R74, SRZ ;  /* 0x00000000004a7805 */ /* 0x000fe2000001ff00 */
[----:B------:R-:W-:Y:S01]  /*12b0*/  CS2R R72, SRZ ;  /* 0x0000000000487805 */ /* 0x000fe2000001ff00 */
[----:B------:R-:W-:Y:S01]  /*12c0*/  IMAD R14, R9, c[0x0][0x1d8], RZ ;  /* 0x00007600090e7a24 */ /* 0x000fe200078e02ff */
[----:B------:R-:W-:Y:S01]  /*12d0*/  LEA R42, P0, R4, c[0x0][0x280], 0x2 ;  /* 0x0000a000042a7a11 */ /* 0x000fe200078010ff */
[----:B------:R-:W-:Y:S01]  /*12e0*/  IMAD.WIDE.U32 R10, R0, c[0x0][0x1b8], R10 ;  /* 0x00006e00000a7a25 */ /* 0x000fe200078e000a */
[----:B------:R-:W-:Y:S01]  /*12f0*/  CS2R R70, SRZ ;  /* 0x0000000000467805 */ /* 0x000fe2000001ff00 */
[----:B------:R-:W-:Y:S01]  /*1300*/  CS2R R68, SRZ ;  /* 0x0000000000447805 */ /* 0x000fe2000001ff00 */
[----:B------:R-:W-:Y:S01]  /*1310*/  CS2R R66, SRZ ;  /* 0x0000000000427805 */ /* 0x000fe2000001ff00 */
[----:B------:R-:W-:Y:S01]  /*1320*/  IMAD.IADD R0, R7, 0x1, R19 ;  /* 0x0000000107007824 */ /* 0x000fe200078e0213 */
[----:B------:R-:W-:Y:S01]  /*1330*/  CS2R R64, SRZ ;  /* 0x0000000000407805 */ /* 0x000fe2000001ff00 */
[----:B------:R-:W-:Y:S01]  /*1340*/  IMAD.IADD R7, R5, 0x1, R18 ;  /* 0x0000000105077824 */ /* 0x000fe200078e0212 */
[----:B------:R-:W-:Y:S01]  /*1350*/  CS2R R62, SRZ ;  /* 0x00000000003e7805 */ /* 0x000fe2000001ff00 */
[----:B------:R-:W-:Y:S01]  /*1360*/  IMAD R14, R8, c[0x0][0x1dc], R14 ;  /* 0x00007700080e7a24 */ /* 0x000fe200078e020e */
[----:B------:R-:W-:Y:S01]  /*1370*/  LEA.HI.X R47, R6, c[0x0][0x25c], R0, 0x2, P1 ;  /* 0x00009700062f7a11 */ /* 0x000fe200008f1400 */
[----:B------:R-:W-:Y:S01]  /*1380*/  IMAD.WIDE.U32 R12, R8, c[0x0][0x1d8], R2 ;  /* 0x00007600080c7a25 */ /* 0x000fe200078e0002 */
[----:B------:R-:W-:Y:S01]  /*1390*/  LEA.HI.X R43, R4, c[0x0][0x284], R7, 0x2, P0 ;  /* 0x0000a100042b7a11 */ /* 0x000fe200000f1407 */
[----:B------:R-:W-:Y:S01]  /*13a0*/  CS2R R60, SRZ ;  /* 0x00000000003c7805 */ /* 0x000fe2000001ff00 */
[----:B------:R-:W-:Y:S01]  /*13b0*/  ISETP.GE.AND P1, PT, R33, c[0x0][0x1cc], PT ;  /* 0x0000730021007a0c */ /* 0x000fe20003f26270 */
[----:B------:R-:W-:Y:S01]  /*13c0*/  IMAD R3, R9, c[0x0][0x1a8], RZ ;  /* 0x00006a0009037a24 */ /* 0x000fe200078e02ff */
[----:B------:R-:W-:Y:S01]  /*13d0*/  LEA R2, P0, R12, c[0x0][0x1c0], 0x1 ;  /* 0x000070000c027a11 */ /* 0x000fe200078008ff */
[----:B------:R-:W-:Y:S01]  /*13e0*/  IMAD.IADD R0, R13, 0x1, R14 ;  /* 0x000000010d007824 */ /* 0x000fe200078e020e */
[----:B------:R-:W-:Y:S01]  /*13f0*/  STL.64 [R1+0xa0], R46 ;  /* 0x0000a02e01007387 */ /* 0x000fe20000100a00 */
[----:B------:R-:W-:Y:S01]  /*1400*/  IMAD.IADD R5, R11, 0x1, R20 ;  /* 0x000000010b057824 */ /* 0x000fe200078e0214 */
[----:B------:R-:W-:Y:S01]  /*1410*/  CS2R R58, SRZ ;  /* 0x00000000003a7805 */ /* 0x000fe2000001ff00 */
[----:B------:R-:W-:Y:S01]  /*1420*/  IMAD.MOV.U32 R4, RZ, RZ, R10 ;  /* 0x000000ffff047224 */ /* 0x000fe200078e000a */
[----:B------:R-:W-:Y:S01]  /*1430*/  STL.64 [R1+0x98], R42 ;  /* 0x0000982a01007387 */ /* 0x000fe20000100a00 */
[----:B------:R-:W-:Y:S01]  /*1440*/  IMAD R7, R8, c[0x0][0x1ac], R3 ;  /* 0x00006b0008077a24 */ /* 0x000fe200078e0203 */
[----:B------:R-:W-:Y:S01]  /*1450*/  LEA.HI.X R3, R12, c[0x0][0x1c4], R0, 0x1, P0 ;  /* 0x000071000c037a11 */ /* 0x000fe200000f0c00 */
[----:B------:R-:W-:Y:S01]  /*1460*/  IMAD.IADD R0, R37, 0x1, -R50 ;  /* 0x0000000125007824 */ /* 0x000fe200078e0a32 */
[----:B------:R-:W-:Y:S01]  /*1470*/  CS2R R56, SRZ ;  /* 0x0000000000387805 */ /* 0x000fe2000001ff00 */
[----:B------:R-:W-:Y:S01]  /*1480*/  IMAD.WIDE.U32 R8, R8, c[0x0][0x1a8], R4 ;  /* 0x00006a0008087a25 */ /* 0x000fe200078e0004 */
[----:B------:R-:W-:Y:S01]  /*1490*/  CS2R R54, SRZ ;  /* 0x0000000000367805 */ /* 0x000fe2000001ff00 */
[----:B------:R-:W-:Y:S01]  /*14a0*/  CS2R R52, SRZ ;  /* 0x0000000000347805 */ /* 0x000fe2000001ff00 */
[C---:B------:R-:W-:Y:S01]  /*14b0*/  ISETP.LT.OR P5, PT, R0.reuse, 0x1, P3 ;  /* 0x000000010000780c */ /* 0x040fe20001fa1670 */
[----:B------:R-:W-:Y:S01]  /*14c0*/  IMAD.MOV.U32 R5, RZ, RZ, c[0x0][0x1d8] ;  /* 0x00007600ff057624 */ /* 0x000fe200078e00ff */
[----:B------:R-:W-:Y:S01]  /*14d0*/  ISETP.LT.OR P6, PT, R0, 0x1, P2 ;  /* 0x000000010000780c */ /* 0x000fe200017c1670 */
[----:B------:R-:W-:Y:S01]  /*14e0*/  IMAD.MOV.U32 R10, RZ, RZ, c[0x0][0x1dc] ;  /* 0x00007700ff0a7624 */ /* 0x000fe200078e00ff */
[----:B------:R-:W-:Y:S01]  /*14f0*/  LEA R6, P0, R8, c[0x0][0x190], 0x1 ;  /* 0x0000640008067a11 */ /* 0x000fe200078008ff */
[----:B------:R-:W-:Y:S01]  /*1500*/  IMAD.IADD R7, R9, 0x1, R7 ;  /* 0x0000000109077824 */ /* 0x000fe200078e0207 */
[C---:B------:R-:W-:Y:S01]  /*1510*/  LEA R4, P4, R5.reuse, R2, 0x6 ;  /* 0x0000000205047211 */ /* 0x040fe200078830ff */
[----:B------:R-:W-:Y:S01]  /*1520*/  IMAD.SHL.U32 R41, R28, 0x2, RZ ;  /* 0x000000021c297824 */ /* 0x000fe200078e00ff */
[----:B------:R-:W-:Y:S01]  /*1530*/  IADD3 R28, R16, 0xc0, RZ ;  /* 0x000000c0101c7810 */ /* 0x000fe20007ffe0ff */
[----:B------:R-:W-:Y:S01]  /*1540*/  IMAD.MOV.U32 R13, RZ, RZ, c[0x0][0x1a8] ;  /* 0x00006a00ff0d7624 */ /* 0x000fe200078e00ff */
[----:B------:R-:W-:Y:S01]  /*1550*/  LEA.HI.X R5, R5, R3, R10, 0x6, P4 ;  /* 0x0000000305057211 */ /* 0x000fe200020f340a */
[----:B------:R-:W-:Y:S01]  /*1560*/  IMAD.MOV.U32 R18, RZ, RZ, c[0x0][0x1ac] ;  /* 0x00006b00ff127624 */ /* 0x000fe200078e00ff */
[----:B------:R-:W-:Y:S01]  /*1570*/  ISETP.LT.OR P4, PT, R0, 0x1, P1 ;  /* 0x000000010000780c */ /* 0x000fe20000f81670 */
[----:B------:R-:W-:Y:S01]  /*1580*/  @!PT LDS RZ, [RZ] ;  /* 0x00000000fffff984 */ /* 0x000fe20000000800 */
[----:B------:R-:W-:Y:S01]  /*1590*/  @!PT LDS RZ, [RZ] ;  /* 0x00000000fffff984 */ /* 0x000fe20000000800 */
[----:B------:R-:W-:Y:S01]  /*15a0*/  @!PT LDS RZ, [RZ] ;  /* 0x00000000fffff984 */ /* 0x000fe20000000800 */
[----:B------:R1:W-:Y:S01]  /*15b0*/  LDGSTS.E.BYPASS.LTC128B.128 [R41+0x8080], [R2.64], !P5 ;  /* 0x0808000002297fae */ /* 0x0003e2000e901d44 */
[----:B------:R-:W-:Y:S01]  /*15c0*/  LEA.HI.X R7, R8, c[0x0][0x194], R7, 0x1, P0 ;  /* 0x0000650008077a11 */ /* 0x000fe200000f0c07 */
[----:B------:R-:W-:Y:S01]  /*15d0*/  IMAD R9, R26, c[0x0][0x208], RZ ;  /* 0x000082001a097a24 */ /* 0x000fe200078e02ff */
[----:B------:R-:W-:Y:S01]  /*15e0*/  ISETP.GE.AND P0, PT, R28, c[0x0][0x1cc], PT ;  /* 0x000073001c007a0c */ /* 0x000fe20003f06270 */
[----:B------:R1:W-:Y:S01]  /*15f0*/  LDGSTS.E.BYPASS.LTC128B.128 [R41+0xa080], [R2.64+0x80], !P6 ;  /* 0x0a08008002297fae */ /* 0x0003e2000f101d44 */
[----:B------:R-:W-:Y:S01]  /*1600*/  ISETP.LT.OR P5, PT, R0, 0x21, P3 ;  /* 0x000000210000780c */ /* 0x000fe20001fa1670 */
[----:B------:R-:W-:Y:S01]  /*1610*/  IMAD R8, R26, c[0x0][0x178], RZ ;  /* 0x00005e001a087a24 */ /* 0x000fe200078e02ff */
[C---:B------:R-:W-:Y:S01]  /*1620*/  ISETP.LT.OR P6, PT, R0.reuse, 0x1, P0 ;  /* 0x000000010000780c */ /* 0x040fe200007c1670 */
[C---:B------:R-:W-:Y:S01]  /*1630*/  IMAD R15, R21.reuse, c[0x0][0x20c], R9 ;  /* 0x00008300150f7a24 */ /* 0x040fe200078e0209 */
[C---:B------:R-:W-:Y:S01]  /*1640*/  ISETP.LT.OR P3, PT, R0.reuse, 0x21, P2 ;  /* 0x000000210000780c */ /* 0x040fe20001761670 */
[C---:B------:R-:W-:Y:S01]  /*1650*/  IMAD.WIDE.U32 R10, R21.reuse, c[0x0][0x208], R16 ;  /* 0x00008200150a7a25 */ /* 0x040fe200078e0010 */
[C---:B------:R-:W-:Y:S01]  /*1660*/  ISETP.LT.OR P2, PT, R0.reuse, 0x21, P1 ;  /* 0x000000210000780c */ /* 0x040fe20000f41670 */
[----:B------:R1:W-:Y:S01]  /*1670*/  LDGSTS.E.BYPASS.LTC128B.128 [R41+0xc080], [R2.64+0x100], !P4 ;  /* 0x0c08010002297fae */ /* 0x0003e2000e101d44 */
[----:B------:R-:W-:Y:S01]  /*1680*/  ISETP.LT.OR P1, PT, R0, 0x21, P0 ;  /* 0x000000210000780c */ /* 0x000fe20000721670 */
[----:B------:R-:W-:Y:S01]  /*1690*/  IMAD R14, R21, c[0x0][0x17c], R8 ;  /* 0x00005f00150e7a24 */ /* 0x000fe200078e0208 */
[----:B------:R-:W-:Y:S01]  /*16a0*/  LEA R12, P0, R13, R6, 0x6 ;  /* 0x000000060d0c7211 */ /* 0x000fe200078030ff */
[----:B------:R-:W-:Y:S01]  /*16b0*/  IMAD.WIDE.U32 R8, R21, c[0x0][0x178], R16 ;  /* 0x00005e0015087a25 */ /* 0x000fe200078e0010 */
[----:B------:R-:W-:Y:S01]  /*16c0*/  ISETP.GE.AND P4, PT, R16, c[0x0][0x19c], PT ;  /* 0x0000670010007a0c */ /* 0x000fe20003f86270 */
[----:B------:R-:W-:Y:S01]  /*16d0*/  STL [R1+0x54], R41 ;  /* 0x0000542901007387 */ /* 0x000fe20000100800 */
[----:B------:R-:W-:Y:S01]  /*16e0*/  LEA.HI.X R13, R13, R7, R18, 0x6, P0 ;  /* 0x000000070d0d7211 */ /* 0x000fe200000f3412 */
[----:B------:R-:W-:Y:S01]  /*16f0*/  IMAD R19, R34, c[0x0][0x238], RZ ;  /* 0x00008e0022137a24 */ /* 0x000fe200078e02ff */
[----:B------:R-:W-:Y:S01]  /*1700*/  ISETP.LT.OR P0, PT, R0, 0x1, P4 ;  /* 0x000000010000780c */ /* 0x000fe20002701670 */
[----:B------:R1:W-:Y:S02]  /*1710*/  LDGSTS.E.BYPASS.LTC128B.128 [R41+0xe080], [R2.64+0x180], !P6 ;  /* 0x0e08018002297fae */ /* 0x0003e4000f101d44 */
[----:B------:R-:W-:-:S02]  /*1720*/  IMAD R19, R84, c[0x0][0x23c], R19 ;  /* 0x00008f0054137a24 */ /* 0x000fc400078e0213 */
[----:B------:R2:W-:Y:S04]  /*1730*/  LDGSTS.E.BYPASS.LTC128B.128 [R41+0x9080], [R4.64], !P5 ;  /* 0x0908000004297fae */ /* 0x0005e8000e901d44 */
[----:B------:R2:W-:Y:S01]  /*1740*/  LDGSTS.E.BYPASS.LTC128B.128 [R41+0xb080], [R4.64+0x80], !P3 ;  /* 0x0b08008004297fae */ /* 0x0005e2000d901d44 */
[----:B------:R-:W-:-:S03]  /*1750*/  ISETP.LT.OR P3, PT, R0, 0x21, P4 ;  /* 0x000000210000780c */ /* 0x000fc60002761670 */
[----:B------:R2:W-:Y:S01]  /*1760*/  LDGSTS.E.BYPASS.LTC128B.128 [R41+0xd080], [R4.64+0x100], !P2 ;  /* 0x0d08010004297fae */ /* 0x0005e2000d101d44 */
[----:B------:R-:W-:Y:S02]  /*1770*/  ISETP.GE.AND P2, PT, R28, c[0x0][0x19c], PT ;  /* 0x000067001c007a0c */ /* 0x000fe40003f46270 */
[----:B------:R-:W-:Y:S01]  /*1780*/  P2R R18, PR, RZ, 0x8 ;  /* 0x00000008ff127803 */ /* 0x000fe20000000000 */
[----:B------:R2:W-:Y:S01]  /*1790*/  LDGSTS.E.BYPASS.LTC128B.128 [R41+0xf080], [R4.64+0x180], !P1 ;  /* 0x0f08018004297fae */ /* 0x0005e2000c901d44 */
[----:B------:R-:W-:-:S03]  /*17a0*/  ISETP.GE.AND P1, PT, R32, c[0x0][0x19c], PT ;  /* 0x0000670020007a0c */ /* 0x000fc60003f26270 */
[----:B------:R-:W0:Y:S01]  /*17b0*/  LDGDEPBAR ;  /* 0x00000000000079af */ /* 0x000e220000000000 */
[C---:B------:R-:W-:Y:S02]  /*17c0*/  ISETP.LT.OR P4, PT, R0.reuse, 0x1, P1 ;  /* 0x000000010000780c */ /* 0x040fe40000f81670 */
[----:B------:R-:W-:Y:S02]  /*17d0*/  ISETP.LT.OR P1, PT, R0, 0x21, P1 ;  /* 0x000000210000780c */ /* 0x000fe40000f21670 */
[----:B-1----:R-:W-:Y:S01]  /*17e0*/  P2R R2, PR, RZ, 0x1 ;  /* 0x00000001ff027803 */ /* 0x002fe20000000000 */
[----:B------:R-:W-:Y:S01]  /*17f0*/  IMAD.IADD R3, R9, 0x1, R14 ;  /* 0x0000000109037824 */ /* 0x000fe200078e020e */
[----:B------:R-:W-:Y:S02]  /*1800*/  ISETP.GE.AND P0, PT, R33, c[0x0][0x19c], PT ;  /* 0x0000670021007a0c */ /* 0x000fe40003f06270 */
[----:B------:R-:W-:Y:S01]  /*1810*/  ISETP.NE.AND P5, PT, R2, RZ, PT ;  /* 0x000000ff0200720c */ /* 0x000fe20003fa5270 */
[----:B------:R-:W-:Y:S01]  /*1820*/  IMAD.MOV.U32 R2, RZ, RZ, R8 ;  /* 0x000000ffff027224 */ /* 0x000fe200078e0008 */
[----:B------:R-:W-:-:S02]  /*1830*/  P2R R17, PR, RZ, 0x2 ;  /* 0x00000002ff117803 */ /* 0x000fc40000000000 */
[----:B------:R-:W-:Y:S01]  /*1840*/  ISETP.LT.OR P3, PT, R0, 0x1, P0 ;  /* 0x000000010000780c */ /* 0x000fe20000761670 */
[----:B------:R-:W-:Y:S01]  /*1850*/  IMAD.WIDE.U32 R2, R84, c[0x0][0x180], R2 ;  /* 0x0000600054027a25 */ /* 0x000fe200078e0002 */
[C---:B------:R-:W-:Y:S02]  /*1860*/  ISETP.LT.OR P6, PT, R0.reuse, 0x21, P0 ;  /* 0x000000210000780c */ /* 0x040fe400007c1670 */
[----:B------:R-:W-:Y:S01]  /*1870*/  ISETP.LT.OR P1, PT, R0, 0x1, P2 ;  /* 0x000000010000780c */ /* 0x000fe20001721670 */
[----:B--2---:R-:W-:-:S04]  /*1880*/  IMAD.IADD R5, R11, 0x1, R15 ;  /* 0x000000010b057824 */ /* 0x004fc800078e020f */
[----:B------:R1:W-:Y:S01]  /*1890*/  LDGSTS.E.BYPASS.LTC128B.128 [R41+0x80], [R6.64], !P5 ;  /* 0x0008000006297fae */ /* 0x0003e2000e901d44 */
[----:B------:R-:W-:Y:S01]  /*18a0*/  ISETP.LT.OR P5, PT, R0, 0x21, P2 ;  /* 0x000000210000780c */ /* 0x000fe200017a1670 */
[----:B------:R-:W-:Y:S01]  /*18b0*/  IMAD R0, R34, c[0x0][0x180], RZ ;  /* 0x0000600022007a24 */ /* 0x000fe200078e02ff */
[----:B------:R-:W-:Y:S01]  /*18c0*/  LOP3.LUT P2, RZ, R22, 0x4, RZ, 0xc0, !PT ;  /* 0x0000000416ff7812 */ /* 0x000fe2000784c0ff */
[----:B------:R-:W-:Y:S01]  /*18d0*/  IMAD R15, R34, c[0x0][0x210], RZ ;  /* 0x00008400220f7a24 */ /* 0x000fe200078e02ff */
[----:B------:R-:W-:Y:S01]  /*18e0*/  SHF.R.S32.HI R34, RZ, 0x5, R35 ;  /* 0x00000005ff227819 */ /* 0x000fe20000011423 */
[----:B------:R-:W-:Y:S01]  /*18f0*/  IMAD.MOV.U32 R4, RZ, RZ, R10 ;  /* 0x000000ffff047224 */ /* 0x000fe200078e000a */
[----:B------:R1:W-:Y:S01]  /*1900*/  LDGSTS.E.BYPASS.LTC128B.128 [R41+0x2080], [R6.64+0x80], !P4 ;  /* 0x0208008006297fae */ /* 0x0003e2000e101d44 */
[C---:B------:R-:W-:Y:S01]  /*1910*/  IMAD R0, R84.reuse, c[0x0][0x184], R0 ;  /* 0x0000610054007a24 */ /* 0x040fe200078e0200 */
[----:B------:R-:W-:Y:S01]  /*1920*/  LOP3.LUT P4, RZ, R29, 0x4, RZ, 0xc0, !PT ;  /* 0x000000041dff7812 */ /* 0x000fe2000788c0ff */
[----:B------:R-:W-:Y:S01]  /*1930*/  IMAD.WIDE.U32 R8, R84, c[0x0][0x210], R4 ;  /* 0x0000840054087a25 */ /* 0x000fe200078e0004 */
[----:B------:R-:W-:Y:S01]  /*1940*/  LEA.HI R5, R35, R34, RZ, 0x1 ;  /* 0x0000002223057211 */ /* 0x000fe200078f08ff */
[----:B------:R1:W-:Y:S01]  /*1950*/  LDGSTS.E.BYPASS.LTC128B.128 [R41+0x4080], [R6.64+0x100], !P3 ;  /* 0x0408010006297fae */ /* 0x0003e2000d901d44 */
[----:B------:R-:W-:Y:S01]  /*1960*/  LOP3.LUT R4, R36, 0x3ffffffc, RZ, 0xc0, !PT ;  /* 0x3ffffffc24047812 */ /* 0x000fe200078ec0ff */
[----:B------:R-:W-:Y:S01]  /*1970*/  IMAD.IADD R3, R3, 0x1, R0 ;  /* 0x0000000103037824 */ /* 0x000fe200078e0200 */
[----:B------:R-:W-:Y:S01]  /*1980*/  LOP3.LUT R5, R5, 0xfffffffe, RZ, 0xc0, !PT ;  /* 0xfffffffe05057812 */ /* 0x000fe200078ec0ff */
[----:B------:R-:W-:Y:S01]  /*1990*/  IMAD R11, R27, c[0x0][0x188], RZ ;  /* 0x000062001b0b7a24 */ /* 0x000fe200078e02ff */
[----:B------:R-:W-:Y:S01]  /*19a0*/  ISETP.NE.AND P3, PT, R17, RZ, PT ;  /* 0x000000ff1100720c */ /* 0x000fe20003f65270 */
[----:B------:R-:W-:Y:S01]  /*19b0*/  IMAD R15, R84, c[0x0][0x214], R15 ;  /* 0x00008500540f7a24 */ /* 0x000fe200078e020f */
[----:B------:R1:W-:Y:S01]  /*19c0*/  LDGSTS.E.BYPASS.LTC128B.128 [R41+0x6080], [R6.64+0x180], !P1 ;  /* 0x0608018006297fae */ /* 0x0003e2000c901d44 */
[----:B------:R-:W-:Y:S01]  /*19d0*/  IMAD.IADD R14, R86, 0x1, -R4 ;  /* 0x00000001560e7824 */ /* 0x000fe200078e0a04 */
[----:B------:R-:W-:Y:S01]  /*19e0*/  LOP3.LUT P1, RZ, R22, 0x2, RZ, 0xc0, !PT ;  /* 0x0000000216ff7812 */ /* 0x000fe2000782c0ff */
[----:B------:R-:W-:Y:S01]  /*19f0*/  IMAD.IADD R21, R34, 0x1, -R5 ;  /* 0x0000000122157824 */ /* 0x000fe200078e0a05 */
[----:B------:R-:W-:Y:S01]  /*1a00*/  CS2R R84, SRZ ;  /* 0x0000000000547805 */ /* 0x000fe2000001ff00 */
[----:B------:R-:W-:-:S02]  /*1a10*/  IMAD R11, R31, c[0x0][0x18c], R11 ;  /* 0x000063001f0b7a24 */ /* 0x000fc400078e020b */
[----:B------:R-:W-:-:S04]  /*1a20*/  IMAD.WIDE.U32 R4, R31, c[0x0][0x188], R2 ;  /* 0x000062001f047a25 */ /* 0x000fc800078e0002 */
[----:B------:R-:W-:Y:S01]  /*1a30*/  IMAD.IADD R3, R9, 0x1, R15 ;  /* 0x0000000109037824 */ /* 0x000fe200078e020f */
[C---:B------:R-:W-:Y:S01]  /*1a40*/  LEA R48, P0, R4.reuse, c[0x0][0x160], 0x1 ;  /* 0x0000580004307a11 */ /* 0x040fe200078008ff */
[----:B------:R-:W-:Y:S02]  /*1a50*/  IMAD.IADD R9, R5, 0x1, R11 ;  /* 0x0000000105097824 */ /* 0x000fe400078e020b */
[----:B------:R-:W-:Y:S02]  /*1a60*/  IMAD.SHL.U32 R0, R29, 0x40, RZ ;  /* 0x000000401d007824 */ /* 0x000fe400078e00ff */
[----:B------:R-:W-:Y:S01]  /*1a70*/  IMAD.SHL.U32 R10, R23, 0x8, RZ ;  /* 0x00000008170a7824 */ /* 0x000fe200078e00ff */
[----:B------:R-:W-:Y:S01]  /*1a80*/  LEA.HI.X R49, R4, c[0x0][0x164], R9, 0x1, P0 ;  /* 0x0000590004317a11 */ /* 0x000fe200000f0c09 */
[----:B------:R-:W-:Y:S01]  /*1a90*/  IMAD.SHL.U32 R26, R21, 0x400, RZ ;  /* 0x00000400151a7824 */ /* 0x000fe200078e00ff */
[----:B------:R-:W-:Y:S02]  /*1aa0*/  ISETP.NE.AND P0, PT, R18, RZ, PT ;  /* 0x000000ff1200720c */ /* 0x000fe40003f05270 */
[----:B------:R-:W-:Y:S01]  /*1ab0*/  LOP3.LUT R0, R0, 0x1c0, RZ, 0xc0, !PT ;  /* 0x000001c000007812 */ /* 0x000fe200078ec0ff */
[----:B------:R-:W-:Y:S01]  /*1ac0*/  IMAD R2, R14, 0x2, R26 ;  /* 0x000000020e027824 */ /* 0x000fe200078e021a */
[----:B------:R-:W-:Y:S01]  /*1ad0*/  LOP3.LUT R20, R10, 0x18, RZ, 0xc0, !PT ;  /* 0x000000180a147812 */ /* 0x000fe200078ec0ff */
[----:B------:R-:W-:Y:S01]  /*1ae0*/  STL.64 [R1+0x80], R48 ;  /* 0x0000803001007387 */ /* 0x000fe20000100a00 */
[----:B------:R-:W-:Y:S01]  /*1af0*/  SHF.R.U32.HI R10, RZ, 0x3, R0 ;  /* 0x00000003ff0a7819 */ /* 0x000fe20000011600 */
[----:B-1----:R-:W-:-:S03]  /*1b00*/  IMAD R6, R30, 0x800, R40 ;  /* 0x000008001e067824 */ /* 0x002fc600078e0228 */
[----:B------:R-:W-:Y:S01]  /*1b10*/  LOP3.LUT R0, R10, R0, R20, 0x1e, !PT ;  /* 0x000000000a007212 */ /* 0x000fe200078e1e14 */
[----:B------:R-:W-:Y:S02]  /*1b20*/  IMAD.SHL.U32 R10, R22, 0x40, RZ ;  /* 0x00000040160a7824 */ /* 0x000fe400078e00ff */
[----:B------:R1:W-:Y:S02]  /*1b30*/  LDGSTS.E.BYPASS.LTC128B.128 [R41+0x1080], [R12.64], !P0 ;  /* 0x010800000c297fae */ /* 0x0003e4000c101d44 */
[----:B------:R-:W-:Y:S01]  /*1b40*/  IMAD.IADD R5, R2, 0x1, R0 ;  /* 0x0000000102057824 */ /* 0x000fe200078e0200 */
[----:B------:R-:W-:Y:S01]  /*1b50*/  LOP3.LUT R10, R10, 0x1c0, RZ, 0xc0, !PT ;  /* 0x000001c00a0a7812 */ /* 0x000fe200078ec0ff */
[----:B------:R1:W-:Y:S01]  /*1b60*/  LDGSTS.E.BYPASS.LTC128B.128 [R41+0x3080], [R12.64+0x80], !P3 ;  /* 0x030800800c297fae */ /* 0x0003e2000d901d44 */
[----:B------:R-:W-:Y:S02]  /*1b70*/  IMAD R0, R27, c[0x0][0x218], RZ ;  /* 0x000086001b007a24 */ /* 0x000fe400078e02ff */
[----:B------:R-:W-:Y:S01]  /*1b80*/  LOP3.LUT R4, R10, 0x8, R38, 0xf8, !PT ;  /* 0x000000080a047812 */ /* 0x000fe200078ef826 */
[----:B------:R1:W-:Y:S01]  /*1b90*/  LDGSTS.E.BYPASS.LTC128B.128 [R41+0x5080], [R12.64+0x100], !P6 ;  /* 0x050801000c297fae */ /* 0x0003e2000f101d44 */
[----:B------:R-:W-:Y:S01]  /*1ba0*/  SHF.R.U32.HI R14, RZ, 0x3, R10 ;  /* 0x00000003ff0e7819 */ /* 0x000fe2000001160a */
[----:B------:R-:W-:Y:S01]  /*1bb0*/  IMAD.MOV.U32 R2, RZ, RZ, R8 ;  /* 0x000000ffff027224 */ /* 0x000fe200078e0008 */
[----:B------:R-:W-:Y:S01]  /*1bc0*/  ISETP.GE.AND P6, PT, R16, c[0x0][0x1fc], PT ;  /* 0x00007f0010007a0c */ /* 0x000fe20003fc6270 */
[----:B------:R1:W-:Y:S01]  /*1bd0*/  LDGSTS.E.BYPASS.LTC128B.128 [R41+0x7080], [R12.64+0x180], !P5 ;  /* 0x070801800c297fae */ /* 0x0003e2000e901d44 */
[----:B------:R-:W-:Y:S01]  /*1be0*/  IMAD R7, R31, c[0x0][0x21c], R0 ;  /* 0x000087001f077a24 */ /* 0x000fe200078e0200 */
[----:B------:R-:W-:Y:S01]  /*1bf0*/  LOP3.LUT R0, R4, R14, RZ, 0x3c, !PT ;  /* 0x0000000e04007212 */ /* 0x000fe200078e3cff */
[----:B------:R-:W-:Y:S01]  /*1c00*/  IMAD.SHL.U32 R44, R5, 0x2, RZ ;  /* 0x00000002052c7824 */ /* 0x000fe200078e00ff */
[----:B------:R-:W0:Y:S01]  /*1c10*/  LDGDEPBAR ;  /* 0x00000000000079af */ /* 0x000e220000000000 */
[----:B------:R-:W-:Y:S01]  /*1c20*/  IMAD.WIDE.U32 R4, R31, c[0x0][0x218], R2 ;  /* 0x000086001f047a25 */ /* 0x000fe200078e0002 */
[----:B------:R-:W-:-:S02]  /*1c30*/  SHF.R.S32.HI R3, RZ, 0x1f, R23 ;  /* 0x0000001fff037819 */ /* 0x000fc40000011417 */
[----:B------:R2:W-:Y:S01]  /*1c40*/  STL [R1+0x68], R44 ;  /* 0x0000682c01007387 */ /* 0x0005e20000100800 */
[----:B------:R-:W-:Y:S01]  /*1c50*/  IMAD.IADD R2, R6, 0x1, R0 ;  /* 0x0000000106027824 */ /* 0x000fe200078e0200 */
[C---:B------:R-:W-:Y:S01]  /*1c60*/  IADD3 R8, R44.reuse, 0x14180, RZ ;  /* 0x000141802c087810 */ /* 0x040fe20007ffe0ff */
[----:B------:R-:W-:Y:S01]  /*1c70*/  IMAD.IADD R0, R5, 0x1, R7 ;  /* 0x0000000105007824 */ /* 0x000fe200078e0207 */
[----:B------:R-:W-:Y:S01]  /*1c80*/  IADD3 R9, R44, 0x141c0, RZ ;  /* 0x000141c02c097810 */ /* 0x000fe20007ffe0ff */
[----:B------:R-:W-:Y:S01]  /*1c90*/  IMAD.SHL.U32 R2, R2, 0x2, RZ ;  /* 0x0000000202027824 */ /* 0x000fe200078e00ff */
[----:B------:R-:W-:Y:S01]  /*1ca0*/  @P4 IADD3 R9, R8, -0x40, RZ ;  /* 0xffffffc008094810 */ /* 0x000fe20007ffe0ff */
[----:B------:R-:W-:Y:S01]  /*1cb0*/  IMAD.IADD R5, R25, 0x1, R19 ;  /* 0x0000000119057824 */ /* 0x000fe200078e0213 */
[----:B------:R-:W-:Y:S01]  /*1cc0*/  ISETP.GE.AND P4, PT, R16, c[0x0][0x16c], PT ;  /* 0x00005b0010007a0c */ /* 0x000fe20003f86270 */
[----:B------:R-:W-:Y:S01]  /*1cd0*/  IMAD R27, R27, c[0x0][0x240], RZ ;  /* 0x000090001b1b7a24 */ /* 0x000fe200078e02ff */
[----:B------:R-:W-:Y:S01]  /*1ce0*/  SEL R17, RZ, 0x1, P6 ;  /* 0x00000001ff117807 */ /* 0x000fe20003000000 */
[----:B------:R3:W-:Y:S01]  /*1cf0*/  STL [R1+0x70], R9 ;  /* 0x0000700901007387 */ /* 0x0007e20000100800 */
[----:B------:R-:W-:Y:S01]  /*1d00*/  SEL R18, RZ, 0x1, P4 ;  /* 0x00000001ff127807 */ /* 0x000fe20002000000 */
[----:B------:R-:W-:Y:S01]  /*1d10*/  IMAD R19, R31, c[0x0][0x244], R27 ;  /* 0x000091001f137a24 */ /* 0x000fe200078e021b */
[----:B------:R-:W-:Y:S01]  /*1d20*/  ISETP.GT.AND P6, PT, R86, 0x7, PT ;  /* 0x000000075600780c */ /* 0x000fe20003fc4270 */
[----:B------:R-:W-:-:S04]  /*1d30*/  DEPBAR.LE SB0, 0x1 ;  /* 0x000080400000791a */ /* 0x000fc80000000000 */
[----:B------:R-:W-:Y:S01]  /*1d40*/  BAR.SYNC.DEFER_BLOCKING 0x0 ;  /* 0x0000000000007b1d */ /* 0x000fe20000010000 */
[----:B--2---:R-:W-:-:S04]  /*1d50*/  LEA R44, P0, R4, c[0x0][0x1f0], 0x1 ;  /* 0x00007c00042c7a11 */ /* 0x004fc800078008ff */
[----:B------:R-:W-:Y:S01]  /*1d60*/  LEA.HI.X R45, R4, c[0x0][0x1f4], R0, 0x1, P0 ;  /* 0x00007d00042d7a11 */ /* 0x000fe200000f0c00 */
[----:B------:R-:W-:Y:S01]  /*1d70*/  IMAD.MOV.U32 R4, RZ, RZ, R24 ;  /* 0x000000ffff047224 */ /* 0x000fe200078e0018 */
[----:B------:R-:W-:Y:S01]  /*1d80*/  LEA.HI R0, R3, R23, RZ, 0x2 ;  /* 0x0000001703007211 */ /* 0x000fe200078f10ff */
[----:B------:R-:W-:Y:S01]  /*1d90*/  IMAD.MOV.U32 R3, RZ, RZ, 0x40 ;  /* 0x00000040ff037424 */ /* 0x000fe200078e00ff */
[----:B------:R-:W-:Y:S01]  /*1da0*/  ISETP.GT.AND P0, PT, R87, R50, PT ;  /* 0x000000325700720c */ /* 0x000fe20003f04270 */
[----:B------:R-:W-:Y:S01]  /*1db0*/  STL.64 [R1+0x78], R44 ;  /* 0x0000782c01007387 */ /* 0x000fe20000100a00 */
[----:B------:R-:W-:Y:S01]  /*1dc0*/  LOP3.LUT R6, R0, 0xfffffffc, RZ, 0xc0, !PT ;  /* 0xfffffffc00067812 */ /* 0x000fe200078ec0ff */
[----:B------:R-:W-:Y:S01]  /*1dd0*/  IMAD.WIDE.U32 R150, R31, c[0x0][0x240], R4 ;  /* 0x000090001f967a25 */ /* 0x000fe200078e0004 */
[----:B------:R-:W-:Y:S01]  /*1de0*/  SEL R0, R149, 0xffffffe0, !P1 ;  /* 0xffffffe095007807 */ /* 0x000fe20004800000 */
[----:B------:R-:W-:Y:S01]  /*1df0*/  STL [R1+0x28], R2 ;  /* 0x0000280201007387 */ /* 0x000fe20000100800 */
[----:B------:R-:W-:Y:S01]  /*1e00*/  SEL R3, R3, 0xffffffc0, !P2 ;  /* 0xffffffc003037807 */ /* 0x000fe20005000000 */
[----:B------:R-:W-:Y:S01]  /*1e10*/  IMAD.IADD R23, R23, 0x1, -R6 ;  /* 0x0000000117177824 */ /* 0x000fe200078e0a06 */
[----:B------:R-:W-:Y:S01]  /*1e20*/  ISETP.GE.OR P5, PT, R16, c[0x0][0x16c], !P0 ;  /* 0x00005b0010007a0c */ /* 0x000fe200047a6670 */
[----:B---3--:R-:W-:Y:S01]  /*1e30*/  IMAD.IADD R9, R2, 0x1, R0 ;  /* 0x0000000102097824 */ /* 0x008fe200078e0200 */
[----:B------:R-:W-:Y:S01]  /*1e40*/  ISETP.GE.OR P3, PT, R32, c[0x0][0x16c], !P0 ;  /* 0x00005b0020007a0c */ /* 0x000fe20004766670 */
[----:B------:R-:W-:Y:S01]  /*1e50*/  IMAD.IADD R8, R2, 0x1, R3 ;  /* 0x0000000102087824 */ /* 0x000fe200078e0203 */
[----:B------:R-:W-:Y:S01]  /*1e60*/  ISETP.GE.OR P2, PT, R33, c[0x0][0x16c], !P0 ;  /* 0x00005b0021007a0c */ /* 0x000fe20004746670 */
[----:B------:R-:W-:Y:S01]  /*1e70*/  IMAD.IADD R7, R3, 0x1, R9 ;  /* 0x0000000103077824 */ /* 0x000fe200078e0209 */
[----:B------:R-:W-:Y:S01]  /*1e80*/  ISETP.GE.OR P1, PT, R28, c[0x0][0x16c], !P0 ;  /* 0x00005b001c007a0c */ /* 0x000fe20004726670 */
[----:B------:R-:W2:Y:S01]  /*1e90*/  LDSM.16.M88.4 R164, [R2+0x8080] ;  /* 0x0080800002a4783b */ /* 0x000ea20000000200 */
[----:B------:R-:W-:Y:S01]  /*1ea0*/  LOP3.LUT R0, R35, 0xffffffe0, RZ, 0xc0, !PT ;  /* 0xffffffe023007812 */ /* 0x000fe200078ec0ff */
[----:B------:R-:W-:Y:S01]  /*1eb0*/  IMAD.SHL.U32 R4, R21, 0x10, RZ ;  /* 0x0000001015047824 */ /* 0x000fe200078e00ff */
[----:B------:R-:W-:Y:S01]  /*1ec0*/  ISETP.GE.OR P4, PT, R33, c[0x0][0x1fc], !P0 ;  /* 0x00007f0021007a0c */ /* 0x000fe20004786670 */
[----:B------:R-:W3:Y:S01]  /*1ed0*/  LDSM.16.M88.4 R168, [R9+0x8080] ;  /* 0x0080800009a8783b */ /* 0x000ee20000000200 */
[----:B------:R-:W-:Y:S01]  /*1ee0*/  CS2R R50, SRZ ;  /* 0x0000000000327805 */ /* 0x000fe2000001ff00 */
[----:B------:R-:W-:Y:S01]  /*1ef0*/  IMAD.IADD R0, R86, 0x1, -R0 ;  /* 0x0000000156007824 */ /* 0x000fe200078e0a00 */
[----:B------:R-:W-:Y:S01]  /*1f00*/  LOP3.LUT R10, R10, 0x10, R4, 0xf8, !PT ;  /* 0x000000100a0a7812 */ /* 0x000fe200078ef804 */
[----:B------:R-:W4:Y:S01]  /*1f10*/  LDSM.16.M88.4 R172, [R8+0x8080] ;  /* 0x0080800008ac783b */ /* 0x000f220000000200 */
[----:B------:R-:W-:-:S02]  /*1f20*/  CS2R R24, SRZ ;  /* 0x0000000000187805 */ /* 0x000fc4000001ff00 */
[----:B-1----:R-:W-:Y:S01]  /*1f30*/  SHF.R.S32.HI R12, RZ, 0x1f, R0 ;  /* 0x0000001fff0c7819 */ /* 0x002fe20000011400 */
[----:B------:R-:W1:Y:S03]  /*1f40*/  LDSM.16.M88.4 R176, [R7+0x8080] ;  /* 0x0080800007b0783b */ /* 0x000e660000000200 */
[----:B------:R-:W-:Y:S01]  /*1f50*/  LEA.HI R5, R12, R0, RZ, 0x2 ;  /* 0x000000000c057211 */ /* 0x000fe200078f10ff */
        /* <DEDUP_REMOVED lines=11> */
[----:B------:R-:W1:Y:S04]  /*2010*/  LDSM.16.M88.4 R224, [R7+0xe080] ;  /* 0x00e0800007e0783b */ /* 0x000e680000000200 */
[----:B------:R-:W-:Y:S06]  /*2020*/  BAR.SYNC.DEFER_BLOCKING 0x0 ;  /* 0x0000000000007b1d */ /* 0x000fec0000010000 */
[----:B------:R-:W-:Y:S01]  /*2030*/  STL [R1+0x2c], R9 ;  /* 0x00002c0901007387 */ /* 0x000fe20000100800 */
[----:B--2---:R-:W-:-:S03]  /*2040*/  LOP3.LUT R2, R39, 0xfffffff0, RZ, 0xc0, !PT ;  /* 0xfffffff027027812 */ /* 0x004fc600078ec0ff */
[----:B------:R2:W-:Y:S02]  /*2050*/  STL [R1+0x34], R8 ;  /* 0x0000340801007387 */ /* 0x0005e40000100800 */
[----:B------:R-:W-:Y:S02]  /*2060*/  IMAD.IADD R2, R86, 0x1, -R2 ;  /* 0x0000000156027824 */ /* 0x000fe400078e0a02 */
[----:B------:R1:W-:Y:S03]  /*2070*/  STL [R1+0x30], R7 ;  /* 0x0000300701007387 */ /* 0x0003e60000100800 */
[----:B------:R-:W-:Y:S01]  /*2080*/  SHF.R.S32.HI R6, RZ, 0x1f, R2 ;  /* 0x0000001fff067819 */ /* 0x000fe20000011402 */
[----:B------:R-:W-:Y:S03]  /*2090*/  STL.64 [R1+0x90], R150 ;  /* 0x0000909601007387 */ /* 0x000fe60000100a00 */
[----:B------:R-:W-:Y:S01]  /*20a0*/  LEA.HI R6, R6, R2, RZ, 0x3 ;  /* 0x0000000206067211 */ /* 0x000fe200078f18ff */
[----:B------:R-:W-:Y:S01]  /*20b0*/  @!PT LDS RZ, [RZ] ;  /* 0x00000000fffff984 */ /* 0x000fe20000000800 */
[----:B------:R-:W-:Y:S01]  /*20c0*/  @!PT LDS RZ, [RZ] ;  /* 0x00000000fffff984 */ /* 0x000fe20000000800 */
[----:B------:R-:W-:Y:S01]  /*20d0*/  @!PT LDS RZ, [RZ] ;  /* 0x00000000fffff984 */ /* 0x000fe20000000800 */
[----:B------:R3:W-:Y:S01]  /*20e0*/  LDGSTS.E.BYPASS.LTC128B.128 [R41+0x8080], [R48.64], !P5 ;  /* 0x0808000030297fae */ /* 0x0007e2000e901d44 */
[----:B------:R-:W-:-:S03]  /*20f0*/  ISETP.GE.OR P5, PT, R16, c[0x0][0x1fc], !P0 ;  /* 0x00007f0010007a0c */ /* 0x000fc600047a6670 */
[----:B------:R3:W-:Y:S01]  /*2100*/  LDGSTS.E.BYPASS.LTC128B.128 [R41+0x9080], [R48.64+0x80], !P3 ;  /* 0x0908008030297fae */ /* 0x0007e2000d901d44 */
[----:B------:R-:W-:Y:S02]  /*2110*/  P2R R11, PR, RZ, 0x20 ;  /* 0x00000020ff0b7803 */ /* 0x000fe40000000000 */
[C---:B------:R-:W-:Y:S01]  /*2120*/  ISETP.GE.AND P5, PT, R32.reuse, c[0x0][0x1fc], PT ;  /* 0x00007f0020007a0c */ /* 0x040fe20003fa6270 */
[----:B------:R3:W-:Y:S01]  /*2130*/  LDGSTS.E.BYPASS.LTC128B.128 [R41+0xa080], [R48.64+0x100], !P2 ;  /* 0x0a08010030297fae */ /* 0x0007e2000d101d44 */
[----:B------:R-:W-:Y:S01]  /*2140*/  ISETP.GE.OR P2, PT, R32, c[0x0][0x1fc], !P0 ;  /* 0x00007f0020007a0c */ /* 0x000fe20004746670 */
[----:B--2---:R-:W-:Y:S02]  /*2150*/  IMAD.SHL.U32 R8, R30, 0x20, RZ ;  /* 0x000000201e087824 */ /* 0x004fe400078e00ff */
[----:B------:R3:W-:Y:S01]  /*2160*/  LDGSTS.E.BYPASS.LTC128B.128 [R41+0xb080], [R48.64+0x180], !P1 ;  /* 0x0b08018030297fae */ /* 0x0007e2000c901d44 */
[----:B------:R-:W-:Y:S02]  /*2170*/  ISETP.GE.AND P1, PT, R32, c[0x0][0x16c], PT ;  /* 0x00005b0020007a0c */ /* 0x000fe40003f26270 */
[C---:B-1----:R-:W-:Y:S01]  /*2180*/  LOP3.LUT R7, R6.reuse, 0xfffffff8, RZ, 0xc0, !PT ;  /* 0xfffffff806077812 */ /* 0x042fe200078ec0ff */
[----:B------:R-:W-:Y:S01]  /*2190*/  IMAD.SHL.U32 R6, R6, 0x40, RZ ;  /* 0x0000004006067824 */ /* 0x000fe200078e00ff */
[----:B------:R-:W-:-:S02]  /*21a0*/  P2R R9, PR, RZ, 0x4 ;  /* 0x00000004ff097803 */ /* 0x000fc40000000000 */
[----:B------:R-:W-:Y:S01]  /*21b0*/  SEL R13, RZ, 0xffffffff, P1 ;  /* 0xffffffffff0d7807 */ /* 0x000fe20000800000 */
[----:B------:R-:W-:Y:S01]  /*21c0*/  IMAD.IADD R2, R2, 0x1, -R7 ;  /* 0x0000000102027824 */ /* 0x000fe200078e0a07 */
[----:B------:R-:W-:Y:S02]  /*21d0*/  LOP3.LUT R7, R5, 0xfffffffc, RZ, 0xc0, !PT ;  /* 0xfffffffc05077812 */ /* 0x000fe400078ec0ff */
[----:B------:R-:W-:Y:S02]  /*21e0*/  SEL R12, RZ, 0xffffffff, P5 ;  /* 0xffffffffff0c7807 */ /* 0x000fe40002800000 */
[----:B------:R-:W-:Y:S01]  /*21f0*/  ISETP.GE.AND P2, PT, R33, c[0x0][0x16c], PT ;  /* 0x00005b0021007a0c */ /* 0x000fe20003f46270 */
[----:B------:R-:W-:Y:S01]  /*2200*/  IMAD.IADD R7, R0, 0x1, -R7 ;  /* 0x0000000100077824 */ /* 0x000fe200078e0a07 */
[----:B------:R-:W-:Y:S01]  /*2210*/  ISETP.NE.AND P5, PT, R9, RZ, PT ;  /* 0x000000ff0900720c */ /* 0x000fe20003fa5270 */
[----:B------:R-:W-:Y:S01]  /*2220*/  IMAD.SHL.U32 R9, R13, 0x2, RZ ;  /* 0x000000020d097824 */ /* 0x000fe200078e00ff */
[----:B------:R-:W-:Y:S01]  /*2230*/  LEA.HI R5, R5, R4, RZ, 0x1e ;  /* 0x0000000405057211 */ /* 0x000fe200078ff0ff */
[----:B------:R-:W-:Y:S01]  /*2240*/  IMAD.SHL.U32 R4, R12, 0x2, RZ ;  /* 0x000000020c047824 */ /* 0x000fe200078e00ff */
[----:B------:R-:W-:-:S02]  /*2250*/  ISETP.GE.AND P1, PT, R28, c[0x0][0x16c], PT ;  /* 0x00005b001c007a0c */ /* 0x000fc40003f26270 */
[----:B------:R-:W-:Y:S01]  /*2260*/  LOP3.LUT R20, R20, 0x20, R8, 0xf8, !PT ;  /* 0x0000002014147812 */ /* 0x000fe200078ef808 */
[----:B------:R-:W-:Y:S01]  /*2270*/  IMAD R8, R23, -0x8, R37 ;  /* 0xfffffff817087824 */ /* 0x000fe200078e0225 */
[----:B------:R-:W-:Y:S01]  /*2280*/  SEL R16, RZ, 0x4, P2 ;  /* 0x00000004ff107807 */ /* 0x000fe20001000000 */
[----:B------:R1:W-:Y:S01]  /*2290*/  STL [R1+0x6c], R5 ;  /* 0x00006c0501007387 */ /* 0x0003e20000100800 */
[----:B------:R-:W-:Y:S01]  /*22a0*/  ISETP.GE.AND P2, PT, R33, c[0x0][0x1fc], PT ;  /* 0x00007f0021007a0c */ /* 0x000fe20003f46270 */
[----:B------:R-:W-:Y:S01]  /*22b0*/  CS2R R36, SRZ ;  /* 0x0000000000247805 */ /* 0x000fe2000001ff00 */
[----:B------:R-:W-:Y:S01]  /*22c0*/  LOP3.LUT R0, R10, 0x8, R38, 0xf8, !PT ;  /* 0x000000080a007812 */ /* 0x000fe200078ef826 */
[----:B------:R-:W-:Y:S01]  /*22d0*/  IMAD R10, R7, -0x2, R8 ;  /* 0xfffffffe070a7824 */ /* 0x000fe200078e0208 */
[----:B------:R-:W-:Y:S01]  /*22e0*/  SEL R15, RZ, 0x8, P1 ;  /* 0x00000008ff0f7807 */ /* 0x000fe20000800000 */
[----:B---3--:R-:W-:Y:S01]  /*22f0*/  CS2R R48, SRZ ;  /* 0x0000000000307805 */ /* 0x008fe2000001ff00 */
[----:B------:R-:W-:Y:S01]  /*2300*/  LOP3.LUT R8, R0, R14, RZ, 0x3c, !PT ;  /* 0x0000000e00087212 */ /* 0x000fe200078e3cff */
[----:B------:R-:W-:Y:S01]  /*2310*/  CS2R R38, SRZ ;  /* 0x0000000000267805 */ /* 0x000fe2000001ff00 */
[----:B------:R-:W-:Y:S01]  /*2320*/  SEL R7, RZ, 0x4, P2 ;  /* 0x00000004ff077807 */ /* 0x000fe20001000000 */
[----:B------:R-:W-:Y:S01]  /*2330*/  CS2R R32, SRZ ;  /* 0x0000000000207805 */ /* 0x000fe2000001ff00 */
[----:B------:R-:W-:Y:S01]  /*2340*/  ISETP.NE.AND P2, PT, R11, RZ, PT ;  /* 0x000000ff0b00720c */ /* 0x000fe20003f45270 */
[----:B------:R-:W-:Y:S01]  /*2350*/  CS2R R22, SRZ ;  /* 0x0000000000167805 */ /* 0x000fe2000001ff00 */
[----:B------:R-:W-:-:S02]  /*2360*/  ISETP.GE.AND P1, PT, R28, c[0x0][0x1fc], PT ;  /* 0x00007f001c007a0c */ /* 0x000fc40003f26270 */
[----:B------:R-:W-:Y:S02]  /*2370*/  LOP3.LUT R4, R4, 0x2, R17, 0xe2, !PT ;  /* 0x0000000204047812 */ /* 0x000fe400078ee211 */
[----:B------:R-:W-:Y:S02]  /*2380*/  ISETP.GE.OR P3, PT, R28, c[0x0][0x1fc], !P0 ;  /* 0x00007f001c007a0c */ /* 0x000fe40004766670 */
[----:B------:R-:W-:Y:S01]  /*2390*/  LOP3.LUT P0, RZ, R2, 0x2, RZ, 0xc0, !PT ;  /* 0x0000000202ff7812 */ /* 0x000fe2000780c0ff */
[----:B------:R-:W-:Y:S01]  /*23a0*/  CS2R R28, SRZ ;  /* 0x00000000001c7805 */ /* 0x000fe2000001ff00 */
[----:B------:R-:W-:Y:S02]  /*23b0*/  LOP3.LUT R6, R6, 0xfffffe00, RZ, 0xc0, !PT ;  /* 0xfffffe0006067812 */ /* 0x000fe400078ec0ff */
[----:B------:R-:W-:Y:S02]  /*23c0*/  SHF.R.S32.HI R11, RZ, 0x5, R148 ;  /* 0x00000005ff0b7819 */ /* 0x000fe40000011494 */
[----:B-1----:R-:W-:Y:S01]  /*23d0*/  LOP3.LUT R5, R9, 0x2, R18, 0xe2, !PT ;  /* 0x0000000209057812 */ /* 0x002fe200078ee212 */
[----:B------:R-:W-:-:S03]  /*23e0*/  @!P6 IMAD.SHL.U32 R9, R86, 0x10, RZ ;  /* 0x000000105609e824 */ /* 0x000fc600078e00ff */
[----:B------:R-:W-:Y:S02]  /*23f0*/  LOP3.LUT R0, R15, R5, R16, 0xfe, !PT ;  /* 0x000000050f007212 */ /* 0x000fe400078efe10 */
[----:B------:R-:W-:Y:S01]  /*2400*/  SEL R5, RZ, 0x8, P1 ;  /* 0x00000008ff057807 */ /* 0x000fe20000800000 */
[----:B------:R1:W-:Y:S01]  /*2410*/  @!P6 LDGSTS.E.BYPASS.LTC128B.128 [R9+0x14080], [R46.64] ;  /* 0x140800002e09efae */ /* 0x0003e2000b901d44 */
[----:B------:R-:W-:-:S03]  /*2420*/  LOP3.LUT P1, RZ, R2, 0x4, RZ, 0xc0, !PT ;  /* 0x0000000402ff7812 */ /* 0x000fc6000782c0ff */
[----:B------:R2:W-:Y:S04]  /*2430*/  STL [R1+0x64], R0 ;  /* 0x0000640001007387 */ /* 0x0005e80000100800 */
[----:B------:R-:W0:Y:S04]  /*2440*/  LDGDEPBAR ;  /* 0x00000000000079af */ /* 0x000e280000000000 */
[----:B------:R3:W-:Y:S01]  /*2450*/  LDGSTS.E.BYPASS.LTC128B.128 [R41+0x10080], [R44.64], !P2 ;  /* 0x100800002c297fae */ /* 0x0007e2000d101d44 */
[----:B------:R-:W-:-:S03]  /*2460*/  ISETP.GE.AND P2, PT, R86, 0x8, PT ;  /* 0x000000085600780c */ /* 0x000fc60003f46270 */
[----:B------:R3:W-:Y:S01]  /*2470*/  LDGSTS.E.BYPASS.LTC128B.128 [R41+0x11080], [R44.64+0x80], !P5 ;  /* 0x110800802c297fae */ /* 0x0007e2000e901d44 */
[----:B------:R-:W-:-:S03]  /*2480*/  ISETP.GT.AND P5, PT, R10, RZ, PT ;  /* 0x000000ff0a00720c */ /* 0x000fc60003fa4270 */
[----:B------:R3:W-:Y:S01]  /*2490*/  LDGSTS.E.BYPASS.LTC128B.128 [R41+0x12080], [R44.64+0x100], !P4 ;  /* 0x120801002c297fae */ /* 0x0007e2000e101d44 */
[----:B------:R-:W-:-:S03]  /*24a0*/  ISETP.GT.AND P4, PT, R10, 0x1, PT ;  /* 0x000000010a00780c */ /* 0x000fc60003f84270 */
[----:B------:R3:W-:Y:S01]  /*24b0*/  LDGSTS.E.BYPASS.LTC128B.128 [R41+0x13080], [R44.64+0x180], !P3 ;  /* 0x130801802c297fae */ /* 0x0007e2000d901d44 */
[----:B------:R-:W-:Y:S01]  /*24c0*/  ISETP.GT.AND P3, PT, R10, 0x20, PT ;  /* 0x000000200a00780c */ /* 0x000fe20003f64270 */
[----:B-1----:R-:W-:Y:S01]  /*24d0*/  CS2R R46, SRZ ;  /* 0x00000000002e7805 */ /* 0x002fe2000001ff00 */
[----:B--2---:R-:W-:Y:S01]  /*24e0*/  IMAD.SHL.U32 R0, R2, 0x40, RZ ;  /* 0x0000004002007824 */ /* 0x004fe200078e00ff */
[----:B------:R-:W-:Y:S01]  /*24f0*/  LOP3.LUT R2, R5, R4, R7, 0xfe, !PT ;  /* 0x0000000405027212 */ /* 0x000fe200078efe07 */
[----:B------:R-:W-:Y:S02]  /*2500*/  IMAD.SHL.U32 R5, R30, 0x8, RZ ;  /* 0x000000081e057824 */ /* 0x000fe400078e00ff */
[----:B------:R-:W-:Y:S01]  /*2510*/  IMAD.SHL.U32 R4, R34, 0x8, RZ ;  /* 0x0000000822047824 */ /* 0x000fe200078e00ff */
[----:B------:R-:W-:Y:S01]  /*2520*/  LOP3.LUT R0, R0, 0x1c0, RZ, 0xc0, !PT ;  /* 0x000001c000007812 */ /* 0x000fe200078ec0ff */
[----:B------:R1:W-:Y:S01]  /*2530*/  STL [R1+0x60], R2 ;  /* 0x0000600201007387 */ /* 0x0003e20000100800 */
[----:B------:R-:W-:-:S02]  /*2540*/  CS2R R34, SRZ ;  /* 0x0000000000227805 */ /* 0x000fc4000001ff00 */
[C---:B------:R-:W-:Y:S01]  /*2550*/  LOP3.LUT R7, R0.reuse, 0x8, R5, 0xf8, !PT ;  /* 0x0000000800077812 */ /* 0x040fe200078ef805 */
[----:B------:R-:W-:Y:S01]  /*2560*/  STL [R1+0x88], R11 ;  /* 0x0000880b01007387 */ /* 0x000fe20000100800 */
[----:B------:R-:W-:Y:S01]  /*2570*/  LOP3.LUT R5, R0, 0x38, R4, 0xf8, !PT ;  /* 0x0000003800057812 */ /* 0x000fe200078ef804 */
[----:B---3--:R-:W-:Y:S01]  /*2580*/  CS2R R44, SRZ ;  /* 0x00000000002c7805 */ /* 0x008fe2000001ff00 */
[----:B------:R-:W-:Y:S01]  /*2590*/  CS2R R40, SRZ ;  /* 0x0000000000287805 */ /* 0x000fe2000001ff00 */
[----:B-1----:R-:W-:-:S04]  /*25a0*/  SHF.R.U32.HI R2, RZ, 0x3, R0 ;  /* 0x00000003ff027819 */ /* 0x002fc80000011600 */
[----:B------:R-:W-:Y:S01]  /*25b0*/  LOP3.LUT R9, R2, R20, R0, 0x1e, !PT ;  /* 0x0000001402097212 */ /* 0x000fe200078e1e00 */
[C---:B------:R-:W-:Y:S01]  /*25c0*/  IMAD R0, R30.reuse, 0x200, R8 ;  /* 0x000002001e007824 */ /* 0x040fe200078e0208 */
[-C--:B------:R-:W-:Y:S01]  /*25d0*/  LOP3.LUT R5, R5, R2.reuse, RZ, 0x3c, !PT ;  /* 0x0000000205057212 */ /* 0x080fe200078e3cff */
[----:B------:R-:W-:Y:S01]  /*25e0*/  IMAD R8, R30, 0x1000, R6 ;  /* 0x000010001e087824 */ /* 0x000fe200078e0206 */
[----:B------:R-:W-:Y:S01]  /*25f0*/  LOP3.LUT R4, R7, R2, RZ, 0x3c, !PT ;  /* 0x0000000207047212 */ /* 0x000fe200078e3cff */
[----:B------:R-:W-:Y:S01]  /*2600*/  IMAD R3, R0, 0x2, R3 ;  /* 0x0000000200037824 */ /* 0x000fe200078e0203 */
[-C--:B------:R-:W-:Y:S01]  /*2610*/  LOP3.LUT R7, R9, R6.reuse, RZ, 0xfc, !PT ;  /* 0x0000000609077212 */ /* 0x080fe200078efcff */
[----:B------:R-:W-:Y:S01]  /*2620*/  IMAD.IADD R9, R151, 0x1, R19 ;  /* 0x0000000197097824 */ /* 0x000fe200078e0213 */
[-C--:B------:R-:W-:Y:S01]  /*2630*/  IADD3 R2, R4, R6.reuse, R26 ;  /* 0x0000000604027210 */ /* 0x080fe20007ffe01a */
[----:B------:R-:W-:Y:S01]  /*2640*/  IMAD.IADD R8, R8, 0x1, R5 ;  /* 0x0000000108087824 */ /* 0x000fe200078e0205 */
[----:B------:R-:W-:Y:S01]  /*2650*/  LOP3.LUT R6, R4, R6, RZ, 0xfc, !PT ;  /* 0x0000000604067212 */ /* 0x000fe200078efcff */
[----:B------:R-:W-:Y:S01]  /*2660*/  IMAD.MOV.U32 R5, RZ, RZ, 0x10 ;  /* 0x00000010ff057424 */ /* 0x000fe200078e00ff */
[----:B------:R1:W-:Y:S01]  /*2670*/  STL [R1+0x8c], R9 ;  /* 0x00008c0901007387 */ /* 0x0003e20000100800 */
[----:B------:R-:W-:Y:S01]  /*2680*/  @!P2 IMAD.SHL.U32 R4, R86, 0x10, RZ ;  /* 0x000000105604a824 */ /* 0x000fe200078e00ff */
[----:B------:R-:W-:Y:S01]  /*2690*/  CS2R R30, SRZ ;  /* 0x00000000001e7805 */ /* 0x000fe2000001ff00 */
[----:B------:R-:W-:Y:S01]  /*26a0*/  IMAD.SHL.U32 R0, R0, 0x2, RZ ;  /* 0x0000000200007824 */ /* 0x000fe200078e00ff */
[----:B------:R-:W-:Y:S01]  /*26b0*/  SEL R5, R5, 0xfffffff0, !P0 ;  /* 0xfffffff005057807 */ /* 0x000fe20004000000 */
[----:B------:R-:W-:Y:S01]  /*26c0*/  IMAD.SHL.U32 R2, R2, 0x2, RZ ;  /* 0x0000000202027824 */ /* 0x000fe200078e00ff */
[----:B------:R2:W-:Y:S01]  /*26d0*/  @!P2 LDGSTS.E.BYPASS.LTC128B.128 [R4+0x14100], [R42.64] ;  /* 0x141000002a04afae */ /* 0x0005e2000b901d44 */
[----:B------:R-:W-:Y:S01]  /*26e0*/  CS2R R86, SRZ ;  /* 0x0000000000567805 */ /* 0x000fe2000001ff00 */
[----:B------:R-:W-:Y:S01]  /*26f0*/  CS2R R26, SRZ ;  /* 0x00000000001a7805 */ /* 0x000fe2000001ff00 */
[----:B------:R-:W-:Y:S01]  /*2700*/  CS2R R20, SRZ ;  /* 0x0000000000147805 */ /* 0x000fe2000001ff00 */
[----:B------:R3:W-:Y:S01]  /*2710*/  STL [R1+0x38], R3 ;  /* 0x0000380301007387 */ /* 0x0007e20000100800 */
[----:B------:R-:W-:-:S03]  /*2720*/  ISETP.GT.AND P2, PT, R10, 0x21, PT ;  /* 0x000000210a00780c */ /* 0x000fc60003f44270 */
[----:B------:R4:W-:Y:S04]  /*2730*/  STL [R1+0x3c], R0 ;  /* 0x00003c0001007387 */ /* 0x0009e80000100800 */
[----:B------:R-:W0:Y:S01]  /*2740*/  LDGDEPBAR ;  /* 0x00000000000079af */ /* 0x000e220000000000 */
[----:B-1----:R-:W-:Y:S02]  /*2750*/  LEA R9, R6, 0x15180, 0x1 ;  /* 0x0001518006097811 */ /* 0x002fe400078e08ff */
[----:B------:R-:W-:-:S03]  /*2760*/  LEA R6, R8, 0x80, 0x1 ;  /* 0x0000008008067811 */ /* 0x000fc600078e08ff */
[----:B------:R-:W-:Y:S01]  /*2770*/  STL [R1+0x40], R9 ;  /* 0x0000400901007387 */ /* 0x000fe20000100800 */
[----:B--2---:R-:W-:-:S03]  /*2780*/  SEL R4, R149, 0xffffffe0, !P1 ;  /* 0xffffffe095047807 */ /* 0x004fc60004800000 */
[----:B------:R1:W-:Y:S01]  /*2790*/  STL [R1+0x24], R6 ;  /* 0x0000240601007387 */ /* 0x0003e20000100800 */
[--C-:B---3--:R-:W-:Y:S01]  /*27a0*/  IMAD R3, R5, 0x2, R2.reuse ;  /* 0x0000000205037824 */ /* 0x108fe200078e0202 */
[----:B------:R-:W-:Y:S01]  /*27b0*/  CS2R R42, SRZ ;  /* 0x00000000002a7805 */ /* 0x000fe2000001ff00 */
[----:B----4-:R-:W-:Y:S02]  /*27c0*/  IMAD.SHL.U32 R0, R7, 0x2, RZ ;  /* 0x0000000207007824 */ /* 0x010fe400078e00ff */
[C---:B------:R-:W-:Y:S02]  /*27d0*/  IMAD R7, R4.reuse, 0x2, R2 ;  /* 0x0000000204077824 */ /* 0x040fe400078e0202 */
[----:B------:R-:W-:-:S03]  /*27e0*/  IMAD R252, R4, 0x2, R3 ;  /* 0x0000000204fc7824 */ /* 0x000fc600078e0203 */
[----:B------:R2:W-:Y:S01]  /*27f0*/  STL [R1+0x20], R7 ;  /* 0x0000200701007387 */ /* 0x0005e20000100800 */
[--C-:B-1----:R-:W-:Y:S02]  /*2800*/  IMAD R6, R5, 0x2, R9.reuse ;  /* 0x0000000205067824 */ /* 0x102fe400078e0209 */
[C---:B------:R-:W-:Y:S02]  /*2810*/  IMAD R5, R4.reuse, 0x2, R9 ;  /* 0x0000000204057824 */ /* 0x040fe400078e0209 */
[----:B------:R-:W-:Y:S01]  /*2820*/  IMAD R4, R4, 0x2, R6 ;  /* 0x0000000204047824 */ /* 0x000fe200078e0206 */
[----:B------:R2:W-:Y:S04]  /*2830*/  STL [R1+0x44], R6 ;  /* 0x0000440601007387 */ /* 0x0005e80000100800 */
[----:B------:R2:W-:Y:S04]  /*2840*/  STL [R1+0x4c], R5 ;  /* 0x00004c0501007387 */ /* 0x0005e80000100800 */
[----:B------:R2:W-:Y:S02]  /*2850*/  STL [R1+0x48], R4 ;  /* 0x0000480401007387 */ /* 0x0005e40000100800 */
.L_x_55:
[----:B------:R-:W3:Y:S01]  /*2860*/  LDL R159, [R1+0x28] ;  /* 0x00002800019f7983 */ /* 0x000ee20000100800 */
[----:B------:R-:W-:Y:S04]  /*2870*/  DEPBAR.LE SB0, 0x0 ;  /* 0x000080000000791a */ /* 0x000fe80000000000 */
[----:B------:R-:W4:Y:S01]  /*2880*/  LDL R158, [R1+0x2c] ;  /* 0x00002c00019e7983 */ /* 0x000f220000100800 */
[----:B------:R-:W-:Y:S03]  /*2890*/  IADD3 R244, R248, 0x1, RZ ;  /* 0x00000001f8f47810 */ /* 0x000fe60007ffe0ff */
[----:B-----5:R-:W5:Y:S04]  /*28a0*/  LDL R157, [R1+0x34] ;  /* 0x00003400019d7983 */ /* 0x020f680000100800 */
[----:B--2---:R-:W2:Y:S04]  /*28b0*/  LDL R162, [R1+0x20] ;  /* 0x0000200001a27983 */ /* 0x004ea80000100800 */
[----:B------:R-:W2:Y:S04]  /*28c0*/  LDL R156, [R1+0x30] ;  /* 0x00003000019c7983 */ /* 0x000ea80000100800 */
[----:B------:R-:W-:Y:S06]  /*28d0*/  BAR.SYNC.DEFER_BLOCKING 0x0 ;  /* 0x0000000000007b1d */ /* 0x000fec0000010000 */
[----:B------:R-:W-:Y:S04]  /*28e0*/  LDSM.16.M88.4 R8, [R2+0x8080] ;  /* 0x008080000208783b */ /* 0x000fe80000000200 */
[----:B------:R-:W-:Y:S04]  /*28f0*/  LDSM.16.M88.4 R16, [R3+0x8080] ;  /* 0x008080000310783b */ /* 0x000fe80000000200 */
[----:B------:R-:W2:Y:S04]  /*2900*/  LDL R229, [R1+0x6c] ;  /* 0x00006c0001e57983 */ /* 0x000ea80000100800 */
[----:B------:R-:W2:Y:S04]  /*2910*/  LDL R245, [R1+0x88] ;  /* 0x0000880001f57983 */ /* 0x000ea80000100800 */
[----:B------:R-:W2:Y:S04]  /*2920*/  LDL R241, [R1+0x3c] ;  /* 0x00003c0001f17983 */ /* 0x000ea80000100800 */
[----:B------:R-:W2:Y:S04]  /*2930*/  LDL R240, [R1+0x38] ;  /* 0x0000380001f07983 */ /* 0x000ea80000100800 */
[----:B---3--:R-:W1:Y:S04]  /*2940*/  LDSM.16.M88.4 R12, [R159+0x80] ;  /* 0x000080009f0c783b */ /* 0x008e680000000200 */
[----:B----4-:R-:W3:Y:S04]  /*2950*/  LDSM.16.M88.4 R148, [R158+0x80] ;  /* 0x000080009e94783b */ /* 0x010ee80000000200 */
[----:B-----5:R-:W-:Y:S01]  /*2960*/  LDSM.16.M88.4 R152, [R157+0x80] ;  /* 0x000080009d98783b */ /* 0x020fe20000000200 */
[C---:B-1----:R-:W-:Y:S08]  /*2970*/  HMMA.16816.F32.BF16 R4, R8.reuse, R12, RZ ;  /* 0x0000000c0804723c */ /* 0x042ff000000418ff */
[----:B------:R-:W-:Y:S01]  /*2980*/  HMMA.16816.F32.BF16 R8, R8, R14, RZ ;  /* 0x0000000e0808723c */ /* 0x000fe200000418ff */
[----:B--2---:R-:W1:Y:S04]  /*2990*/  LDSM.16.M88.4 R12, [R162+0x8080] ;  /* 0x00808000a20c783b */ /* 0x004e680000000200 */
[----:B------:R-:W-:Y:S04]  /*29a0*/  LDS R160, [R229.X4+0x14080] ;  /* 0x01408000e5a07984 */ /* 0x000fe80000004800 */
[----:B------:R-:W-:Y:S01]  /*29b0*/  LDS R161, [R229.X4+0x140a0] ;  /* 0x0140a000e5a17984 */ /* 0x000fe20000004800 */
[----:B------:R-:W-:Y:S06]  /*29c0*/  ISETP.GE.AND P1, PT, R244, R245, PT ;  /* 0x000000f5f400720c */ /* 0x000fec0003f26270 */
        /* <DEDUP_REMOVED lines=126> */
[C---:B------:R-:W-:Y:S02]  /*31b0*/  FFMA.FTZ R152, -R157.reuse, R157, 1 ;  /* 0x3f8000009d987423 */ /* 0x040fe4000001019d */
[----:B------:R-:W-:Y:S04]  /*31c0*/  STL [R1+0x50], R244 ;  /* 0x000050f401007387 */ /* 0x000fe80000100800 */
[----:B------:R-:W-:Y:S03]  /*31d0*/  STL [R1+0x5c], R248 ;  /* 0x00005cf801007387 */ /* 0x000fe60000100800 */
        /* <DEDUP_REMOVED lines=130> */
[----:B--234-:R2:W-:Y:S04]  /*3a00*/  STL.64 [R1+0xb8], R4 ;  /* 0x0000b80401007387 */ /* 0x01c5e80000100a00 */
[----:B--2---:R-:W2:Y:S04]  /*3a10*/  LDL.64 R4, [R1+0x78] ;  /* 0x0000780001047983 */ /* 0x004ea80000100a00 */
[----:B------:R3:W-:Y:S04]  /*3a20*/  STL [R1+0xb0], R2 ;  /* 0x0000b00201007387 */ /* 0x0007e80000100800 */
[----:B------:R-:W4:Y:S04]  /*3a30*/  LDL R249, [R1+0x60] ;  /* 0x0000600001f97983 */ /* 0x000f280000100800 */
[----:B---3--:R-:W3:Y:S04]  /*3a40*/  LDL R2, [R1+0x50] ;  /* 0x0000500001027983 */ /* 0x008ee80000100800 */
[----:B------:R1:W-:Y:S04]  /*3a50*/  STL [R1+0xac], R0 ;  /* 0x0000ac0001007387 */ /* 0x0003e80000100800 */
[----:B------:R-:W2:Y:S01]  /*3a60*/  LDL.64 R250, [R1+0x98] ;  /* 0x0000980001fa7983 */ /* 0x000ea20000100a00 */
[----:B---3--:R-:W-:Y:S01]  /*3a70*/  SHF.R.S32.HI R244, RZ, 0x1f, R2 ;  /* 0x0000001ffff47819 */ /* 0x008fe20000011402 */
[----:B------:R-:W-:Y:S04]  /*3a80*/  IMAD.WIDE.U32 R246, R2, c[0x0][0x208], RZ ;  /* 0x0000820002f67a25 */ /* 0x000fe800078e00ff */
[----:B------:R-:W-:Y:S04]  /*3a90*/  IMAD R244, R244, c[0x0][0x208], RZ ;  /* 0x00008200f4f47a24 */ /* 0x000fe800078e02ff */
[----:B------:R-:W-:Y:S01]  /*3aa0*/  IMAD R245, R2, c[0x0][0x20c], R244 ;  /* 0x0000830002f57a24 */ /* 0x000fe200078e02f4 */
[C---:B--2---:R-:W-:Y:S03]  /*3ab0*/  LEA R244, P0, R246.reuse, R4, 0x6 ;  /* 0x00000004f6f47211 */ /* 0x044fe600078030ff */
[----:B------:R-:W-:Y:S02]  /*3ac0*/  IMAD.IADD R245, R247, 0x1, R245 ;  /* 0x00000001f7f57824 */ /* 0x000fe400078e02f5 */
[----:B------:R-:W1:Y:S03]  /*3ad0*/  S2R R247, SR_TID.X ;  /* 0x0000000000f77919 */ /* 0x000e660000002100 */
[----:B------:R-:W-:Y:S02]  /*3ae0*/  LEA.HI.X R245, R246, R5, R245, 0x6, P0 ;  /* 0x00000005f6f57211 */ /* 0x000fe400000f34f5 */
[----:B------:R2:W5:Y:S01]  /*3af0*/  LDL.LU.64 R4, [R1+0xb8] ;  /* 0x0000b80001047983 */ /* 0x0005620000300a00 */
[----:B----4-:R-:W-:Y:S03]  /*3b00*/  LOP3.LUT P0, RZ, R249, 0x1, RZ, 0xc0, !PT ;  /* 0x00000001f9ff7812 */ /* 0x010fe6000780c0ff */
[----:B------:R-:W3:Y:S01]  /*3b10*/  LDL R246, [R1+0x74] ;  /* 0x0000740001f67983 */ /* 0x000ee20000100800 */
[----:B-1----:R-:W-:Y:S04]  /*3b20*/  SHF.R.S32.HI R0, RZ, 0x1f, R247 ;  /* 0x0000001fff007819 */ /* 0x002fe800000114f7 */
[----:B------:R-:W-:Y:S02]  /*3b30*/  LEA.HI R0, R0, R247, RZ, 0x3 ;  /* 0x000000f700007211 */ /* 0x000fe400078f18ff */
[----:B------:R-:W4:Y:S02]  /*3b40*/  LDL R247, [R1+0x54] ;  /* 0x0000540001f77983 */ /* 0x000f240000100800 */
[----:B------:R-:W-:Y:S01]  /*3b50*/  SHF.R.S32.HI R0, RZ, 0x3, R0 ;  /* 0x00000003ff007819 */ /* 0x000fe20000011400 */
[----:B---3--:R-:W-:Y:S02]  /*3b60*/  IMAD R246, R2, -0x20, R246 ;  /* 0xffffffe002f67824 */ /* 0x008fe400078e02f6 */
[----:B------:R2:W5:Y:S03]  /*3b70*/  LDL.LU R2, [R1+0xb0] ;  /* 0x0000b00001027983 */ /* 0x0005660000300800 */
[----:B------:R-:W-:-:S13]  /*3b80*/  ISETP.LE.OR P0, PT, R246, R0, !P0 ;  /* 0x00000000f600720c */ /* 0x000fda0004703670 */
[----:B------:R-:W-:Y:S01]  /*3b90*/  @!PT LDS RZ, [RZ] ;  /* 0x00000000fffff984 */ /* 0x000fe20000000800 */
[----:B------:R-:W-:Y:S01]  /*3ba0*/  @!PT LDS RZ, [RZ] ;  /* 0x00000000fffff984 */ /* 0x000fe20000000800 */
[----:B------:R-:W-:Y:S01]  /*3bb0*/  @!PT LDS RZ, [RZ] ;  /* 0x00000000fffff984 */ /* 0x000fe20000000800 */
[----:B----4-:R1:W-:Y:S01]  /*3bc0*/  LDGSTS.E.BYPASS.LTC128B.128 [R247+0x10080], [R244.64], !P0 ;  /* 0x10080000f4f77fae */ /* 0x0103e2000c101d44 */
[----:B------:R-:W-:Y:S04]  /*3bd0*/  LOP3.LUT P0, RZ, R249, 0x2, RZ, 0xc0, !PT ;  /* 0x00000002f9ff7812 */ /* 0x000fe8000780c0ff */
[----:B------:R-:W-:-:S13]  /*3be0*/  ISETP.LE.OR P0, PT, R246, R0, !P0 ;  /* 0x00000000f600720c */ /* 0x000fda0004703670 */
[----:B------:R1:W-:Y:S01]  /*3bf0*/  LDGSTS.E.BYPASS.LTC128B.128 [R247+0x11080], [R244.64+0x80], !P0 ;  /* 0x11080080f4f77fae */ /* 0x0003e2000c101d44 */
[----:B------:R-:W-:Y:S04]  /*3c00*/  LOP3.LUT P0, RZ, R249, 0x4, RZ, 0xc0, !PT ;  /* 0x00000004f9ff7812 */ /* 0x000fe8000780c0ff */
[----:B------:R-:W-:-:S13]  /*3c10*/  ISETP.LE.OR P0, PT, R246, R0, !P0 ;  /* 0x00000000f600720c */ /* 0x000fda0004703670 */
[----:B------:R1:W-:Y:S01]  /*3c20*/  LDGSTS.E.BYPASS.LTC128B.128 [R247+0x12080], [R244.64+0x100], !P0 ;  /* 0x12080100f4f77fae */ /* 0x0003e2000c101d44 */
[----:B------:R-:W-:Y:S03]  /*3c30*/  LOP3.LUT P0, RZ, R249, 0x8, RZ, 0xc0, !PT ;  /* 0x00000008f9ff7812 */ /* 0x000fe6000780c0ff */
[----:B------:R-:W1:Y:S01]  /*3c40*/  S2R R249, SR_TID.X ;  /* 0x0000000000f97919 */ /* 0x000e620000002100 */
[----:B------:R-:W-:Y:S02]  /*3c50*/  ISETP.LE.OR P0, PT, R246, R0, !P0 ;  /* 0x00000000f600720c */ /* 0x000fe40004703670 */
[----:B------:R-:W-:Y:S01]  /*3c60*/  @!P6 LEA R246, R248, 0x20, 0x5 ;  /* 0x00000020f8f6e811 */ /* 0x000fe200078e28ff */
[----:B------:R2:W5:Y:S10]  /*3c70*/  LDL.LU R0, [R1+0xac] ;  /* 0x0000ac0001007983 */ /* 0x0005740000300800 */
[----:B------:R1:W-:Y:S02]  /*3c80*/  LDGSTS.E.BYPASS.LTC128B.128 [R247+0x13080], [R244.64+0x180], !P0 ;  /* 0x13080180f4f77fae */ /* 0x0003e4000c101d44 */
[----:B-1----:R-:W-:Y:S02]  /*3c90*/  @!P6 IMAD.SHL.U32 R247, R249, 0x10, RZ ;  /* 0x00000010f9f7e824 */ /* 0x002fe400078e00ff */
[----:B------:R-:W-:Y:S05]  /*3ca0*/  @!P6 IMAD.WIDE R244, R246, 0x4, R250 ;  /* 0x00000004f6f4e825 */ /* 0x000fea00078e02fa */
[----:B------:R2:W-:Y:S02]  /*3cb0*/  @!P6 LDGSTS.E.BYPASS.LTC128B.128 [R247+0x14100], [R244.64] ;  /* 0x14100000f4f7efae */ /* 0x0005e4000b901d44 */
.L_x_53:
[-C--:B-12345:R-:W-:Y:S01]  /*3cc0*/  HMMA.16816.F32.BF16 R84, R4, R8.reuse, R84 ;  /* 0x000000080454723c */ /* 0x0befe20000041854 */
        /* <DEDUP_REMOVED lines=49> */
[----:B----4-:R-:W2:Y:S04]  /*3fe0*/  LDL R149, [R1+0x50] ;  /* 0x0000500001957983 */ /* 0x010ea80000100800 */
[----:B-1----:R-:W4:Y:S04]  /*3ff0*/  LDL.64 R12, [R1+0x80] ;  /* 0x00008000010c7983 */ /* 0x002f280000100a00 */
[----:B------:R-:W5:Y:S04]  /*4000*/  LDL R148, [R1+0x74] ;  /* 0x0000740001947983 */ /* 0x000f680000100800 */
[----:B---3--:R-:W3:Y:S04]  /*4010*/  LDL R11, [R1+0x64] ;  /* 0x00006400010b7983 */ /* 0x008ee80000100800 */
[----:B------:R-:W5:Y:S04]  /*4020*/  LDL R10, [R1+0x54] ;  /* 0x00005400010a7983 */ /* 0x000f680000100800 */
[----:B------:R-:W5:Y:S04]  /*4030*/  LDL.64 R8, [R1+0xa0] ;  /* 0x0000a00001087983 */ /* 0x000f680000100a00 */
[----:B------:R-:W1:Y:S01]  /*4040*/  S2R R151, SR_TID.X ;  /* 0x0000000000977919 */ /* 0x000e620000002100 */
[----:B--2---:R-:W-:Y:S01]  /*4050*/  SHF.R.S32.HI R4, RZ, 0x1f, R149 ;  /* 0x0000001fff047819 */ /* 0x004fe20000011495 */
[C---:B------:R-:W-:Y:S04]  /*4060*/  IMAD.WIDE.U32 R6, R149.reuse, c[0x0][0x178], RZ ;  /* 0x00005e0095067a25 */ /* 0x040fe800078e00ff */
[----:B------:R-:W-:Y:S04]  /*4070*/  IMAD R4, R4, c[0x0][0x178], RZ ;  /* 0x00005e0004047a24 */ /* 0x000fe800078e02ff */
[----:B------:R-:W-:Y:S01]  /*4080*/  IMAD R5, R149, c[0x0][0x17c], R4 ;  /* 0x00005f0095057a24 */ /* 0x000fe200078e0204 */
[C---:B----4-:R-:W-:Y:S02]  /*4090*/  LEA R4, P0, R6.reuse, R12, 0x6 ;  /* 0x0000000c06047211 */ /* 0x050fe400078030ff */
[----:B---3--:R-:W-:Y:S01]  /*40a0*/  LOP3.LUT P1, RZ, R11, 0x1, RZ, 0xc0, !PT ;  /* 0x000000010bff7812 */ /* 0x008fe2000782c0ff */
[----:B------:R-:W-:Y:S02]  /*40b0*/  IMAD.IADD R5, R7, 0x1, R5 ;  /* 0x0000000107057824 */ /* 0x000fe400078e0205 */
[----:B------:R-:W-:Y:S01]  /*40c0*/  IMAD.SHL.U32 R7, R149, 0x20, RZ ;  /* 0x0000002095077824 */ /* 0x000fe200078e00ff */
[----:B-1----:R-:W-:Y:S02]  /*40d0*/  SHF.R.S32.HI R149, RZ, 0x1f, R151 ;  /* 0x0000001fff957819 */ /* 0x002fe40000011497 */
[----:B------:R-:W-:Y:S01]  /*40e0*/  LEA.HI.X R5, R6, R13, R5, 0x6, P0 ;  /* 0x0000000d06057211 */ /* 0x000fe200000f3405 */
[----:B-----5:R-:W-:Y:S01]  /*40f0*/  IMAD.IADD R6, R148, 0x1, -R7 ;  /* 0x0000000194067824 */ /* 0x020fe200078e0a07 */
[----:B------:R-:W-:Y:S02]  /*4100*/  LEA.HI R149, R149, R151, RZ, 0x3 ;  /* 0x0000009795957211 */ /* 0x000fe400078f18ff */
[C---:B------:R-:W-:Y:S02]  /*4110*/  LOP3.LUT P0, RZ, R11.reuse, 0x2, RZ, 0xc0, !PT ;  /* 0x000000020bff7812 */ /* 0x040fe4000780c0ff */
[----:B------:R-:W-:Y:S04]  /*4120*/  SHF.R.S32.HI R149, RZ, 0x3, R149 ;  /* 0x00000003ff957819 */ /* 0x000fe80000011495 */
[CC--:B------:R-:W-:Y:S02]  /*4130*/  ISETP.LE.OR P1, PT, R6.reuse, R149.reuse, !P1 ;  /* 0x000000950600720c */ /* 0x0c0fe40004f23670 */
[CC--:B------:R-:W-:Y:S11]  /*4140*/  ISETP.LE.OR P0, PT, R6.reuse, R149.reuse, !P0 ;  /* 0x000000950600720c */ /* 0x0c0ff60004703670 */
[----:B------:R-:W-:Y:S01]  /*4150*/  @!PT LDS RZ, [RZ] ;  /* 0x00000000fffff984 */ /* 0x000fe20000000800 */
[----:B------:R-:W-:Y:S01]  /*4160*/  @!PT LDS RZ, [RZ] ;  /* 0x00000000fffff984 */ /* 0x000fe20000000800 */
[----:B------:R-:W-:Y:S01]  /*4170*/  @!PT LDS RZ, [RZ] ;  /* 0x00000000fffff984 */ /* 0x000fe20000000800 */
[----:B------:R1:W-:Y:S01]  /*4180*/  LDGSTS.E.BYPASS.LTC128B.128 [R10+0x8080], [R4.64], !P1 ;  /* 0x08080000040a7fae */ /* 0x0003e2000c901d44 */
[C---:B------:R-:W-:Y:S03]  /*4190*/  LOP3.LUT P1, RZ, R11.reuse, 0x4, RZ, 0xc0, !PT ;  /* 0x000000040bff7812 */ /* 0x040fe6000782c0ff */
[----:B------:R1:W-:Y:S01]  /*41a0*/  LDGSTS.E.BYPASS.LTC128B.128 [R10+0x9080], [R4.64+0x80], !P0 ;  /* 0x09080080040a7fae */ /* 0x0003e2000c101d44 */
[CC--:B------:R-:W-:Y:S02]  /*41b0*/  ISETP.LE.OR P1, PT, R6.reuse, R149.reuse, !P1 ;  /* 0x000000950600720c */ /* 0x0c0fe40004f23670 */
[----:B------:R-:W-:Y:S02]  /*41c0*/  LOP3.LUT P0, RZ, R11, 0x8, RZ, 0xc0, !PT ;  /* 0x000000080bff7812 */ /* 0x000fe4000780c0ff */
[----:B------:R-:W2:Y:S02]  /*41d0*/  S2R R11, SR_TID.X ;  /* 0x00000000000b7919 */ /* 0x000ea40000002100 */
[----:B------:R-:W-:Y:S07]  /*41e0*/  ISETP.LE.OR P0, PT, R6, R149, !P0 ;  /* 0x000000950600720c */ /* 0x000fee0004703670 */
[----:B------:R1:W-:Y:S06]  /*41f0*/  LDGSTS.E.BYPASS.LTC128B.128 [R10+0xa080], [R4.64+0x100], !P1 ;  /* 0x0a080100040a7fae */ /* 0x0003ec000c901d44 */
[----:B------:R1:W-:Y:S01]  /*4200*/  LDGSTS.E.BYPASS.LTC128B.128 [R10+0xb080], [R4.64+0x180], !P0 ;  /* 0x0b080180040a7fae */ /* 0x0003e2000c101d44 */
[----:B--2---:R-:W-:Y:S02]  /*4210*/  @!P6 IMAD.SHL.U32 R6, R11, 0x10, RZ ;  /* 0x000000100b06e824 */ /* 0x004fe400078e00ff */
[----:B-1----:R-:W-:Y:S05]  /*4220*/  @!P6 IMAD.WIDE R4, R7, 0x4, R8 ;  /* 0x000000040704e825 */ /* 0x002fea00078e0208 */
[----:B------:R1:W-:Y:S02]  /*4230*/  @!P6 LDGSTS.E.BYPASS.LTC128B.128 [R6+0x14080], [R4.64] ;  /* 0x140800000406efae */ /* 0x0003e4000b901d44 */
.L_x_54:
[-C--:B-1-34-:R-:W-:Y:S01]  /*4240*/  HMMA.16816.F32.BF16 R4, R160, R16.reuse, RZ ;  /* 0x00000010a004723c */ /* 0x09afe200000418ff */
[----:B------:R-:W2:Y:S04]  /*4250*/  LDL.LU R240, [R1] ;  /* 0x0000000001f07983 */ /* 0x000ea80000300800 */
[----:B------:R-:W2:Y:S03]  /*4260*/  LDL.LU R241, [R1+0x4] ;  /* 0x0000040001f17983 */ /* 0x000ea60000300800 */
[C---:B------:R-:W-:Y:S01]  /*4270*/  HMMA.16816.F32.BF16 R8, R232.reuse, R16, RZ ;  /* 0x00000010e808723c */ /* 0x040fe200000418ff */
[----:B------:R-:W2:Y:S04]  /*4280*/  LDL.LU R242, [R1+0x8] ;  /* 0x0000080001f27983 */ /* 0x000ea80000300800 */
[----:B------:R-:W2:Y:S03]  /*4290*/  LDL.LU R243, [R1+0xc] ;  /* 0x00000c0001f37983 */ /* 0x000ea60000300800 */
[-C--:B------:R-:W-:Y:S01]  /*42a0*/  HMMA.16816.F32.BF16 R12, R232, R18.reuse, RZ ;  /* 0x00000012e80c723c */ /* 0x080fe200000418ff */
[----:B------:R-:W0:Y:S04]  /*42b0*/  LDGDEPBAR ;  /* 0x00000000000079af */ /* 0x000e280000000000 */
[----:B------:R-:W-:Y:S03]  /*42c0*/  STL.64 [R1+0xb8], R22 ;  /* 0x0000b81601007387 */ /* 0x000fe60000100a00 */
[C---:B------:R-:W-:Y:S01]  /*42d0*/  HMMA.16816.F32.BF16 R16, R160.reuse, R18, RZ ;  /* 0x00000012a010723c */ /* 0x040fe200000418ff */
[----:B------:R1:W-:Y:S07]  /*42e0*/  STL.64 [R1+0xb0], R20 ;  /* 0x0000b01401007387 */ /* 0x0003ee0000100a00 */
[-C--:B------:R-:W-:Y:S08]  /*42f0*/  HMMA.16816.F32.BF16 R148, R160, R236.reuse, RZ ;  /* 0x000000eca094723c */ /* 0x080ff000000418ff */
[C---:B------:R-:W-:Y:S08]  /*4300*/  HMMA.16816.F32.BF16 R152, R232.reuse, R236, RZ ;  /* 0x000000ece898723c */ /* 0x040ff000000418ff */
[-C--:B------:R-:W-:Y:S01]  /*4310*/  HMMA.16816.F32.BF16 R156, R232, R238.reuse, RZ ;  /* 0x000000eee89c723c */ /* 0x080fe200000418ff */
[----:B-1----:R-:W3:Y:S04]  /*4320*/  LDL.LU R20, [R1+0x10] ;  /* 0x0000100001147983 */ /* 0x002ee80000300800 */
[----:B------:R-:W3:Y:S03]  /*4330*/  LDL.LU R21, [R1+0x14] ;  /* 0x0000140001157983 */ /* 0x000ee60000300800 */
[----:B------:R-:W-:Y:S01]  /*4340*/  HMMA.16816.F32.BF16 R160, R160, R238, RZ ;  /* 0x000000eea0a0723c */ /* 0x000fe200000418ff */
[----:B------:R-:W4:Y:S04]  /*4350*/  LDL.LU R22, [R1+0x18] ;  /* 0x0000180001167983 */ /* 0x000f280000300800 */
[----:B------:R-:W4:Y:S03]  /*4360*/  LDL.LU R23, [R1+0x1c] ;  /* 0x00001c0001177983 */ /* 0x000f260000300800 */
[-C--:B------:R-:W-:Y:S01]  /*4370*/  HMMA.16816.F32.BF16 R4, R244, R248.reuse, R4 ;  /* 0x000000f8f404723c */ /* 0x080fe20000041804 */
[----:B------:R1:W-:Y:S04]  /*4380*/  STL [R1+0xac], R0 ;  /* 0x0000ac0001007387 */ /* 0x0003e80000100800 */
[----:B------:R-:W2:Y:S04]  /*4390*/  LDL R237, [R1+0x4c] ;  /* 0x00004c0001ed7983 */ /* 0x000ea80000100800 */
[----:B-1----:R-:W3:Y:S04]  /*43a0*/  LDL R0, [R1+0x24] ;  /* 0x0000240001007983 */ /* 0x002ee80000100800 */
[----:B--2---:R-:W-:Y:S01]  /*43b0*/  LDSM.16.M88.4 R228, [R237] ;  /* 0x00000000ede4783b */ /* 0x004fe20000000200 */
[C---:B------:R-:W-:Y:S03]  /*43c0*/  HMMA.16816.F32.BF16 R8, R240.reuse, R248, R8 ;  /* 0x000000f8f008723c */ /* 0x040fe60000041808 */
[----:B------:R-:W-:Y:S04]  /*43d0*/  LDSM.16.M88.4 R236, [R237+0x800] ;  /* 0x00080000edec783b */ /* 0x000fe80000000200 */
[----:B------:R-:W2:Y:S01]  /*43e0*/  LDL R249, [R1+0x48] ;  /* 0x0000480001f97983 */ /* 0x000ea20000100800 */
[-C--:B------:R-:W-:Y:S08]  /*43f0*/  HMMA.16816.F32.BF16 R12, R240, R250.reuse, R12 ;  /* 0x000000faf00c723c */ /* 0x080ff0000004180c */
[C---:B------:R-:W-:Y:S01]  /*4400*/  HMMA.16816.F32.BF16 R16, R244.reuse, R250, R16 ;  /* 0x000000faf410723c */ /* 0x040fe20000041810 */
[----:B---3--:R-:W1:Y:S07]  /*4410*/  LDSM.16.MT88.4 R232, [R0+0x1000] ;  /* 0x0010000000e8783b */ /* 0x008e6e0000004200 */
[-C--:B------:R-:W-:Y:S08]  /*4420*/  HMMA.16816.F32.BF16 R148, R244, R20.reuse, R148 ;  /* 0x00000014f494723c */ /* 0x080ff00000041894 */
[C---:B------:R-:W-:Y:S08]  /*4430*/  HMMA.16816.F32.BF16 R152, R240.reuse, R20, R152 ;  /* 0x00000014f098723c */ /* 0x040ff00000041898 */
[-C--:B----4-:R-:W-:Y:S01]  /*4440*/  HMMA.16816.F32.BF16 R156, R240, R22.reuse, R156 ;  /* 0x00000016f09c723c */ /* 0x090fe2000004189c */
[----:B------:R-:W3:Y:S07]  /*4450*/  LDSM.16.MT88.4 R240, [R0+0x5000] ;  /* 0x0050000000f0783b */ /* 0x000eee0000004200 */
[----:B------:R-:W-:Y:S01]  /*4460*/  HMMA.16816.F32.BF16 R160, R244, R22, R160 ;  /* 0x00000016f4a0723c */ /* 0x000fe200000418a0 */
[----:B------:R4:W5:Y:S04]  /*4470*/  LDL.LU.64 R22, [R1+0xb8] ;  /* 0x0000b80001167983 */ /* 0x0009680000300a00 */
[----:B------:R4:W5:Y:S03]  /*4480*/  LDL.LU.64 R20, [R1+0xb0] ;  /* 0x0000b00001147983 */ /* 0x0009660000300a00 */
[-C--:B-1----:R-:W-:Y:S08]  /*4490*/  HMMA.16816.F32.BF16 R4, R228, R232.reuse, R4 ;  /* 0x000000e8e404723c */ /* 0x082ff00000041804 */
[C---:B------:R-:W-:Y:S08]  /*44a0*/  HMMA.16816.F32.BF16 R8, R236.reuse, R232, R8 ;  /* 0x000000e8ec08723c */ /* 0x040ff00000041808 */
[-C--:B------:R-:W-:Y:S08]  /*44b0*/  HMMA.16816.F32.BF16 R12, R236, R234.reuse, R12 ;  /* 0x000000eaec0c723c */ /* 0x080ff0000004180c */
[C---:B------:R-:W-:Y:S01]  /*44c0*/  HMMA.16816.F32.BF16 R16, R228.reuse, R234, R16 ;  /* 0x000000eae410723c */ /* 0x040fe20000041810 */
[----:B------:R-:W-:Y:S07]  /*44d0*/  LDSM.16.MT88.4 R232, [R0+0x1800] ;  /* 0x0018000000e8783b */ /* 0x000fee0000004200 */
[-C--:B---3--:R-:W-:Y:S08]  /*44e0*/  HMMA.16816.F32.BF16 R148, R228, R240.reuse, R148 ;  /* 0x000000f0e494723c */ /* 0x088ff00000041894 */
[C---:B------:R-:W-:Y:S01]  /*44f0*/  HMMA.16816.F32.BF16 R152, R236.reuse, R240, R152 ;  /* 0x000000f0ec98723c */ /* 0x040fe20000041898 */
[----:B------:R-:W3:Y:S04]  /*4500*/  LDL.LU R240, [R1+0x5c] ;  /* 0x00005c0001f07983 */ /* 0x000ee80000300800 */
[----:B------:R-:W4:Y:S03]  /*4510*/  LDL R241, [R1+0x8c] ;  /* 0x00008c0001f17983 */ /* 0x000f260000100800 */
[-C--:B------:R-:W-:Y:S01]  /*4520*/  HMMA.16816.F32.BF16 R156, R236, R242.reuse, R156 ;  /* 0x000000f2ec9c723c */ /* 0x080fe2000004189c */
[----:B------:R1:W-:Y:S07]  /*4530*/  LDSM.16.MT88.4 R236, [R0+0x5800] ;  /* 0x0058000000ec783b */ /* 0x0003ee0000004200 */
[----:B------:R-:W-:Y:S01]  /*4540*/  HMMA.16816.F32.BF16 R160, R228, R242, R160 ;  /* 0x000000f2e4a0723c */ /* 0x000fe200000418a0 */
[----:B-1----:R1:W5:Y:S04]  /*4550*/  LDL.LU R0, [R1+0xac] ;  /* 0x0000ac0001007983 */ /* 0x0023680000300800 */
        /* <DEDUP_REMOVED lines=9> */
[-C--:B------:R-:W-:Y:S04]  /*45f0*/  HMMA.16816.F32.BF16 R156, R248, R238.reuse, R156 ;  /* 0x000000eef89c723c */ /* 0x080fe8000004189c */
[----:B---3--:R-:W-:Y:S02]  /*4600*/  IMAD.SHL.U32 R228, R240, 0x2000, RZ ;  /* 0x00002000f0e47824 */ /* 0x008fe400078e00ff */
[----:B------:R-:W2:Y:S02]  /*4610*/  LDL R240, [R1+0x88] ;  /* 0x0000880001f07983 */ /* 0x000ea40000100800 */
[----:B------:R-:W-:Y:S04]  /*4620*/  HMMA.16816.F32.BF16 R160, R244, R238, R160 ;  /* 0x000000eef4a0723c */ /* 0x000fe800000418a0 */
[C---:B----4-:R-:W-:Y:S04]  /*4630*/  IADD3 R229, P0, R228.reuse, R242, RZ ;  /* 0x000000f2e4e57210 */ /* 0x050fe80007f1e0ff */
[----:B------:R-:W-:Y:S02]  /*4640*/  LEA.HI.X.SX32 R230, R228, R241, 0x1, P0 ;  /* 0x000000f1e4e67211 */ /* 0x000fe400000f0eff */
[----:B------:R-:W2:Y:S02]  /*4650*/  LDL.LU R241, [R1+0x50] ;  /* 0x0000500001f17983 */ /* 0x000ea40000300800 */
[C---:B------:R-:W-:Y:S04]  /*4660*/  LEA R228, P0, R229.reuse, c[0x0][0x220], 0x2 ;  /* 0x00008800e5e47a11 */ /* 0x040fe800078010ff */
[----:B------:R-:W-:Y:S05]  /*4670*/  LEA.HI.X R229, R229, c[0x0][0x224], R230, 0x2, P0 ;  /* 0x00008900e5e57a11 */ /* 0x000fea00000f14e6 */
        /* <DEDUP_REMOVED lines=32> */
[----:B--2---:R-:W-:Y:S01]  /*4880*/  ISETP.GE.AND P0, PT, R241, R240, PT ;  /* 0x000000f0f100720c */ /* 0x004fe20003f06270 */
[----:B------:R-:W-:-:S12]  /*4890*/  IMAD.MOV.U32 R248, RZ, RZ, R241 ;  /* 0x000000fffff87224 */ /* 0x000fd800078e00f1 */
[----:B-1----:R-:W-:-:S05]  /*48a0*/  @!P0 BRA `(.L_x_55) ;  /* 0xffffdfb000008947 */ /* 0x002fca000383ffff */
[----:B------:R-:W-:Y:S01]  /*48b0*/  FMUL.FTZ R150, R84, c[0x0][0x298] ;  /* 0x0000a60054967a20 */ /* 0x000fe20000410000 */
[----:B------:R-:W-:Y:S01]  /*48c0*/  PLOP3.LUT P0, PT, PT, PT, PT, 0x8, 0x0 ;  /* 0x000000000000781c */ /* 0x000fe20003f0e170 */
[----:B------:R-:W-:Y:S02]  /*48d0*/  FMUL.FTZ R148, R85, c[0x0][0x298] ;  /* 0x0000a60055947a20 */ /* 0x000fe40000410000 */
[----:B------:R-:W-:Y:S02]  /*48e0*/  FMUL.FTZ R149, R86, c[0x0][0x298] ;  /* 0x0000a60056957a20 */ /* 0x000fe40000410000 */
[----:B------:R-:W-:Y:S02]  /*48f0*/  FMUL.FTZ R4, R87, c[0x0][0x298] ;  /* 0x0000a60057047a20 */ /* 0x000fe40000410000 */
[----:B------:R-:W-:Y:S02]  /*4900*/  FMUL.FTZ R5, R88, c[0x0][0x298] ;  /* 0x0000a60058057a20 */ /* 0x000fe40000410000 */
[----:B------:R-:W-:-:S02]  /*4910*/  FMUL.FTZ R2, R89, c[0x0][0x298] ;  /* 0x0000a60059027a20 */ /* 0x000fc40000410000 */
[----:B------:R-:W-:Y:S02]  /*4920*/  FMUL.FTZ R3, R90, c[0x0][0x298] ;  /* 0x0000a6005a037a20 */ /* 0x000fe40000410000 */
[----:B-----5:R-:W-:Y:S02]  /*4930*/  FMUL.FTZ R0, R91, c[0x0][0x298] ;  /* 0x0000a6005b007a20 */ /* 0x020fe40000410000 */
        /* <DEDUP_REMOVED lines=56> */
.L_x_52:
[----:B------:R-:W-:Y:S05]  /*4cc0*/  @P0 BRA `(.L_x_56) ;  /* 0x00001e6000000947 */ /* 0x000fea0003800000 */
[----:B------:R-:W2:Y:S01]  /*4cd0*/  LDL R111, [R1+0xa8] ;  /* 0x0000a800016f7983 */ /* 0x000ea20000100800 */
[----:B------:R-:W-:Y:S02]  /*4ce0*/  F2FP.BF16.PACK_AB R87, R33, R32 ;  /* 0x000000202157723e */ /* 0x000fe400000010ff */
[----:B------:R-:W-:Y:S01]  /*4cf0*/  F2FP.BF16.PACK_AB R33, R2, R5 ;  /* 0x000000050221723e */ /* 0x000fe200000010ff */
[----:B------:R-:W1:Y:S01]  /*4d00*/  S2R R119, SR_TID.X ;  /* 0x0000000000777919 */ /* 0x000e620000002100 */
[----:B------:R-:W-:-:S02]  /*4d10*/  F2FP.BF16.PACK_AB R32, R0, R3 ;  /* 0x000000030020723e */ /* 0x000fc400000010ff */
[----:B------:R-:W-:Y:S02]  /*4d20*/  F2FP.BF16.PACK_AB R36, R37, R36 ;  /* 0x000000242524723e */ /* 0x000fe400000010ff */
[----:B------:R-:W-:Y:S02]  /*4d30*/  F2FP.BF16.PACK_AB R90, R23, R22 ;  /* 0x00000016175a723e */ /* 0x000fe400000010ff */
[----:B------:R-:W-:Y:S02]  /*4d40*/  F2FP.BF16.PACK_AB R86, R35, R34 ;  /* 0x000000222356723e */ /* 0x000fe400000010ff */
[----:B------:R-:W-:Y:S02]  /*4d50*/  F2FP.BF16.PACK_AB R34, R4, R149 ;  /* 0x000000950422723e */ /* 0x000fe400000010ff */
[----:B------:R-:W-:Y:S02]  /*4d60*/  F2FP.BF16.PACK_AB R91, R21, R20 ;  /* 0x00000014155b723e */ /* 0x000fe400000010ff */
[----:B------:R-:W-:-:S02]  /*4d70*/  F2FP.BF16.PACK_AB R89, R25, R24 ;  /* 0x000000181959723e */ /* 0x000fc400000010ff */
[----:B------:R-:W-:Y:S02]  /*4d80*/  F2FP.BF16.PACK_AB R88, R27, R26 ;  /* 0x0000001a1b58723e */ /* 0x000fe400000010ff */
[----:B------:R-:W-:Y:S02]  /*4d90*/  F2FP.BF16.PACK_AB R85, R29, R28 ;  /* 0x0000001c1d55723e */ /* 0x000fe400000010ff */
[----:B------:R-:W-:Y:S02]  /*4da0*/  F2FP.BF16.PACK_AB R84, R31, R30 ;  /* 0x0000001e1f54723e */ /* 0x000fe400000010ff */
[----:B------:R-:W-:Y:S02]  /*4db0*/  F2FP.BF16.PACK_AB R38, R39, R38 ;  /* 0x000000262726723e */ /* 0x000fe400000010ff */
[----:B------:R-:W-:Y:S02]  /*4dc0*/  F2FP.BF16.PACK_AB R48, R49, R48 ;  /* 0x000000303130723e */ /* 0x000fe400000010ff */
[----:B-1----:R-:W-:-:S02]  /*4dd0*/  SHF.R.S32.HI R5, RZ, 0x1f, R119 ;  /* 0x0000001fff057819 */ /* 0x002fc40000011477 */
[----:B------:R-:W-:Y:S02]  /*4de0*/  F2FP.BF16.PACK_AB R50, R51, R50 ;  /* 0x000000323332723e */ /* 0x000fe400000010ff */
[CC--:B------:R-:W-:Y:S02]  /*4df0*/  LEA.HI R3, R5.reuse, R119.reuse, RZ, 0x2 ;  /* 0x0000007705037211 */ /* 0x0c0fe400078f10ff */
[----:B------:R-:W-:Y:S02]  /*4e00*/  LEA.HI R37, R5, R119, RZ, 0x5 ;  /* 0x0000007705257211 */ /* 0x000fe400078f28ff */
[--C-:B------:R-:W-:Y:S02]  /*4e10*/  SHF.R.S32.HI R6, RZ, 0x2, R3.reuse ;  /* 0x00000002ff067819 */ /* 0x100fe40000011403 */
[----:B------:R-:W-:Y:S02]  /*4e20*/  SHF.R.S32.HI R0, RZ, 0x1f, R3 ;  /* 0x0000001fff007819 */ /* 0x000fe40000011403 */
[----:B------:R-:W-:-:S02]  /*4e30*/  SHF.R.S32.HI R23, RZ, 0x5, R37 ;  /* 0x00000005ff177819 */ /* 0x000fc40000011425 */
[----:B------:R-:W-:Y:S02]  /*4e40*/  LEA.HI R0, R0, R6, RZ, 0x3 ;  /* 0x0000000600007211 */ /* 0x000fe400078f18ff */
[----:B------:R-:W-:Y:S02]  /*4e50*/  LEA.HI R5, R5, R119, RZ, 0x6 ;  /* 0x0000007705057211 */ /* 0x000fe400078f30ff */
[----:B------:R-:W-:Y:S02]  /*4e60*/  LOP3.LUT R0, R0, 0xfffffff8, RZ, 0xc0, !PT ;  /* 0xfffffff800007812 */ /* 0x000fe400078ec0ff */
[----:B------:R-:W-:Y:S02]  /*4e70*/  LOP3.LUT R3, R3, 0x3ffffffc, RZ, 0xc0, !PT ;  /* 0x3ffffffc03037812 */ /* 0x000fe400078ec0ff */
[----:B------:R-:W-:Y:S01]  /*4e80*/  SHF.R.U32.HI R5, RZ, 0x3, R5 ;  /* 0x00000003ff057819 */ /* 0x000fe20000011605 */
[----:B------:R-:W-:Y:S01]  /*4e90*/  IMAD.IADD R6, R6, 0x1, -R0 ;  /* 0x0000000106067824 */ /* 0x000fe200078e0a00 */
[----:B------:R-:W-:-:S02]  /*4ea0*/  LEA.HI R0, R37, R23, RZ, 0x1 ;  /* 0x0000001725007211 */ /* 0x000fc400078f08ff */
[----:B------:R-:W-:Y:S01]  /*4eb0*/  F2FP.BF16.PACK_AB R40, R41, R40 ;  /* 0x000000282928723e */ /* 0x000fe200000010ff */
[----:B------:R-:W-:Y:S01]  /*4ec0*/  IMAD.SHL.U32 R2, R6, 0x40, RZ ;  /* 0x0000004006027824 */ /* 0x000fe200078e00ff */
[----:B------:R-:W-:Y:S02]  /*4ed0*/  LOP3.LUT R4, R0, 0x1ffffe, RZ, 0xc0, !PT ;  /* 0x001ffffe00047812 */ /* 0x000fe400078ec0ff */
[----:B------:R-:W-:Y:S02]  /*4ee0*/  LOP3.LUT P0, RZ, R6, 0x4, RZ, 0xc0, !PT ;  /* 0x0000000406ff7812 */ /* 0x000fe4000780c0ff */
[----:B------:R-:W-:Y:S01]  /*4ef0*/  LOP3.LUT R0, R2, 0x1c0, RZ, 0xc0, !PT ;  /* 0x000001c002007812 */ /* 0x000fe200078ec0ff */
[----:B------:R-:W-:Y:S01]  /*4f00*/  IMAD.IADD R2, R119, 0x1, -R3 ;  /* 0x0000000177027824 */ /* 0x000fe200078e0a03 */
[----:B------:R-:W-:Y:S01]  /*4f10*/  F2FP.BF16.PACK_AB R42, R43, R42 ;  /* 0x0000002a2b2a723e */ /* 0x000fe200000010ff */
[----:B------:R-:W-:Y:S01]  /*4f20*/  IMAD.IADD R3, R23, 0x1, -R4 ;  /* 0x0000000117037824 */ /* 0x000fe200078e0a04 */
[----:B------:R-:W-:-:S02]  /*4f30*/  LOP3.LUT R4, R0, 0x18, R5, 0xf8, !PT ;  /* 0x0000001800047812 */ /* 0x000fc400078ef805 */
[----:B------:R-:W-:Y:S01]  /*4f40*/  SHF.R.U32.HI R0, RZ, 0x3, R0 ;  /* 0x00000003ff007819 */ /* 0x000fe20000011600 */
[----:B------:R-:W-:Y:S01]  /*4f50*/  IMAD R2, R3, 0x200, R2 ;  /* 0x0000020003027824 */ /* 0x000fe200078e0202 */
[----:B------:R-:W-:Y:S02]  /*4f60*/  F2FP.BF16.PACK_AB R44, R45, R44 ;  /* 0x0000002c2d2c723e */ /* 0x000fe400000010ff */
[----:B------:R-:W-:Y:S02]  /*4f70*/  LOP3.LUT R0, R4, R0, RZ, 0x3c, !PT ;  /* 0x0000000004007212 */ /* 0x000fe400078e3cff */
[----:B------:R-:W-:Y:S02]  /*4f80*/  F2FP.BF16.PACK_AB R46, R47, R46 ;  /* 0x0000002e2f2e723e */ /* 0x000fe400000010ff */
[----:B------:R-:W-:Y:S01]  /*4f90*/  F2FP.BF16.PACK_AB R52, R53, R52 ;  /* 0x000000343534723e */ /* 0x000fe200000010ff */
[----:B------:R-:W-:Y:S01]  /*4fa0*/  IMAD.U32 R0, R2, 0x2, R0 ;  /* 0x0000000202007824 */ /* 0x000fe200078e0000 */
[----:B------:R-:W-:-:S02]  /*4fb0*/  F2FP.BF16.PACK_AB R54, R55, R54 ;  /* 0x000000363736723e */ /* 0x000fc400000010ff */
[----:B------:R-:W-:Y:S01]  /*4fc0*/  F2FP.BF16.PACK_AB R64, R65, R64 ;  /* 0x000000404140723e */ /* 0x000fe200000010ff */
[----:B------:R-:W-:Y:S01]  /*4fd0*/  IMAD.SHL.U32 R0, R0, 0x2, RZ ;  /* 0x0000000200007824 */ /* 0x000fe200078e00ff */
[----:B------:R-:W-:Y:S01]  /*4fe0*/  BAR.SYNC.DEFER_BLOCKING 0x1, 0x100 ;  /* 0x0044000000007b1d */ /* 0x000fe20000010000 */
[----:B------:R-:W-:Y:S02]  /*4ff0*/  F2FP.BF16.PACK_AB R66, R67, R66 ;  /* 0x000000424342723e */ /* 0x000fe400000010ff */
[----:B------:R-:W-:Y:S02]  /*5000*/  F2FP.BF16.PACK_AB R56, R57, R56 ;  /* 0x000000383938723e */ /* 0x000fe400000010ff */
[C---:B------:R-:W-:Y:S02]  /*5010*/  IADD3 R2, R0.reuse, 0x40, RZ ;  /* 0x0000004000027810 */ /* 0x040fe40007ffe0ff */
[----:B------:R-:W-:Y:S02]  /*5020*/  @P0 IADD3 R2, R0, -0x40, RZ ;  /* 0xffffffc000020810 */ /* 0x000fe40007ffe0ff */
[----:B------:R-:W-:-:S02]  /*5030*/  F2FP.BF16.PACK_AB R58, R59, R58 ;  /* 0x0000003a3b3a723e */ /* 0x000fc400000010ff */
[----:B------:R-:W-:Y:S02]  /*5040*/  F2FP.BF16.PACK_AB R60, R61, R60 ;  /* 0x0000003c3d3c723e */ /* 0x000fe400000010ff */
[----:B------:R-:W-:Y:S02]  /*5050*/  F2FP.BF16.PACK_AB R62, R63, R62 ;  /* 0x0000003e3f3e723e */ /* 0x000fe400000010ff */
[----:B------:R-:W-:Y:S02]  /*5060*/  F2FP.BF16.PACK_AB R68, R69, R68 ;  /* 0x000000444544723e */ /* 0x000fe400000010ff */
[----:B------:R-:W-:Y:S02]  /*5070*/  F2FP.BF16.PACK_AB R70, R71, R70 ;  /* 0x000000464746723e */ /* 0x000fe400000010ff */
[----:B------:R-:W-:Y:S02]  /*5080*/  F2FP.BF16.PACK_AB R80, R81, R80 ;  /* 0x000000505150723e */ /* 0x000fe400000010ff */
[----:B------:R-:W-:-:S02]  /*5090*/  F2FP.BF16.PACK_AB R82, R83, R82 ;  /* 0x000000525352723e */ /* 0x000fc400000010ff */
[----:B------:R-:W-:Y:S01]  /*50a0*/  F2FP.BF16.PACK_AB R72, R73, R72 ;  /* 0x000000484948723e */ /* 0x000fe200000010ff */
[----:B------:R-:W-:Y:S01]  /*50b0*/  STS [R0+0x8080], R91 ;  /* 0x0080805b00007388 */ /* 0x000fe20000000800 */
[----:B------:R-:W-:Y:S02]  /*50c0*/  F2FP.BF16.PACK_AB R74, R75, R74 ;  /* 0x0000004a4b4a723e */ /* 0x000fe400000010ff */
[----:B------:R-:W-:Y:S01]  /*50d0*/  F2FP.BF16.PACK_AB R76, R77, R76 ;  /* 0x0000004c4d4c723e */ /* 0x000fe200000010ff */
[----:B------:R-:W-:Y:S01]  /*50e0*/  STS [R0+0x8480], R90 ;  /* 0x0084805a00007388 */ /* 0x000fe20000000800 */
[----:B------:R-:W-:Y:S02]  /*50f0*/  F2FP.BF16.PACK_AB R78, R79, R78 ;  /* 0x0000004e4f4e723e */ /* 0x000fe400000010ff */
[----:B------:R-:W-:Y:S01]  /*5100*/  F2FP.BF16.PACK_AB R35, R148, R150 ;  /* 0x000000969423723e */ /* 0x000fe200000010ff */
[----:B------:R-:W-:Y:S01]  /*5110*/  STS [R2+0x8080], R87 ;  /* 0x0080805702007388 */ /* 0x000fe20000000800 */
        /* <DEDUP_REMOVED lines=18> */
[----:B-----5:R-:W-:-:S02]  /*5240*/  F2FP.BF16.PACK_AB R18, R117, R116 ;  /* 0x000000747512723e */ /* 0x020fc400000010ff */
        /* <DEDUP_REMOVED lines=23> */
[----:B------:R-:W-:-:S03]  /*53c0*/  ISETP.NE.U32.AND P0, PT, RZ, c[0x0][0x358], PT ;  /* 0x0000d600ff007a0c */ /* 0x000fc60003f05070 */
[----:B------:R-:W-:Y:S01]  /*53d0*/  STS [R0+0xc480], R54 ;  /* 0x00c4803600007388 */ /* 0x000fe20000000800 */
[----:B------:R-:W-:Y:S02]  /*53e0*/  ISETP.NE.AND.EX P1, PT, RZ, c[0x0][0x35c], PT, P0 ;  /* 0x0000d700ff007a0c */ /* 0x000fe40003f25300 */
[----:B------:R-:W-:Y:S01]  /*53f0*/  ISETP.NE.U32.AND P0, PT, RZ, c[0x0][0x360], PT ;  /* 0x0000d800ff007a0c */ /* 0x000fe20003f05070 */
[----:B------:R-:W-:Y:S03]  /*5400*/  STS [R2+0xc080], R64 ;  /* 0x00c0804002007388 */ /* 0x000fe60000000800 */
[----:B------:R-:W-:Y:S01]  /*5410*/  ISETP.NE.AND.EX P0, PT, RZ, c[0x0][0x364], PT, P0 ;  /* 0x0000d900ff007a0c */ /* 0x000fe20003f05300 */
        /* <DEDUP_REMOVED lines=42> */
[----:B------:R-:W-:Y:S04]  /*56c0*/  STS [R0+0x7480], R12 ;  /* 0x0074800c00007388 */ /* 0x000fe80000000800 */
[----:B------:R-:W-:Y:S04]  /*56d0*/  STS [R2+0x7080], R11 ;  /* 0x0070800b02007388 */ /* 0x000fe80000000800 */
[----:B------:R3:W-:Y:S01]  /*56e0*/  STS [R2+0x7480], R10 ;  /* 0x0074800a02007388 */ /* 0x0007e20000000800 */
[----:B-1----:R-:W-:-:S02]  /*56f0*/  IMAD.MOV.U32 R6, RZ, RZ, 0x4 ;  /* 0x00000004ff067424 */ /* 0x002fc400078e00ff */
[----:B------:R-:W-:Y:S02]  /*5700*/  IMAD.MOV.U32 R8, RZ, RZ, c[0x0][0x2f0] ;  /* 0x0000bc00ff087624 */ /* 0x000fe400078e00ff */
[CC--:B--2---:R-:W-:Y:S01]  /*5710*/  IMAD.WIDE R4, R111.reuse, R6.reuse, c[0x0][0x358] ;  /* 0x0000d6006f047625 */ /* 0x0c4fe200078e0206 */
[----:B------:R-:W-:Y:S03]  /*5720*/  BAR.SYNC.DEFER_BLOCKING 0x1, 0x100 ;  /* 0x0044000000007b1d */ /* 0x000fe60000010000 */
[----:B---3--:R-:W-:-:S03]  /*5730*/  @P0 IMAD.WIDE R2, R111, R6, c[0x0][0x360] ;  /* 0x0000d8006f020625 */ /* 0x008fc600078e0206 */
[----:B------:R-:W2:Y:S04]  /*5740*/  @P1 LDG.E R0, [R4.64] ;  /* 0x0000000404001981 */ /* 0x000ea8000c1e1900 */
[----:B------:R1:W5:Y:S01]  /*5750*/  @P0 LDG.E R8, [R2.64] ;  /* 0x0000000402080981 */ /* 0x000362000c1e1900 */
[----:B------:R-:W-:Y:S02]  /*5760*/  CS2R R6, SRZ ;  /* 0x0000000000067805 */ /* 0x000fe4000001ff00 */
[--C-:B--2---:R-:W-:Y:S01]  /*5770*/  @P1 SHF.R.S32.HI R7, RZ, 0x1f, R0.reuse ;  /* 0x0000001fff071819 */ /* 0x104fe20000011400 */
[----:B------:R-:W-:Y:S01]  /*5780*/  @P1 IMAD.MOV.U32 R6, RZ, RZ, R0 ;  /* 0x000000ffff061224 */ /* 0x000fe200078e0000 */
[----:B------:R-:W-:Y:S05]  /*5790*/  @P0 BRA `(.L_x_57) ;  /* 0x0000004000000947 */ /* 0x000fea0003800000 */
[----:B-1----:R-:W-:Y:S05]  /*57a0*/  @!P1 BRA `(.L_x_57) ;  /* 0x0000003000009947 */ /* 0x002fea0003800000 */
[----:B------:R-:W2:Y:S04]  /*57b0*/  LDG.E R2, [R4.64] ;  /* 0x0000000404027981 */ /* 0x000ea8000c1e1900 */
[----:B------:R-:W2:Y:S02]  /*57c0*/  LDG.E R0, [R4.64+0x4] ;  /* 0x0000040404007981 */ /* 0x000ea4000c1e1900 */
[----:B--2--5:R-:W-:-:S02]  /*57d0*/  IADD3 R8, -R2, R0, RZ ;  /* 0x0000000002087210 */ /* 0x024fc40007ffe1ff */
.L_x_57:
[----:B-1----:R-:W-:Y:S01]  /*57e0*/  LOP3.LUT R0, R37, 0xffffffe0, RZ, 0xc0, !PT ;  /* 0xffffffe025007812 */ /* 0x002fe200078ec0ff */
[C---:B------:R-:W-:Y:S01]  /*57f0*/  IMAD.SHL.U32 R2, R23.reuse, 0x40, RZ ;  /* 0x0000004017027824 */ /* 0x040fe200078e00ff */
[----:B------:R-:W1:Y:S01]  /*5800*/  S2R R9, SR_CTAID.X ;  /* 0x0000000000097919 */ /* 0x000e620000002500 */
[----:B------:R-:W-:Y:S01]  /*5810*/  IADD3 R6, P0, R23, R6, RZ ;  /* 0x0000000617067210 */ /* 0x000fe20007f1e0ff */
[----:B------:R-:W-:Y:S01]  /*5820*/  BSSY B0, `(.L_x_58) ;  /* 0x000003a000007945 */ /* 0x000fe20003800000 */
[----:B------:R-:W-:Y:S01]  /*5830*/  IMAD.IADD R0, R119, 0x1, -R0 ;  /* 0x0000000177007824 */ /* 0x000fe200078e0a00 */
[----:B------:R-:W-:Y:S01]  /*5840*/  LOP3.LUT R2, R2, 0x1c0, RZ, 0xc0, !PT ;  /* 0x000001c002027812 */ /* 0x000fe200078ec0ff */
[----:B------:R-:W2:Y:S01]  /*5850*/  S2R R22, SR_CTAID.Y ;  /* 0x0000000000167919 */ /* 0x000ea20000002600 */
[----:B------:R-:W-:Y:S01]  /*5860*/  LEA.HI.X.SX32 R7, R23, R7, 0x1, P0 ;  /* 0x0000000717077211 */ /* 0x000fe200000f0eff */
[----:B------:R-:W-:Y:S01]  /*5870*/  IMAD.SHL.U32 R12, R0, 0x8, RZ ;  /* 0x00000008000c7824 */ /* 0x000fe200078e00ff */
[----:B------:R-:W-:-:S02]  /*5880*/  SHF.R.S32.HI R4, RZ, 0x1f, R0 ;  /* 0x0000001fff047819 */ /* 0x000fc40000011400 */
[----:B------:R-:W-:Y:S02]  /*5890*/  SHF.R.U32.HI R3, RZ, 0x3, R2 ;  /* 0x00000003ff037819 */ /* 0x000fe40000011602 */
[----:B------:R-:W-:Y:S02]  /*58a0*/  LEA.HI R0, R4, R0, RZ, 0x3 ;  /* 0x0000000004007211 */ /* 0x000fe400078f18ff */
[--C-:B------:R-:W-:Y:S02]  /*58b0*/  LOP3.LUT R2, R2, 0x38, R12.reuse, 0xf8, !PT ;  /* 0x0000003802027812 */ /* 0x100fe400078ef80c */
[----:B------:R-:W-:Y:S01]  /*58c0*/  SHF.R.S32.HI R13, RZ, 0x1f, R12 ;  /* 0x0000001fff0d7819 */ /* 0x000fe2000001140c */
[----:B------:R-:W-:Y:S01]  /*58d0*/  IMAD.SHL.U32 R0, R0, 0x200, RZ ;  /* 0x0000020000007824 */ /* 0x000fe200078e00ff */
[----:B------:R-:W-:Y:S02]  /*58e0*/  LOP3.LUT R2, R2, R3, RZ, 0x3c, !PT ;  /* 0x0000000302027212 */ /* 0x000fe400078e3cff */
[----:B------:R-:W-:-:S02]  /*58f0*/  SHF.R.S32.HI R4, RZ, 0x1f, R111 ;  /* 0x0000001fff047819 */ /* 0x000fc4000001146f */
[----:B------:R-:W-:Y:S01]  /*5900*/  LOP3.LUT R0, R2, 0x7ffff000, R0, 0xf8, !PT ;  /* 0x7ffff00002007812 */ /* 0x000fe200078ef800 */
[C---:B-1---5:R-:W-:Y:S01]  /*5910*/  IMAD R8, R9.reuse, -0x40, R8 ;  /* 0xffffffc009087824 */ /* 0x062fe200078e0208 */
[----:B------:R-:W-:Y:S01]  /*5920*/  SEL R20, R4, RZ, !P1 ;  /* 0x000000ff04147207 */ /* 0x000fe20004800000 */
[----:B------:R-:W-:Y:S01]  /*5930*/  IMAD.WIDE R6, R9, 0x40, R6 ;  /* 0x0000004009067825 */ /* 0x000fe200078e0206 */
[----:B------:R-:W-:Y:S02]  /*5940*/  SEL R15, R111, RZ, !P1 ;  /* 0x000000ff6f0f7207 */ /* 0x000fe40004800000 */
[----:B------:R-:W-:Y:S01]  /*5950*/  IMNMX R14, R8, 0x40, PT ;  /* 0x00000040080e7817 */ /* 0x000fe20003800200 */
[----:B------:R-:W-:Y:S01]  /*5960*/  IMAD.SHL.U32 R0, R0, 0x2, RZ ;  /* 0x0000000200007824 */ /* 0x000fe200078e00ff */
[----:B--2---:R-:W-:Y:S01]  /*5970*/  SHF.R.S32.HI R84, RZ, 0x1f, R22 ;  /* 0x0000001fff547819 */ /* 0x004fe20000011416 */
[----:B------:R-:W-:Y:S01]  /*5980*/  IMAD.WIDE.U32 R2, R22, c[0x0][0x338], R12 ;  /* 0x0000ce0016027a25 */ /* 0x000fe200078e000c */
[----:B------:R-:W-:-:S02]  /*5990*/  ISETP.GE.AND P2, PT, R23, R14, PT ;  /* 0x0000000e1700720c */ /* 0x000fc40003f46270 */
[----:B------:R1:W2:Y:S01]  /*59a0*/  LDS.128 R24, [R0+0x8480] ;  /* 0x0084800000187984 */ /* 0x0002a20000000c00 */
[----:B------:R-:W-:Y:S01]  /*59b0*/  IMAD R5, R84, c[0x0][0x338], RZ ;  /* 0x0000ce0054057a24 */ /* 0x000fe200078e02ff */
[----:B------:R-:W-:Y:S01]  /*59c0*/  ISETP.GE.OR P0, PT, R12, c[0x0][0x324], P2 ;  /* 0x0000c9000c007a0c */ /* 0x000fe20001706670 */
[----:B------:R-:W-:Y:S01]  /*59d0*/  IMAD R4, R20, c[0x0][0x340], RZ ;  /* 0x0000d00014047a24 */ /* 0x000fe200078e02ff */
[----:B------:R1:W3:Y:S01]  /*59e0*/  LDS.128 R28, [R0+0x8880] ;  /* 0x00888000001c7984 */ /* 0x0002e20000000c00 */
[----:B------:R-:W-:Y:S01]  /*59f0*/  IMAD R5, R22, c[0x0][0x33c], R5 ;  /* 0x0000cf0016057a24 */ /* 0x000fe200078e0205 */
[----:B------:R-:W-:Y:S01]  /*5a00*/  P2R R21, PR, RZ, 0x4 ;  /* 0x00000004ff157803 */ /* 0x000fe20000000000 */
[----:B------:R-:W-:Y:S01]  /*5a10*/  IMAD R4, R15, c[0x0][0x344], R4 ;  /* 0x0000d1000f047a24 */ /* 0x000fe200078e0204 */
[----:B------:R1:W4:Y:S01]  /*5a20*/  LDS.128 R32, [R0+0x8c80] ;  /* 0x008c800000207984 */ /* 0x0003220000000c00 */
[----:B------:R-:W-:-:S03]  /*5a30*/  IMAD.IADD R3, R3, 0x1, R5 ;  /* 0x0000000103037824 */ /* 0x000fc600078e0205 */
[----:B------:R1:W1:Y:S01]  /*5a40*/  LDS.128 R36, [R0+0x9080] ;  /* 0x0090800000247984 */ /* 0x0002620000000c00 */
[----:B------:R-:W-:-:S03]  /*5a50*/  IMAD.WIDE.U32 R10, R15, c[0x0][0x340], R2 ;  /* 0x0000d0000f0a7a25 */ /* 0x000fc600078e0002 */
[----:B------:R1:W1:Y:S01]  /*5a60*/  LDS.128 R40, [R0+0x9480] ;  /* 0x0094800000287984 */ /* 0x0002620000000c00 */
[----:B------:R-:W-:-:S03]  /*5a70*/  IMAD.IADD R9, R11, 0x1, R4 ;  /* 0x000000010b097824 */ /* 0x000fc600078e0204 */
[----:B------:R1:W1:Y:S04]  /*5a80*/  LDS.128 R44, [R0+0x9880] ;  /* 0x00988000002c7984 */ /* 0x0002680000000c00 */
        /* <DEDUP_REMOVED lines=11> */
[----:B------:R-:W-:-:S05]  /*5b40*/  MOV R8, R10 ;  /* 0x0000000a00087202 */ /* 0x000fca0000000f00 */
[----:B------:R-:W-:-:S05]  /*5b50*/  IMAD.WIDE.U32 R2, R6, c[0x0][0x330], R8 ;  /* 0x0000cc0006027a25 */ /* 0x000fca00078e0008 */
[----:B------:R-:W-:Y:S01]  /*5b60*/  LEA R4, P0, R2, c[0x0][0x318], 0x1 ;  /* 0x0000c60002047a11 */ /* 0x000fe200078008ff */
[----:B-12---:R-:W-:-:S04]  /*5b70*/  IMAD R0, R7, c[0x0][0x330], RZ ;  /* 0x0000cc0007007a24 */ /* 0x006fc800078e02ff */
[----:B------:R-:W-:-:S05]  /*5b80*/  IMAD R0, R6, c[0x0][0x334], R0 ;  /* 0x0000cd0006007a24 */ /* 0x000fca00078e0200 */
[----:B------:R-:W-:-:S04]  /*5b90*/  IADD3 R0, R3, R0, RZ ;  /* 0x0000000003007210 */ /* 0x000fc80007ffe0ff */
[----:B------:R-:W-:-:S05]  /*5ba0*/  LEA.HI.X R5, R2, c[0x0][0x31c], R0, 0x1, P0 ;  /* 0x0000c70002057a11 */ /* 0x000fca00000f0c00 */
[----:B---3--:R1:W-:Y:S02]  /*5bb0*/  STG.E.128 [R4.64], R16 ;  /* 0x0000001004007986 */ /* 0x0083e4000c101d04 */
.L_x_59:
[----:B--234-:R-:W-:Y:S05]  /*5bc0*/  BSYNC B0 ;  /* 0x0000000000007941 */ /* 0x01cfea0003800000 */
.L_x_58:
[----:B-1----:R-:W-:Y:S01]  /*5bd0*/  IADD3 R0, R23, 0x8, RZ ;  /* 0x0000000817007810 */ /* 0x002fe20007ffe0ff */
[----:B------:R-:W-:Y:S03]  /*5be0*/  BSSY B0, `(.L_x_60) ;  /* 0x0000010000007945 */ /* 0x000fe60003800000 */
[----:B------:R-:W-:-:S04]  /*5bf0*/  ISETP.GE.AND P0, PT, R0, R14, PT ;  /* 0x0000000e0000720c */ /* 0x000fc80003f06270 */
[----:B------:R-:W-:Y:S02]  /*5c00*/  P2R R16, PR, RZ, 0x1 ;  /* 0x00000001ff107803 */ /* 0x000fe40000000000 */
        /* <DEDUP_REMOVED lines=13> */
.L_x_61:
[----:B------:R-:W-:Y:S05]  /*5ce0*/  BSYNC B0 ;  /* 0x0000000000007941 */ /* 0x000fea0003800000 */
.L_x_60:
        /* <DEDUP_REMOVED lines=16> */
.L_x_63:
[----:B------:R-:W-:Y:S05]  /*5df0*/  BSYNC B0 ;  /* 0x0000000000007941 */ /* 0x000fea0003800000 */
.L_x_62:
        /* <DEDUP_REMOVED lines=16> */
.L_x_65:
[----:B------:R-:W-:Y:S05]  /*5f00*/  BSYNC B0 ;  /* 0x0000000000007941 */ /* 0x000fea0003800000 */
.L_x_64:
        /* <DEDUP_REMOVED lines=16> */
.L_x_67:
[----:B------:R-:W-:Y:S05]  /*6010*/  BSYNC B0 ;  /* 0x0000000000007941 */ /* 0x000fea0003800000 */
.L_x_66:
        /* <DEDUP_REMOVED lines=16> */
.L_x_69:
[----:B------:R-:W-:Y:S05]  /*6120*/  BSYNC B0 ;  /* 0x0000000000007941 */ /* 0x000fea0003800000 */
.L_x_68:
        /* <DEDUP_REMOVED lines=16> */
.L_x_71:
[----:B------:R-:W-:Y:S05]  /*6230*/  BSYNC B0 ;  /* 0x0000000000007941 */ /* 0x000fea0003800000 */
.L_x_70:
        /* <DEDUP_REMOVED lines=8> */
[----:B------:R-:W-:Y:S02]  /*62c0*/  IMAD R8, R2, c[0x0][0x330], RZ ;  /* 0x0000cc0002087a24 */ /* 0x000fe400078e02ff */
[----:B------:R-:W-:-:S04]  /*62d0*/  IMAD.MOV.U32 R2, RZ, RZ, R10 ;  /* 0x000000ffff027224 */ /* 0x000fc800078e000a */
[----:B-1----:R-:W-:-:S04]  /*62e0*/  IMAD.WIDE.U32 R4, R0, c[0x0][0x330], R2 ;  /* 0x0000cc0000047a25 */ /* 0x002fc800078e0002 */
[----:B------:R-:W-:Y:S01]  /*62f0*/  IMAD R0, R0, c[0x0][0x334], R8 ;  /* 0x0000cd0000007a24 */ /* 0x000fe200078e0208 */
[----:B------:R-:W-:-:S04]  /*6300*/  LEA R2, P0, R4, c[0x0][0x318], 0x1 ;  /* 0x0000c60004027a11 */ /* 0x000fc800078008ff */
[----:B------:R-:W-:-:S04]  /*6310*/  IADD3 R0, R5, R0, RZ ;  /* 0x0000000005007210 */ /* 0x000fc80007ffe0ff */
[----:B------:R-:W-:-:S05]  /*6320*/  LEA.HI.X R3, R4, c[0x0][0x31c], R0, 0x1, P0 ;  /* 0x0000c70004037a11 */ /* 0x000fca00000f0c00 */
[----:B------:R1:W-:Y:S02]  /*6330*/  STG.E.128 [R2.64], R48 ;  /* 0x0000003002007986 */ /* 0x0003e4000c101d04 */
.L_x_73:
[----:B------:R-:W-:Y:S05]  /*6340*/  BSYNC B0 ;  /* 0x0000000000007941 */ /* 0x000fea0003800000 */
.L_x_72:
[----:B------:R-:W-:Y:S01]  /*6350*/  ISETP.NE.AND P0, PT, R21, RZ, PT ;  /* 0x000000ff1500720c */ /* 0x000fe20003f05270 */
[----:B------:R-:W-:Y:S01]  /*6360*/  IMAD R0, R84, c[0x0][0x308], RZ ;  /* 0x0000c20054007a24 */ /* 0x000fe200078e02ff */
[----:B------:R-:W-:Y:S01]  /*6370*/  BSSY B0, `(.L_x_74) ;  /* 0x0000012000007945 */ /* 0x000fe20003800000 */
[----:B-1----:R-:W-:Y:S01]  /*6380*/  IMAD.WIDE.U32 R2, R22, c[0x0][0x308], R12 ;  /* 0x0000c20016027a25 */ /* 0x002fe200078e000c */
[----:B------:R-:W-:-:S03]  /*6390*/  ISETP.GE.OR P0, PT, R12, c[0x0][0x2f4], P0 ;  /* 0x0000bd000c007a0c */ /* 0x000fc60000706670 */
[----:B------:R-:W-:Y:S02]  /*63a0*/  IMAD R0, R22, c[0x0][0x30c], R0 ;  /* 0x0000c30016007a24 */ /* 0x000fe400078e0200 */
[----:B------:R-:W-:-:S03]  /*63b0*/  IMAD R4, R20, c[0x0][0x310], RZ ;  /* 0x0000c40014047a24 */ /* 0x000fc600078e02ff */
[----:B------:R-:W-:Y:S01]  /*63c0*/  IADD3 R3, R3, R0, RZ ;  /* 0x0000000003037210 */ /* 0x000fe20007ffe0ff */
[----:B------:R-:W-:-:S04]  /*63d0*/  IMAD R0, R15, c[0x0][0x314], R4 ;  /* 0x0000c5000f007a24 */ /* 0x000fc800078e0204 */
[----:B------:R-:W-:-:S05]  /*63e0*/  IMAD.WIDE.U32 R10, R15, c[0x0][0x310], R2 ;  /* 0x0000c4000f0a7a25 */ /* 0x000fca00078e0002 */
[----:B------:R-:W-:Y:S01]  /*63f0*/  IADD3 R9, R11, R0, RZ ;  /* 0x000000000b097210 */ /* 0x000fe20007ffe0ff */
        /* <DEDUP_REMOVED lines=9> */
.L_x_75:
[----:B------:R-:W-:Y:S05]  /*6490*/  BSYNC B0 ;  /* 0x0000000000007941 */ /* 0x000fea0003800000 */
.L_x_74:
[----:B------:R-:W-:Y:S01]  /*64a0*/  ISETP.NE.AND P0, PT, R16, RZ, PT ;  /* 0x000000ff1000720c */ /* 0x000fe20003f05270 */
[----:B------:R-:W-:Y:S03]  /*64b0*/  BSSY B0, `(.L_x_76) ;  /* 0x000000e000007945 */ /* 0x000fe60003800000 */
        /* <DEDUP_REMOVED lines=13> */
.L_x_77:
[----:B------:R-:W-:Y:S05]  /*6590*/  BSYNC B0 ;  /* 0x0000000000007941 */ /* 0x000fea0003800000 */
.L_x_76:
[----:B------:R-:W-:Y:S01]  /*65a0*/  ISETP.GE.OR P0, PT, R12, c[0x0][0x2f4], P6 ;  /* 0x0000bd000c007a0c */ /* 0x000fe20003706670 */
[----:B------:R-:W-:-:S12]  /*65b0*/  BSSY B0, `(.L_x_78) ;  /* 0x000000d000007945 */ /* 0x000fd80003800000 */
        /* <DEDUP_REMOVED lines=12> */
.L_x_79:
[----:B------:R-:W-:Y:S05]  /*6680*/  BSYNC B0 ;  /* 0x0000000000007941 */ /* 0x000fea0003800000 */
.L_x_78:
        /* <DEDUP_REMOVED lines=14> */
.L_x_81:
[----:B------:R-:W-:Y:S05]  /*6770*/  BSYNC B0 ;  /* 0x0000000000007941 */ /* 0x000fea0003800000 */
.L_x_80:
        /* <DEDUP_REMOVED lines=14> */
.L_x_83:
[----:B------:R-:W-:Y:S05]  /*6860*/  BSYNC B0 ;  /* 0x0000000000007941 */ /* 0x000fea0003800000 */
.L_x_82:
        /* <DEDUP_REMOVED lines=14> */
.L_x_85:
[----:B------:R-:W-:Y:S05]  /*6950*/  BSYNC B0 ;  /* 0x0000000000007941 */ /* 0x000fea0003800000 */
.L_x_84:
        /* <DEDUP_REMOVED lines=14> */
.L_x_87:
[----:B------:R-:W-:Y:S05]  /*6a40*/  BSYNC B0 ;  /* 0x0000000000007941 */ /* 0x000fea0003800000 */
.L_x_86:
[----:B------:R-:W-:-:S13]  /*6a50*/  ISETP.GE.OR P0, PT, R12, c[0x0][0x2f4], P1 ;  /* 0x0000bd000c007a0c */ /* 0x000fda0000f06670 */
[----:B------:R-:W-:Y:S05]  /*6a60*/  @P0 EXIT ;  /* 0x000000000000094d */ /* 0x000fea0003800000 */
[----:B------:R-:W-:Y:S01]  /*6a70*/  IADD3 R6, P0, R6, 0x38, RZ ;  /* 0x0000003806067810 */ /* 0x000fe20007f1e0ff */
[----:B------:R-:W-:Y:S01]  /*6a80*/  IMAD.MOV.U32 R2, RZ, RZ, R10 ;  /* 0x000000ffff027224 */ /* 0x000fe200078e000a */
[----:B------:R-:W-:-:S03]  /*6a90*/  MOV R3, R9 ;  /* 0x0000000900037202 */ /* 0x000fc60000000f00 */
[----:B------:R-:W-:Y:S02]  /*6aa0*/  IMAD.X R0, RZ, RZ, R7, P0 ;  /* 0x000000ffff007224 */ /* 0x000fe400000e0607 */
[----:B-1----:R-:W-:-:S04]  /*6ab0*/  IMAD.WIDE.U32 R4, R6, c[0x0][0x300], R2 ;  /* 0x0000c00006047a25 */ /* 0x002fc800078e0002 */
[----:B------:R-:W-:Y:S01]  /*6ac0*/  IMAD R0, R0, c[0x0][0x300], RZ ;  /* 0x0000c00000007a24 */ /* 0x000fe200078e02ff */
[----:B------:R-:W-:-:S03]  /*6ad0*/  LEA R2, P0, R4, c[0x0][0x2e8], 0x1 ;  /* 0x0000ba0004027a11 */ /* 0x000fc600078008ff */
[----:B------:R-:W-:-:S05]  /*6ae0*/  IMAD R0, R6, c[0x0][0x304], R0 ;  /* 0x0000c10006007a24 */ /* 0x000fca00078e0200 */
[----:B------:R-:W-:-:S04]  /*6af0*/  IADD3 R0, R5, R0, RZ ;  /* 0x0000000005007210 */ /* 0x000fc80007ffe0ff */
[----:B------:R-:W-:-:S05]  /*6b00*/  LEA.HI.X R3, R4, c[0x0][0x2ec], R0, 0x1, P0 ;  /* 0x0000bb0004037a11 */ /* 0x000fca00000f0c00 */
[----:B------:R-:W-:Y:S01]  /*6b10*/  STG.E.128 [R2.64], R80 ;  /* 0x0000005002007986 */ /* 0x000fe2000c101d04 */
[----:B------:R-:W-:Y:S05]  /*6b20*/  EXIT ;  /* 0x000000000000794d */ /* 0x000fea0003800000 */
.L_x_56:
[----:B------:R-:W2:Y:S01]  /*6b30*/  LDL R8, [R1+0xa8] ;  /* 0x0000a80001087983 */ /* 0x000ea20000100800 */
[----:B------:R-:W-:Y:S01]  /*6b40*/  ISETP.NE.U32.AND P0, PT, RZ, c[0x0][0x358], PT ;  /* 0x0000d600ff007a0c */ /* 0x000fe20003f05070 */
[----:B------:R-:W-:-:S03]  /*6b50*/  IMAD.MOV.U32 R2, RZ, RZ, 0x4 ;  /* 0x00000004ff027424 */ /* 0x000fc600078e00ff */
[----:B------:R-:W-:Y:S02]  /*6b60*/  ISETP.NE.AND.EX P1, PT, RZ, c[0x0][0x35c], PT, P0 ;  /* 0x0000d700ff007a0c */ /* 0x000fe40003f25300 */
[----:B------:R-:W-:-:S04]  /*6b70*/  ISETP.NE.U32.AND P0, PT, RZ, c[0x0][0x360], PT ;  /* 0x0000d800ff007a0c */ /* 0x000fc80003f05070 */
[----:B------:R-:W-:Y:S01]  /*6b80*/  ISETP.NE.AND.EX P0, PT, RZ, c[0x0][0x364], PT, P0 ;  /* 0x0000d900ff007a0c */ /* 0x000fe20003f05300 */
[----:B--2---:R-:W-:-:S06]  /*6b90*/  IMAD.WIDE R4, R8, R2, c[0x0][0x358] ;  /* 0x0000d60008047625 */ /* 0x004fcc00078e0202 */
[----:B------:R-:W2:Y:S01]  /*6ba0*/  @P1 LDG.E R0, [R4.64] ;  /* 0x0000000404001981 */ /* 0x000ea2000c1e1900 */
[----:B------:R-:W-:-:S05]  /*6bb0*/  IMAD.MOV.U32 R6, RZ, RZ, c[0x0][0x2f0] ;  /* 0x0000bc00ff067624 */ /* 0x000fca00078e00ff */
[----:B------:R-:W-:-:S05]  /*6bc0*/  @P0 IMAD.WIDE R2, R8, R2, c[0x0][0x360] ;  /* 0x0000d80008020625 */ /* 0x000fca00078e0202 */
[----:B------:R1:W5:Y:S02]  /*6bd0*/  @P0 LDG.E R6, [R2.64] ;  /* 0x0000000402060981 */ /* 0x000364000c1e1900 */
[----:B-1----:R-:W-:Y:S02]  /*6be0*/  CS2R R2, SRZ ;  /* 0x0000000000027805 */ /* 0x002fe4000001ff00 */
[--C-:B--2---:R-:W-:Y:S01]  /*6bf0*/  @P1 SHF.R.S32.HI R3, RZ, 0x1f, R0.reuse ;  /* 0x0000001fff031819 */ /* 0x104fe20000011400 */
[----:B------:R-:W-:Y:S01]  /*6c00*/  @P1 IMAD.MOV.U32 R2, RZ, RZ, R0 ;  /* 0x000000ffff021224 */ /* 0x000fe200078e0000 */
[----:B------:R-:W-:Y:S05]  /*6c10*/  @P0 BRA `(.L_x_88) ;  /* 0x0000004000000947 */ /* 0x000fea0003800000 */
[----:B------:R-:W-:Y:S05]  /*6c20*/  @!P1 BRA `(.L_x_88) ;  /* 0x0000003000009947 */ /* 0x000fea0003800000 */
[----:B------:R1:W2:Y:S04]  /*6c30*/  LDG.E R0, [R4.64] ;  /* 0x0000000404007981 */ /* 0x0002a8000c1e1900 */
[----:B-1----:R-:W2:Y:S02]  /*6c40*/  LDG.E R4, [R4.64+0x4] ;  /* 0x0000040404047981 */ /* 0x002ea4000c1e1900 */
[----:B--2--5:R-:W-:-:S02]  /*6c50*/  IADD3 R6, -R0, R4, RZ ;  /* 0x0000000400067210 */ /* 0x024fc40007ffe1ff */
.L_x_88:
[----:B------:R-:W1:Y:S01]  /*6c60*/  S2R R4, SR_TID.X ;  /* 0x0000000000047919 */ /* 0x000e620000002100 */
[----:B------:R-:W-:Y:S01]  /*6c70*/  SEL R16, R8, RZ, !P1 ;  /* 0x000000ff08107207 */ /* 0x000fe20004800000 */
[----:B------:R-:W-:Y:S02]  /*6c80*/  BSSY B0, `(.L_x_89) ;  /* 0x0000025000007945 */ /* 0x000fe40003800000 */
[----:B-----5:R-:W2:Y:S04]  /*6c90*/  S2R R9, SR_CTAID.X ;  /* 0x0000000000097919 */ /* 0x020ea80000002500 */
[----:B------:R-:W3:Y:S01]  /*6ca0*/  S2R R20, SR_CTAID.Y ;  /* 0x0000000000147919 */ /* 0x000ee20000002600 */
[----:B-1----:R-:W-:-:S04]  /*6cb0*/  SHF.R.S32.HI R14, RZ, 0x1f, R4 ;  /* 0x0000001fff0e7819 */ /* 0x002fc80000011404 */
[----:B------:R-:W-:Y:S01]  /*6cc0*/  LEA.HI R14, R14, R4, RZ, 0x5 ;  /* 0x000000040e0e7211 */ /* 0x000fe200078f28ff */
[----:B--2---:R-:W-:-:S03]  /*6cd0*/  IMAD R15, R9, -0x40, R6 ;  /* 0xffffffc0090f7824 */ /* 0x004fc600078e0206 */
[----:B------:R-:W-:Y:S02]  /*6ce0*/  LOP3.LUT R0, R14, 0x1fffffe0, RZ, 0xc0, !PT ;  /* 0x1fffffe00e007812 */ /* 0x000fe400078ec0ff */
[----:B------:R-:W-:Y:S02]  /*6cf0*/  SHF.R.S32.HI R14, RZ, 0x5, R14 ;  /* 0x00000005ff0e7819 */ /* 0x000fe4000001140e */
[----:B---3--:R-:W-:Y:S01]  /*6d00*/  SHF.R.S32.HI R21, RZ, 0x1f, R20 ;  /* 0x0000001fff157819 */ /* 0x008fe20000011414 */
[----:B------:R-:W-:Y:S01]  /*6d10*/  IMAD.IADD R0, R4, 0x1, -R0 ;  /* 0x0000000104007824 */ /* 0x000fe200078e0a00 */
[C---:B------:R-:W-:Y:S02]  /*6d20*/  IADD3 R2, P0, R14.reuse, R2, RZ ;  /* 0x000000020e027210 */ /* 0x040fe40007f1e0ff */
[----:B------:R-:W-:Y:S01]  /*6d30*/  ISETP.GE.AND P2, PT, R14, R15, PT ;  /* 0x0000000f0e00720c */ /* 0x000fe20003f46270 */
[----:B------:R-:W-:Y:S01]  /*6d40*/  IMAD.SHL.U32 R12, R0, 0x8, RZ ;  /* 0x00000008000c7824 */ /* 0x000fe200078e00ff */
[----:B------:R-:W-:Y:S01]  /*6d50*/  SHF.R.S32.HI R0, RZ, 0x1f, R8 ;  /* 0x0000001fff007819 */ /* 0x000fe20000011408 */
[----:B------:R-:W-:Y:S01]  /*6d60*/  IMAD R7, R21, c[0x0][0x308], RZ ;  /* 0x0000c20015077a24 */ /* 0x000fe200078e02ff */
[----:B------:R-:W-:-:S02]  /*6d70*/  LEA.HI.X.SX32 R3, R14, R3, 0x1, P0 ;  /* 0x000000030e037211 */ /* 0x000fc400000f0eff */
[--C-:B------:R-:W-:Y:S01]  /*6d80*/  SHF.R.S32.HI R13, RZ, 0x1f, R12.reuse ;  /* 0x0000001fff0d7819 */ /* 0x100fe2000001140c */
[----:B------:R-:W-:Y:S01]  /*6d90*/  IMAD R7, R20, c[0x0][0x30c], R7 ;  /* 0x0000c30014077a24 */ /* 0x000fe200078e0207 */
[----:B------:R-:W-:Y:S02]  /*6da0*/  ISETP.GE.OR P0, PT, R12, c[0x0][0x2f4], P2 ;  /* 0x0000bd000c007a0c */ /* 0x000fe40001706670 */
[----:B------:R-:W-:Y:S01]  /*6db0*/  SEL R17, R0, RZ, !P1 ;  /* 0x000000ff00117207 */ /* 0x000fe20004800000 */
[----:B------:R-:W-:Y:S01]  /*6dc0*/  IMAD.WIDE.U32 R4, R20, c[0x0][0x308], R12 ;  /* 0x0000c20014047a25 */ /* 0x000fe200078e000c */
[----:B------:R-:W-:-:S03]  /*6dd0*/  P2R R18, PR, RZ, 0x4 ;  /* 0x00000004ff127803 */ /* 0x000fc60000000000 */
[----:B------:R-:W-:Y:S02]  /*6de0*/  IMAD.IADD R5, R7, 0x1, R5 ;  /* 0x0000000107057824 */ /* 0x000fe400078e0205 */
[----:B------:R-:W-:Y:S02]  /*6df0*/  IMAD R8, R17, c[0x0][0x310], RZ ;  /* 0x0000c40011087a24 */ /* 0x000fe400078e02ff */
[----:B------:R-:W-:-:S04]  /*6e00*/  IMAD.WIDE.U32 R10, R16, c[0x0][0x310], R4 ;  /* 0x0000c400100a7a25 */ /* 0x000fc800078e0004 */
[----:B------:R-:W-:Y:S02]  /*6e10*/  IMAD R8, R16, c[0x0][0x314], R8 ;  /* 0x0000c50010087a24 */ /* 0x000fe400078e0208 */
[----:B------:R-:W-:-:S04]  /*6e20*/  IMAD.WIDE R6, R9, 0x40, R2 ;  /* 0x0000004009067825 */ /* 0x000fc800078e0202 */
[----:B------:R-:W-:Y:S01]  /*6e30*/  IMAD.IADD R9, R11, 0x1, R8 ;  /* 0x000000010b097824 */ /* 0x000fe200078e0208 */
        /* <DEDUP_REMOVED lines=8> */
[----:B------:R1:W-:Y:S02]  /*6ec0*/  STG.E.128 [R4.64], RZ ;  /* 0x000000ff04007986 */ /* 0x0003e4000c101d04 */
.L_x_90:
[----:B------:R-:W-:Y:S05]  /*6ed0*/  BSYNC B0 ;  /* 0x0000000000007941 */ /* 0x000fea0003800000 */
.L_x_89:
[----:B------:R-:W-:Y:S01]  /*6ee0*/  IADD3 R0, R14, 0x8, RZ ;  /* 0x000000080e007810 */ /* 0x000fe20007ffe0ff */
        /* <DEDUP_REMOVED lines=15> */
[----:B------:R1:W-:Y:S02]  /*6fe0*/  STG.E.128 [R4.64], RZ ;  /* 0x000000ff04007986 */ /* 0x0003e4000c101d04 */
.L_x_92:
[----:B------:R-:W-:Y:S05]  /*6ff0*/  BSYNC B0 ;  /* 0x0000000000007941 */ /* 0x000fea0003800000 */
.L_x_91:
        /* <DEDUP_REMOVED lines=16> */
.L_x_94:
[----:B------:R-:W-:Y:S05]  /*7100*/  BSYNC B0 ;  /* 0x0000000000007941 */ /* 0x000fea0003800000 */
.L_x_93:
        /* <DEDUP_REMOVED lines=16> */
.L_x_96:
[----:B------:R-:W-:Y:S05]  /*7210*/  BSYNC B0 ;  /* 0x0000000000007941 */ /* 0x000fea0003800000 */
.L_x_95:
        /* <DEDUP_REMOVED lines=16> */
.L_x_98:
[----:B------:R-:W-:Y:S05]  /*7320*/  BSYNC B0 ;  /* 0x0000000000007941 */ /* 0x000fea0003800000 */
.L_x_97:
        /* <DEDUP_REMOVED lines=16> */
.L_x_100:
[----:B------:R-:W-:Y:S05]  /*7430*/  BSYNC B0 ;  /* 0x0000000000007941 */ /* 0x000fea0003800000 */
.L_x_99:
        /* <DEDUP_REMOVED lines=16> */
.L_x_102:
[----:B------:R-:W-:Y:S05]  /*7540*/  BSYNC B0 ;  /* 0x0000000000007941 */ /* 0x000fea0003800000 */
.L_x_101:
        /* <DEDUP_REMOVED lines=15> */
[----:B------:R1:W-:Y:S02]  /*7640*/  STG.E.128 [R2.64], RZ ;  /* 0x000000ff02007986 */ /* 0x0003e4000c101d04 */
.L_x_104:
[----:B------:R-:W-:Y:S05]  /*7650*/  BSYNC B0 ;  /* 0x0000000000007941 */ /* 0x000fea0003800000 */
.L_x_103:
        /* <DEDUP_REMOVED lines=20> */
.L_x_106:
[----:B------:R-:W-:Y:S05]  /*77a0*/  BSYNC B0 ;  /* 0x0000000000007941 */ /* 0x000fea0003800000 */
.L_x_105:
        /* <DEDUP_REMOVED lines=15> */
.L_x_108:
[----:B------:R-:W-:Y:S05]  /*78a0*/  BSYNC B0 ;  /* 0x0000000000007941 */ /* 0x000fea0003800000 */
.L_x_107:
        /* <DEDUP_REMOVED lines=14> */
.L_x_110:
[----:B------:R-:W-:Y:S05]  /*7990*/  BSYNC B0 ;  /* 0x0000000000007941 */ /* 0x000fea0003800000 */
.L_x_109:
        /* <DEDUP_REMOVED lines=14> */
.L_x_112:
[----:B------:R-:W-:Y:S05]  /*7a80*/  BSYNC B0 ;  /* 0x0000000000007941 */ /* 0x000fea0003800000 */
.L_x_111:
        /* <DEDUP_REMOVED lines=14> */
.L_x_114:
[----:B------:R-:W-:Y:S05]  /*7b70*/  BSYNC B0 ;  /* 0x0000000000007941 */ /* 0x000fea0003800000 */
.L_x_113:
        /* <DEDUP_REMOVED lines=14> */
.L_x_116:
[----:B------:R-:W-:Y:S05]  /*7c60*/  BSYNC B0 ;  /* 0x0000000000007941 */ /* 0x000fea0003800000 */
.L_x_115:
        /* <DEDUP_REMOVED lines=14> */
.L_x_118:
[----:B------:R-:W-:Y:S05]  /*7d50*/  BSYNC B0 ;  /* 0x0000000000007941 */ /* 0x000fea0003800000 */
.L_x_117:
        /* <DEDUP_REMOVED lines=12> */
[----:B------:R-:W-:Y:S01]  /*7e20*/  STG.E.128 [R2.64], RZ ;  /* 0x000000ff02007986 */ /* 0x000fe2000c101d04 */
[----:B------:R-:W-:Y:S05]  /*7e30*/  EXIT ;  /* 0x000000000000794d */ /* 0x000fea0003800000 */
.L_x_119:
        /* <DEDUP_REMOVED lines=12> */
.L_x_1148:


//--------------------- .text._ZN7cutlass13device_kernelIN5flash19enable_sm80_to_sm89INS1_16FlashAttnBwdSm80INS1_25CollectiveMainloopBwdSm80ILi1ELi1EN4cute5tupleIJNS5_1CILi32EEENS7_ILi64EEENS7_ILi256EEEEEENS_10bfloat16_tEfNS_4arch4Sm80ELb0ELb0ELb1ELb1ELb0ELb0ELb0ELb0ELi2ELi2ELi2ELi1ELb1EEENS1_24CollectiveEpilogueBwdGQAISB_fSE_Li256ELb1ELb0EEENS1_19SingleTileSchedulerILb1ELb0ELb0ELi64EEEEEEEEEvNT_6ParamsE --------------------------
	.section	.text._ZN7cutlass13device_kernelIN5flash19enable_sm80_to_sm89INS1_16FlashAttnBwdSm80INS1_25CollectiveMainloopBwdSm80ILi1ELi1EN4cute5tupleIJNS5_1CILi32EEENS7_ILi64EEENS7_ILi256EEEEEENS_10bfloat16_tEfNS_4arch4Sm80ELb0ELb0ELb1ELb1ELb0ELb0ELb0ELb0ELi2ELi2ELi2ELi1ELb1EEENS1_24CollectiveEpilogueBwdGQAISB_fSE_Li256ELb1ELb0EEENS1_19SingleTileSchedulerILb1ELb0ELb0ELi64EEEEEEEEEvNT_6ParamsE,"ax",@progbits
	.sectioninfo	@"SHI_REGISTERS=255"
	.align	128
.text._ZN7cutlass13device_kernelIN5flash19enable_sm80_to_sm89INS1_16FlashAttnBwdSm80INS1_25CollectiveMainloopBwdSm80ILi1ELi1EN4cute5tupleIJNS5_1CILi32EEENS7_ILi64EEENS7_ILi256EEEEEENS_10bfloat16_tEfNS_4arch4Sm80ELb0ELb0ELb1ELb1ELb0ELb0ELb0ELb0ELi2ELi2ELi2ELi1ELb1EEENS1_24CollectiveEpilogueBwdGQAISB_fSE_Li256ELb1ELb0EEENS1_19SingleTileSchedulerILb1ELb0ELb0ELi64EEEEEEEEEvNT_6ParamsE:
        .type           _ZN7cutlass13device_kernelIN5flash19enable_sm80_to_sm89INS1_16FlashAttnBwdSm80INS1_25CollectiveMainloopBwdSm80ILi1ELi1EN4cute5tupleIJNS5_1CILi32EEENS7_ILi64EEENS7_ILi256EEEEEENS_10bfloat16_tEfNS_4arch4Sm80ELb0ELb0ELb1ELb1ELb0ELb0ELb0ELb0ELi2ELi2ELi2ELi1ELb1EEENS1_24CollectiveEpilogueBwdGQAISB_fSE_Li256ELb1ELb0EEENS1_19SingleTileSchedulerILb1ELb0ELb0ELi64EEEEEEEEEvNT_6ParamsE,@function
        .size           _ZN7cutlass13device_kernelIN5flash19enable_sm80_to_sm89INS1_16FlashAttnBwdSm80INS1_25CollectiveMainloopBwdSm80ILi1ELi1EN4cute5tupleIJNS5_1CILi32EEENS7_ILi64EEENS7_ILi256EEEEEENS_10bfloat16_tEfNS_4arch4Sm80ELb0ELb0ELb1ELb1ELb0ELb0ELb0ELb0ELi2ELi2ELi2ELi1ELb1EEENS1_24CollectiveEpilogueBwdGQAISB_fSE_Li256ELb1ELb0EEENS1_19SingleTileSchedulerILb1ELb0ELb0ELi64EEEEEEEEEvNT_6ParamsE,(.L_x_1149 - _ZN7cutlass13device_kernelIN5flash19enable_sm80_to_sm89INS1_16FlashAttnBwdSm80INS1_25CollectiveMainloopBwdSm80ILi1ELi1EN4cute5tupleIJNS5_1CILi32EEENS7_ILi64EEENS7_ILi256EEEEEENS_10bfloat16_tEfNS_4arch4Sm80ELb0ELb0ELb1ELb1ELb0ELb0ELb0ELb0ELi2ELi2ELi2ELi1ELb1EEENS1_24CollectiveEpilogueBwdGQAISB_fSE_Li256ELb1ELb0EEENS1_19SingleTileSchedulerILb1ELb0ELb0ELi64EEEEEEEEEvNT_6ParamsE)
        .other          _ZN7cutlass13device_kernelIN5flash19enable_sm80_to_sm89INS1_16FlashAttnBwdSm80INS1_25CollectiveMainloopBwdSm80ILi1ELi1EN4cute5tupleIJNS5_1CILi32EEENS7_ILi64EEENS7_ILi256EEEEEENS_10bfloat16_tEfNS_4arch4Sm80ELb0ELb0ELb1ELb1ELb0ELb0ELb0ELb0ELi2ELi2ELi2ELi1ELb1EEENS1_24CollectiveEpilogueBwdGQAISB_fSE_Li256ELb1ELb0EEENS1_19SingleTileSchedulerILb1ELb0ELb0ELi64EEEEEEEEEvNT_6ParamsE,@"STO_CUDA_ENTRY STV_DEFAULT"
_ZN7cutlass13device_kernelIN5flash19enable_sm80_to_sm89INS1_16FlashAttnBwdSm80INS1_25CollectiveMainloopBwdSm80ILi1ELi1EN4cute5tupleIJNS5_1CILi32EEENS7_ILi64EEENS7_ILi256EEEEEENS_10bfloat16_tEfNS_4arch4Sm80ELb0ELb0ELb1ELb1ELb0ELb0ELb0ELb0ELi2ELi2ELi2ELi1ELb1EEENS1_24CollectiveEpilogueBwdGQAISB_fSE_Li256ELb1ELb0EEENS1_19SingleTileSchedulerILb1ELb0ELb0ELi64EEEEEEEEEvNT_6ParamsE:
        /* <DEDUP_REMOVED lines=18> */
.L_x_121:
        /* <DEDUP_REMOVED lines=8> */
.L_x_123:
[----:B------:R-:W-:Y:S02]  /*01a0*/  MOV R0, c[0x0][0x3ac] ;  /* 0x0000eb0000007a02 */ /* 0x000fe40000000f00 */
.L_x_122:
[----:B-1----:R-:W-:-:S05]  /*01b0*/  IMAD.SHL.U32 R2, R19, 0x40, RZ ;  /* 0x0000004013027824 */ /* 0x002fca00078e00ff */
[----:B-----5:R-:W-:-:S04]  /*01c0*/  ISETP.GE.AND P0, PT, R2, R0, PT ;  /* 0x000000000200720c */ /* 0x020fc80003f06270 */
[----:B------:R-:W-:-:S05]  /*01d0*/  SEL R0, R5, 0xffffffff, !P0 ;  /* 0xffffffff05007807 */ /* 0x000fca0004000000 */
[----:B------:R1:W-:Y:S01]  /*01e0*/  STL [R1+0xa8], R0 ;  /* 0x0000a80001007387 */ /* 0x0003e20000100800 */
[----:B------:R-:W-:Y:S05]  /*01f0*/  BRA `(.L_x_124) ;  /* 0x0000012000007947 */ /* 0x000fea0003800000 */
.L_x_120:
[----:B---34-:R-:W-:-:S04]  /*0200*/  ISETP.NE.U32.AND P0, PT, RZ, c[0x0][0x3c8], PT ;  /* 0x0000f200ff007a0c */ /* 0x018fc80003f05070 */
[----:B------:R-:W-:-:S13]  /*0210*/  ISETP.NE.AND.EX P0, PT, RZ, c[0x0][0x3cc], PT, P0 ;  /* 0x0000f300ff007a0c */ /* 0x000fda0003f05300 */
[----:B------:R-:W-:Y:S05]  /*0220*/  @!P0 BRA `(.L_x_125) ;  /* 0x0000002000008947 */ /* 0x000fea0003800000 */
[----:B------:R1:W5:Y:S01]  /*0230*/  LDG.E R0, [R2.64] ;  /* 0x0000000602007981 */ /* 0x000362000c1e1900 */
[----:B------:R-:W-:Y:S05]  /*0240*/  BRA `(.L_x_126) ;  /* 0x0000009000007947 */ /* 0x000fea0003800000 */
.L_x_125:
        /* <DEDUP_REMOVED lines=8> */
.L_x_127:
[----:B------:R-:W-:Y:S02]  /*02d0*/  MOV R0, c[0x0][0x3ac] ;  /* 0x0000eb0000007a02 */ /* 0x000fe40000000f00 */
.L_x_126:
[----:B-1----:R-:W-:-:S05]  /*02e0*/  IMAD.SHL.U32 R2, R19, 0x40, RZ ;  /* 0x0000004013027824 */ /* 0x002fca00078e00ff */
[----:B-----5:R-:W-:-:S04]  /*02f0*/  ISETP.GE.AND P0, PT, R2, R0, PT ;  /* 0x000000000200720c */ /* 0x020fc80003f06270 */
[----:B------:R-:W-:-:S05]  /*0300*/  SEL R0, R5, 0xffffffff, !P0 ;  /* 0xffffffff05007807 */ /* 0x000fca0004000000 */
[----:B------:R1:W-:Y:S04]  /*0310*/  STL [R1+0xa8], R0 ;  /* 0x0000a80001007387 */ /* 0x0003e80000100800 */
.L_x_124:
[----:B------:R-:W2:Y:S02]  /*0320*/  LDL R150, [R1+0xa8] ;  /* 0x0000a80001967983 */ /* 0x000ea40000100800 */
[----:B--2---:R-:W-:-:S13]  /*0330*/  ISETP.GE.AND P0, PT, R150, RZ, PT ;  /* 0x000000ff9600720c */ /* 0x004fda0003f06270 */
[----:B------:R-:W-:Y:S05]  /*0340*/  @!P0 EXIT ;  /* 0x000000000000894d */ /* 0x000fea0003800000 */
[----:B------:R-:W-:Y:S01]  /*0350*/  ISETP.NE.U32.AND P4, PT, RZ, c[0x0][0x2c8], PT ;  /* 0x0000b200ff007a0c */ /* 0x000fe20003f85070 */
[----:B------:R-:W-:Y:S01]  /*0360*/  IMAD.WIDE R4, R150, R14, c[0x0][0x2c8] ;  /* 0x0000b20096047625 */ /* 0x000fe200078e020e */
[----:B------:R-:W-:Y:S02]  /*0370*/  ISETP.NE.U32.AND P0, PT, RZ, c[0x0][0x2d8], PT ;  /* 0x0000b600ff007a0c */ /* 0x000fe40003f05070 */
[----:B------:R-:W-:Y:S02]  /*0380*/  ISETP.NE.AND.EX P4, PT, RZ, c[0x0][0x2cc], PT, P4 ;  /* 0x0000b300ff007a0c */ /* 0x000fe40003f85340 */
[----:B------:R-:W-:Y:S02]  /*0390*/  ISETP.NE.AND.EX P0, PT, RZ, c[0x0][0x2dc], PT, P0 ;  /* 0x0000b700ff007a0c */ /* 0x000fe40003f05300 */
[----:B------:R-:W-:-:S04]  /*03a0*/  ISETP.NE.U32.AND P3, PT, RZ, c[0x0][0x2d0], PT ;  /* 0x0000b400ff007a0c */ /* 0x000fc80003f65070 */
[----:B------:R-:W-:Y:S01]  /*03b0*/  ISETP.NE.AND.EX P3, PT, RZ, c[0x0][0x2d4], PT, P3 ;  /* 0x0000b500ff007a0c */ /* 0x000fe20003f65330 */
[----:B------:R-:W-:-:S04]  /*03c0*/  IMAD.MOV.U32 R10, RZ, RZ, c[0x0][0x168] ;  /* 0x00005a00ff0a7624 */ /* 0x000fc800078e00ff */
[----:B-1----:R-:W2:Y:S01]  /*03d0*/  @P4 LDG.E R0, [R4.64] ;  /* 0x0000000604004981 */ /* 0x002ea2000c1e1900 */
[----:B------:R-:W-:-:S03]  /*03e0*/  IMAD.WIDE R2, R150, R14, c[0x0][0x2d0] ;  /* 0x0000b40096027625 */ /* 0x000fc600078e020e */
[----:B------:R-:W3:Y:S01]  /*03f0*/  @P4 LDG.E R9, [R4.64] ;  /* 0x0000000604094981 */ /* 0x000ee2000c1e1900 */
[----:B------:R-:W-:-:S03]  /*0400*/  @P0 IMAD.WIDE R6, R150, R14, c[0x0][0x2d8] ;  /* 0x0000b60096060625 */ /* 0x000fc600078e020e */
[----:B------:R-:W4:Y:S04]  /*0410*/  @P3 LDG.E R8, [R2.64] ;  /* 0x0000000602083981 */ /* 0x000f28000c1e1900 */
[----:B------:R1:W5:Y:S01]  /*0420*/  @P0 LDG.E R10, [R6.64] ;  /* 0x00000006060a0981 */ /* 0x000362000c1e1900 */
[----:B------:R-:W-:Y:S01]  /*0430*/  CS2R R12, SRZ ;  /* 0x00000000000c7805 */ /* 0x000fe2000001ff00 */
[----:B------:R-:W-:Y:S02]  /*0440*/  IMAD.MOV.U32 R18, RZ, RZ, c[0x0][0x198] ;  /* 0x00006600ff127624 */ /* 0x000fe400078e00ff */
[----:B--2---:R-:W-:-:S05]  /*0450*/  @P4 IMAD R0, R150, 0x20, R0 ;  /* 0x0000002096004824 */ /* 0x004fca00078e0200 */
[----:B-1----:R-:W-:Y:S02]  /*0460*/  @P4 SHF.R.S32.HI R6, RZ, 0x1f, R0 ;  /* 0x0000001fff064819 */ /* 0x002fe40000011400 */
[--C-:B----4-:R-:W-:Y:S01]  /*0470*/  @P3 SHF.R.S32.HI R13, RZ, 0x1f, R8.reuse ;  /* 0x0000001fff0d3819 */ /* 0x110fe20000011408 */
[----:B------:R-:W-:Y:S01]  /*0480*/  @P3 IMAD.MOV.U32 R12, RZ, RZ, R8 ;  /* 0x000000ffff0c3224 */ /* 0x000fe200078e0008 */
[----:B------:R-:W-:Y:S01]  /*0490*/  @P4 LEA.HI R0, R6, R0, RZ, 0x5 ;  /* 0x0000000006004211 */ /* 0x000fe200078f28ff */
[----:B------:R-:W-:Y:S01]  /*04a0*/  IMAD.MOV.U32 R6, RZ, RZ, RZ ;  /* 0x000000ffff067224 */ /* 0x000fe200078e00ff */
[----:B-----5:R1:W-:Y:S01]  /*04b0*/  STL [R1+0x74], R10 ;  /* 0x0000740a01007387 */ /* 0x0203e20000100800 */
[----:B------:R-:W-:Y:S01]  /*04c0*/  IMAD.MOV.U32 R152, RZ, RZ, R10 ;  /* 0x000000ffff987224 */ /* 0x000fe200078e000a */
[----:B------:R-:W-:Y:S01]  /*04d0*/  @P4 LOP3.LUT R6, R0, 0xffffffe0, RZ, 0xc0, !PT ;  /* 0xffffffe000064812 */ /* 0x000fe200078ec0ff */
[----:B-1----:R-:W-:Y:S02]  /*04e0*/  CS2R R10, SRZ ;  /* 0x00000000000a7805 */ /* 0x002fe4000001ff00 */
[--C-:B---3--:R-:W-:Y:S01]  /*04f0*/  @P4 SHF.R.S32.HI R11, RZ, 0x1f, R9.reuse ;  /* 0x0000001fff0b4819 */ /* 0x108fe20000011409 */
[----:B------:R-:W-:Y:S01]  /*0500*/  @P4 IMAD.MOV.U32 R10, RZ, RZ, R9 ;  /* 0x000000ffff0a4224 */ /* 0x000fe200078e0009 */
[----:B------:R-:W-:Y:S05]  /*0510*/  @P0 BRA `(.L_x_128) ;  /* 0x0000005000000947 */ /* 0x000fea0003800000 */
[----:B------:R-:W-:Y:S05]  /*0520*/  @!P4 BRA `(.L_x_128) ;  /* 0x000000400000c947 */ /* 0x000fea0003800000 */
[----:B------:R1:W2:Y:S04]  /*0530*/  LDG.E R0, [R4.64] ;  /* 0x0000000604007981 */ /* 0x0002a8000c1e1900 */
[----:B-1----:R-:W2:Y:S02]  /*0540*/  LDG.E R4, [R4.64+0x4] ;  /* 0x0000040604047981 */ /* 0x002ea4000c1e1900 */
[----:B--2---:R-:W-:-:S05]  /*0550*/  IADD3 R152, -R0, R4, RZ ;  /* 0x0000000400987210 */ /* 0x004fca0007ffe1ff */
[----:B------:R1:W-:Y:S02]  /*0560*/  STL [R1+0x74], R152 ;  /* 0x0000749801007387 */ /* 0x0003e40000100800 */
.L_x_128:
[----:B------:R-:W-:-:S04]  /*0570*/  ISETP.NE.U32.AND P0, PT, RZ, c[0x0][0x2e0], PT ;  /* 0x0000b800ff007a0c */ /* 0x000fc80003f05070 */
[----:B------:R-:W-:-:S13]  /*0580*/  ISETP.NE.AND.EX P0, PT, RZ, c[0x0][0x2e4], PT, P0 ;  /* 0x0000b900ff007a0c */ /* 0x000fda0003f05300 */
[----:B------:R-:W-:Y:S05]  /*0590*/  @!P0 BRA `(.L_x_129) ;  /* 0x0000003000008947 */ /* 0x000fea0003800000 */
[----:B------:R-:W-:-:S05]  /*05a0*/  IMAD.WIDE R2, R150, R14, c[0x0][0x2e0] ;  /* 0x0000b80096027625 */ /* 0x000fca00078e020e */
[----:B------:R2:W5:Y:S01]  /*05b0*/  LDG.E R18, [R2.64] ;  /* 0x0000000602127981 */ /* 0x000562000c1e1900 */
[----:B------:R-:W-:Y:S05]  /*05c0*/  BRA `(.L_x_130) ;  /* 0x0000004000007947 */ /* 0x000fea0003800000 */
.L_x_129:
[----:B------:R-:W-:Y:S05]  /*05d0*/  @!P3 BRA `(.L_x_130) ;  /* 0x000000300000b947 */ /* 0x000fea0003800000 */
[----:B------:R2:W3:Y:S04]  /*05e0*/  LDG.E R0, [R2.64] ;  /* 0x0000000602007981 */ /* 0x0004e8000c1e1900 */
[----:B--2---:R-:W3:Y:S02]  /*05f0*/  LDG.E R2, [R2.64+0x4] ;  /* 0x0000040602027981 */ /* 0x004ee4000c1e1900 */
[----:B---3--:R-:W-:Y:S02]  /*0600*/  IADD3 R18, -R0, R2, RZ ;  /* 0x0000000200127210 */ /* 0x008fe40007ffe1ff */
.L_x_130:
[----:B------:R-:W-:Y:S01]  /*0610*/  ISETP.GE.AND P0, PT, R152, 0x1, PT ;  /* 0x000000019800780c */ /* 0x000fe20003f06270 */
[----:B------:R-:W-:Y:S01]  /*0620*/  CS2R R142, SRZ ;  /* 0x00000000008e7805 */ /* 0x000fe2000001ff00 */
[----:B------:R-:W-:Y:S01]  /*0630*/  PLOP3.LUT P1, PT, PT, PT, PT, 0x80, 0x0 ;  /* 0x000000000000781c */ /* 0x000fe20003f2f070 */
        /* <DEDUP_REMOVED lines=65> */
[--C-:B------:R-:W-:Y:S01]  /*0a50*/  SHF.R.S32.HI R5, RZ, 0x1f, R151.reuse ;  /* 0x0000001fff057819 */ /* 0x100fe20000011497 */
[----:B--2---:R-:W-:Y:S01]  /*0a60*/  IMAD.MOV.U32 R2, RZ, RZ, c[0x0][0x248] ;  /* 0x00009200ff027624 */ /* 0x004fe200078e00ff */
[----:B------:R-:W-:Y:S01]  /*0a70*/  SHF.R.S32.HI R3, RZ, 0x1f, R6 ;  /* 0x0000001fff037819 */ /* 0x000fe20000011406 */
[----:B------:R-:W-:Y:S01]  /*0a80*/  IMAD.SHL.U32 R4, R151, 0x4, RZ ;  /* 0x0000000497047824 */ /* 0x000fe200078e00ff */
[----:B------:R-:W-:Y:S01]  /*0a90*/  IADD3 R24, P0, R0, R151, RZ ;  /* 0x0000009700187210 */ /* 0x000fe20007f1e0ff */
[----:B-----5:R-:W-:Y:S01]  /*0aa0*/  IMAD R35, R19, -0x40, R18 ;  /* 0xffffffc013237824 */ /* 0x020fe200078e0212 */
[----:B------:R-:W-:Y:S01]  /*0ab0*/  ISETP.NE.AND P2, PT, R2, 0x1, PT ;  /* 0x000000010200780c */ /* 0x000fe20003f45270 */
[----:B------:R-:W-:Y:S01]  /*0ac0*/  IMAD.MOV.U32 R248, RZ, RZ, RZ ;  /* 0x000000fffff87224 */ /* 0x000fe200078e00ff */
[----:B------:R-:W-:Y:S01]  /*0ad0*/  IADD3 R2, P1, R4, R6, RZ ;  /* 0x0000000604027210 */ /* 0x000fe20007f3e0ff */
[----:B------:R-:W-:Y:S01]  /*0ae0*/  IMAD.MOV.U32 R6, RZ, RZ, R148 ;  /* 0x000000ffff067224 */ /* 0x000fe200078e0094 */
[----:B------:R-:W-:Y:S01]  /*0af0*/  LEA.HI.X.SX32 R25, R0, R5, 0x1, P0 ;  /* 0x0000000500197211 */ /* 0x000fe200000f0eff */
[----:B------:R-:W-:Y:S01]  /*0b00*/  CS2R R146, SRZ ;  /* 0x0000000000927805 */ /* 0x000fe2000001ff00 */
        /* <DEDUP_REMOVED lines=10> */
[-C--:B------:R-:W-:Y:S01]  /*0bb0*/  LEA.HI R34, R37, R151.reuse, RZ, 0x2 ;  /* 0x0000009725227211 */ /* 0x080fe200078f10ff */
        /* <DEDUP_REMOVED lines=18> */
[----:B------:R-:W-:Y:S01]  /*0ce0*/  IMAD.X R27, R5, 0x1, R11, P1 ;  /* 0x00000001051b7824 */ /* 0x000fe200008e060b */
[-C--:B------:R-:W-:Y:S01]  /*0cf0*/  LEA.HI R38, R37, R151.reuse, RZ, 0x4 ;  /* 0x0000009725267211 */ /* 0x080fe200078f20ff */
[----:B------:R-:W-:Y:S01]  /*0d00*/  IMAD.X R9, R5, 0x1, R13, P0 ;  /* 0x0000000105097824 */ /* 0x000fe200000e060d */
[----:B------:R-:W-:Y:S01]  /*0d10*/  LOP3.LUT R0, R0, 0xfffffff8, RZ, 0xc0, !PT ;  /* 0xfffffff800007812 */ /* 0x000fe200078ec0ff */
[----:B------:R-:W-:Y:S01]  /*0d20*/  IMAD.WIDE.U32 R4, R148, c[0x0][0x270], R2 ;  /* 0x00009c0094047a25 */ /* 0x000fe200078e0002 */
[----:B------:R-:W-:Y:S01]  /*0d30*/  LOP3.LUT R11, R36, 0xfffffff8, RZ, 0xc0, !PT ;  /* 0xfffffff8240b7812 */ /* 0x000fe200078ec0ff */
[----:B------:R-:W-:Y:S01]  /*0d40*/  CS2R R124, SRZ ;  /* 0x00000000007c7805 */ /* 0x000fe2000001ff00 */
[----:B------:R-:W-:Y:S01]  /*0d50*/  SHF.R.S32.HI R10, RZ, 0x4, R38 ;  /* 0x00000004ff0a7819 */ /* 0x000fe20000011426 */
[C---:B------:R-:W-:Y:S01]  /*0d60*/  IMAD R12, R148.reuse, c[0x0][0x28c], R12 ;  /* 0x0000a300940c7a24 */ /* 0x040fe200078e020c */
[----:B------:R-:W-:Y:S01]  /*0d70*/  @P2 SHF.R.U32.HI R6, RZ, c[0x0][0x250], R7 ;  /* 0x00009400ff062a19 */ /* 0x000fe20000011607 */
[----:B------:R-:W-:Y:S01]  /*0d80*/  IMAD.WIDE.U32 R2, R148, c[0x0][0x288], R2 ;  /* 0x0000a20094027a25 */ /* 0x000fe200078e0002 */
[----:B------:R-:W-:Y:S01]  /*0d90*/  LEA.HI R7, R38, R10, RZ, 0x1 ;  /* 0x0000000a26077211 */ /* 0x000fe200078f08ff */
[----:B------:R-:W-:Y:S01]  /*0da0*/  CS2R R122, SRZ ;  /* 0x00000000007a7805 */ /* 0x000fe2000001ff00 */
[----:B------:R-:W-:Y:S01]  /*0db0*/  SEL R31, R150, RZ, !P4 ;  /* 0x000000ff961f7207 */ /* 0x000fe20006000000 */
[----:B------:R-:W-:Y:S01]  /*0dc0*/  IMAD R14, R148, c[0x0][0x274], R14 ;  /* 0x00009d00940e7a24 */ /* 0x000fe200078e020e */
[----:B------:R-:W-:Y:S01]  /*0dd0*/  LOP3.LUT R7, R7, 0xfffffffe, RZ, 0xc0, !PT ;  /* 0xfffffffe07077812 */ /* 0x000fe200078ec0ff */
[----:B------:R-:W-:Y:S01]  /*0de0*/  IMAD.IADD R29, R16, 0x1, -R0 ;  /* 0x00000001101d7824 */ /* 0x000fe200078e0a00 */
[----:B------:R-:W-:Y:S01]  /*0df0*/  LEA.HI R0, R37, R151, RZ, 0x6 ;  /* 0x0000009725007211 */ /* 0x000fe200078f30ff */
[----:B------:R-:W-:Y:S01]  /*0e00*/  IMAD.IADD R22, R151, 0x1, -R11 ;  /* 0x0000000197167824 */ /* 0x000fe200078e0a0b */
[----:B------:R-:W-:Y:S01]  /*0e10*/  CS2R R120, SRZ ;  /* 0x0000000000787805 */ /* 0x000fe2000001ff00 */
[----:B------:R-:W-:Y:S01]  /*0e20*/  IMAD.IADD R13, R3, 0x1, R12 ;  /* 0x00000001030d7824 */ /* 0x000fe200078e020c */
[----:B------:R-:W-:Y:S01]  /*0e30*/  SHF.R.S32.HI R23, RZ, 0x6, R0 ;  /* 0x00000006ff177819 */ /* 0x000fe20000011400 */
[----:B------:R-:W-:Y:S01]  /*0e40*/  IMAD.SHL.U32 R3, R50, 0x40, RZ ;  /* 0x0000004032037824 */ /* 0x000fe200078e00ff */
[----:B------:R-:W-:Y:S01]  /*0e50*/  CS2R R118, SRZ ;  /* 0x0000000000767805 */ /* 0x000fe2000001ff00 */
[----:B------:R-:W-:Y:S01]  /*0e60*/  IMAD.IADD R15, R5, 0x1, R14 ;  /* 0x00000001050f7824 */ /* 0x000fe200078e020e */
[----:B------:R-:W-:Y:S01]  /*0e70*/  SHF.R.S32.HI R5, RZ, 0x1f, R6 ;  /* 0x0000001fff057819 */ /* 0x000fe20000011406 */
[----:B------:R-:W-:Y:S01]  /*0e80*/  IMAD.SHL.U32 R16, R22, 0x8, RZ ;  /* 0x0000000816107824 */ /* 0x000fe200078e00ff */
[----:B------:R-:W-:Y:S01]  /*0e90*/  LOP3.LUT R0, R3, 0x1c0, RZ, 0xc0, !PT ;  /* 0x000001c003007812 */ /* 0x000fe200078ec0ff */
[----:B------:R-:W-:Y:S01]  /*0ea0*/  IMAD.MOV.U32 R12, RZ, RZ, R2 ;  /* 0x000000ffff0c7224 */ /* 0x000fe200078e0002 */
[----:B------:R-:W-:Y:S01]  /*0eb0*/  CS2R R116, SRZ ;  /* 0x0000000000747805 */ /* 0x000fe2000001ff00 */
        /* <DEDUP_REMOVED lines=8> */
[C---:B------:R-:W-:Y:S01]  /*0f40*/  IMAD R4, R6.reuse, c[0x0][0x1e4], R2 ;  /* 0x0000790006047a24 */ /* 0x040fe200078e0202 */
        /* <DEDUP_REMOVED lines=8> */
[----:B------:R-:W-:Y:S01]  /*0fd0*/  ISETP.GE.AND P3, PT, R16, c[0x0][0x1cc], PT ;  /* 0x0000730010007a0c */ /* 0x000fe20003f66270 */
[----:B------:R-:W-:Y:S01]  /*0fe0*/  IMAD R10, R6, c[0x0][0x1b4], R5 ;  /* 0x00006d00060a7a24 */ /* 0x000fe200078e0205 */
[----:B------:R-:W-:Y:S01]  /*0ff0*/  IADD3 R32, R16, 0x40, RZ ;  /* 0x0000004010207810 */ /* 0x000fe20007ffe0ff */
[----:B------:R-:W-:Y:S01]  /*1000*/  IMAD.WIDE.U32 R4, R6, c[0x0][0x1b0], R16 ;  /* 0x00006c0006047a25 */ /* 0x000fe200078e0010 */
[----:B------:R-:W-:Y:S01]  /*1010*/  IADD3 R33, R16, 0x80, RZ ;  /* 0x0000008010217810 */ /* 0x000fe20007ffe0ff */
[----:B------:R-:W-:Y:S01]  /*1020*/  CS2R R112, SRZ ;  /* 0x0000000000707805 */ /* 0x000fe2000001ff00 */
[----:B------:R-:W-:Y:S01]  /*1030*/  ISETP.GE.AND P2, PT, R32, c[0x0][0x1cc], PT ;  /* 0x0000730020007a0c */ /* 0x000fe20003f46270 */
[----:B------:R-:W-:Y:S01]  /*1040*/  IMAD R6, R7, c[0x0][0x1e8], RZ ;  /* 0x00007a0007067a24 */ /* 0x000fe200078e02ff */
[----:B------:R-:W-:Y:S01]  /*1050*/  CS2R R110, SRZ ;  /* 0x00000000006e7805 */ /* 0x000fe2000001ff00 */
[----:B------:R-:W-:Y:S01]  /*1060*/  IMAD.IADD R11, R5, 0x1, R10 ;  /* 0x00000001050b7824 */ /* 0x000fe200078e020a */
[----:B------:R-:W-:Y:S01]  /*1070*/  CS2R R108, SRZ ;  /* 0x00000000006c7805 */ /* 0x000fe2000001ff00 */
[----:B------:R-:W-:Y:S01]  /*1080*/  IMAD R18, R26, c[0x0][0x278], RZ ;  /* 0x00009e001a127a24 */ /* 0x000fe200078e02ff */
[----:B------:R-:W-:Y:S01]  /*1090*/  CS2R R106, SRZ ;  /* 0x00000000006a7805 */ /* 0x000fe2000001ff00 */
[C---:B------:R-:W-:Y:S01]  /*10a0*/  IMAD R6, R0.reuse, c[0x0][0x1ec], R6 ;  /* 0x00007b0000067a24 */ /* 0x040fe200078e0206 */
[----:B------:R-:W-:Y:S01]  /*10b0*/  CS2R R104, SRZ ;  /* 0x0000000000687805 */ /* 0x000fe2000001ff00 */
[----:B------:R-:W-:Y:S01]  /*10c0*/  IMAD.WIDE.U32 R2, R0, c[0x0][0x1e8], R2 ;  /* 0x00007a0000027a25 */ /* 0x000fe200078e0002 */
        /* <DEDUP_REMOVED lines=49> */
[----:B------:R-:W-:Y:S01]  /*13e0*/  IMAD R7, R8, c[0x0][0x1ac], R3 ;  /* 0x00006b0008077a24 */ /* 0x000fe200078e0203 */
[----:B------:R-:W-:Y:S01]  /*13f0*/  CS2R R54, SRZ ;  /* 0x0000000000367805 */ /* 0x000fe2000001ff00 */
[----:B------:R-:W-:Y:S01]  /*1400*/  IMAD.IADD R5, R11, 0x1, R20 ;  /* 0x000000010b057824 */ /* 0x000fe200078e0214 */
[----:B------:R-:W-:Y:S01]  /*1410*/  LEA.HI.X R3, R12, c[0x0][0x1c4], R0, 0x1, P0 ;  /* 0x000071000c037a11 */ /* 0x000fe200000f0c00 */
[----:B------:R-:W-:Y:S01]  /*1420*/  IMAD.IADD R0, R35, 0x1, -R50 ;  /* 0x0000000123007824 */ /* 0x000fe200078e0a32 */
[----:B------:R-:W-:Y:S01]  /*1430*/  STL.64 [R1+0x98], R42 ;  /* 0x0000982a01007387 */ /* 0x000fe20000100a00 */
[----:B------:R-:W-:Y:S01]  /*1440*/  IMAD.MOV.U32 R4, RZ, RZ, R10 ;  /* 0x000000ffff047224 */ /* 0x000fe200078e000a */
[----:B------:R-:W-:Y:S01]  /*1450*/  CS2R R52, SRZ ;  /* 0x0000000000347805 */ /* 0x000fe2000001ff00 */
[----:B------:R-:W-:Y:S01]  /*1460*/  IMAD.SHL.U32 R41, R28, 0x2, RZ ;  /* 0x000000021c297824 */ /* 0x000fe200078e00ff */
[----:B------:R-:W-:Y:S01]  /*1470*/  ISETP.LT.OR P6, PT, R0, 0x1, P3 ;  /* 0x000000010000780c */ /* 0x000fe20001fc1670 */
[----:B------:R-:W-:Y:S01]  /*1480*/  IMAD.WIDE.U32 R8, R8, c[0x0][0x1a8], R4 ;  /* 0x00006a0008087a25 */ /* 0x000fe200078e0004 */
[----:B------:R-:W-:-:S02]  /*1490*/  IADD3 R28, R16, 0xc0, RZ ;  /* 0x000000c0101c7810 */ /* 0x000fc40007ffe0ff */
[----:B------:R-:W-:Y:S01]  /*14a0*/  ISETP.LT.OR P5, PT, R0, 0x1, P2 ;  /* 0x000000010000780c */ /* 0x000fe200017a1670 */
[----:B------:R-:W-:Y:S01]  /*14b0*/  IMAD.MOV.U32 R5, RZ, RZ, c[0x0][0x1d8] ;  /* 0x00007600ff057624 */ /* 0x000fe200078e00ff */
[----:B------:R-:W-:Y:S01]  /*14c0*/  LEA R6, P0, R8, c[0x0][0x190], 0x1 ;  /* 0x0000640008067a11 */ /* 0x000fe200078008ff */
[----:B------:R-:W-:Y:S01]  /*14d0*/  IMAD.IADD R7, R9, 0x1, R7 ;  /* 0x0000000109077824 */ /* 0x000fe200078e0207 */
[----:B------:R-:W-:Y:S01]  /*14e0*/  ISETP.LT.OR P3, PT, R0, 0x21, P3 ;  /* 0x000000210000780c */ /* 0x000fe20001f61670 */
[----:B------:R-:W-:Y:S01]  /*14f0*/  IMAD.MOV.U32 R10, RZ, RZ, c[0x0][0x1dc] ;  /* 0x00007700ff0a7624 */ /* 0x000fe200078e00ff */
[C---:B------:R-:W-:Y:S01]  /*1500*/  LEA R4, P4, R5.reuse, R2, 0x6 ;  /* 0x0000000205047211 */ /* 0x040fe200078830ff */
[----:B------:R-:W-:Y:S01]  /*1510*/  IMAD.MOV.U32 R13, RZ, RZ, c[0x0][0x1a8] ;  /* 0x00006a00ff0d7624 */ /* 0x000fe200078e00ff */
[----:B------:R-:W-:Y:S01]  /*1520*/  LEA.HI.X R7, R8, c[0x0][0x194], R7, 0x1, P0 ;  /* 0x0000650008077a11 */ /* 0x000fe200000f0c07 */
[----:B------:R-:W-:Y:S01]  /*1530*/  @!PT LDS RZ, [RZ] ;  /* 0x00000000fffff984 */ /* 0x000fe20000000800 */
[----:B------:R-:W-:Y:S01]  /*1540*/  @!PT LDS RZ, [RZ] ;  /* 0x00000000fffff984 */ /* 0x000fe20000000800 */
[----:B------:R-:W-:Y:S01]  /*1550*/  @!PT LDS RZ, [RZ] ;  /* 0x00000000fffff984 */ /* 0x000fe20000000800 */
[----:B------:R2:W-:Y:S01]  /*1560*/  LDGSTS.E.BYPASS.LTC128B.128 [R41+0x8080], [R2.64], !P6 ;  /* 0x0808000002297fae */ /* 0x0005e2000f101d46 */
[----:B------:R-:W-:Y:S01]  /*1570*/  ISETP.GE.AND P0, PT, R28, c[0x0][0x1cc], PT ;  /* 0x000073001c007a0c */ /* 0x000fe20003f06270 */
[----:B------:R-:W-:Y:S01]  /*1580*/  IMAD.MOV.U32 R18, RZ, RZ, c[0x0][0x1ac] ;  /* 0x00006b00ff127624 */ /* 0x000fe200078e00ff */
[----:B------:R-:W-:Y:S01]  /*1590*/  LEA.HI.X R5, R5, R3, R10, 0x6, P4 ;  /* 0x0000000305057211 */ /* 0x000fe200020f340a */
[----:B------:R2:W-:Y:S01]  /*15a0*/  LDGSTS.E.BYPASS.LTC128B.128 [R41+0xa080], [R2.64+0x80], !P5 ;  /* 0x0a08008002297fae */ /* 0x0005e2000e901d46 */
[C---:B------:R-:W-:Y:S01]  /*15b0*/  ISETP.LT.OR P4, PT, R0.reuse, 0x1, P1 ;  /* 0x000000010000780c */ /* 0x040fe20000f81670 */
[C---:B------:R-:W-:Y:S01]  /*15c0*/  IMAD R8, R27.reuse, c[0x0][0x178], RZ ;  /* 0x00005e001b087a24 */ /* 0x040fe200078e02ff */
[----:B------:R-:W-:Y:S01]  /*15d0*/  ISETP.LT.OR P6, PT, R0, 0x1, P0 ;  /* 0x000000010000780c */ /* 0x000fe200007c1670 */
[----:B------:R-:W-:Y:S01]  /*15e0*/  IMAD R9, R27, c[0x0][0x208], RZ ;  /* 0x000082001b097a24 */ /* 0x000fe200078e02ff */
[----:B------:R-:W-:Y:S01]  /*15f0*/  ISETP.GE.AND P5, PT, R16, c[0x0][0x19c], PT ;  /* 0x0000670010007a0c */ /* 0x000fe20003fa6270 */
[C---:B------:R-:W-:Y:S01]  /*1600*/  IMAD R14, R21.reuse, c[0x0][0x17c], R8 ;  /* 0x00005f00150e7a24 */ /* 0x040fe200078e0208 */
[C---:B------:R-:W-:Y:S01]  /*1610*/  ISETP.LT.OR P2, PT, R0.reuse, 0x21, P2 ;  /* 0x000000210000780c */ /* 0x040fe20001741670 */
[C---:B------:R-:W-:Y:S01]  /*1620*/  IMAD R15, R21.reuse, c[0x0][0x20c], R9 ;  /* 0x00008300150f7a24 */ /* 0x040fe200078e0209 */
[C---:B------:R-:W-:Y:S01]  /*1630*/  ISETP.LT.OR P1, PT, R0.reuse, 0x21, P1 ;  /* 0x000000210000780c */ /* 0x040fe20000f21670 */
[--C-:B------:R-:W-:Y:S01]  /*1640*/  IMAD.WIDE.U32 R8, R21, c[0x0][0x178], R16.reuse ;  /* 0x00005e0015087a25 */ /* 0x100fe200078e0010 */
[----:B------:R-:W-:Y:S01]  /*1650*/  ISETP.LT.OR P0, PT, R0, 0x21, P0 ;  /* 0x000000210000780c */ /* 0x000fe20000701670 */
[----:B------:R-:W-:Y:S01]  /*1660*/  STL [R1+0x54], R41 ;  /* 0x0000542901007387 */ /* 0x000fe20000100800 */
[----:B------:R-:W-:Y:S01]  /*1670*/  LEA.HI R27, R37, R151, RZ, 0x5 ;  /* 0x00000097251b7211 */ /* 0x000fe200078f28ff */
[----:B------:R-:W-:-:S02]  /*1680*/  IMAD.WIDE.U32 R10, R21, c[0x0][0x208], R16 ;  /* 0x00008200150a7a25 */ /* 0x000fc400078e0010 */
[----:B------:R2:W-:Y:S01]  /*1690*/  LDGSTS.E.BYPASS.LTC128B.128 [R41+0xc080], [R2.64+0x100], !P4 ;  /* 0x0c08010002297fae */ /* 0x0005e2000e101d46 */
[C---:B------:R-:W-:Y:S01]  /*16a0*/  LEA R12, P4, R13.reuse, R6, 0x6 ;  /* 0x000000060d0c7211 */ /* 0x040fe200078830ff */
[----:B------:R-:W-:Y:S01]  /*16b0*/  IMAD.MOV.U32 R150, RZ, RZ, 0x20 ;  /* 0x00000020ff967424 */ /* 0x000fe200078e00ff */
[----:B------:R-:W-:Y:S01]  /*16c0*/  SHF.R.S32.HI R21, RZ, 0x5, R27 ;  /* 0x00000005ff157819 */ /* 0x000fe2000001141b */
[----:B------:R2:W-:Y:S01]  /*16d0*/  LDGSTS.E.BYPASS.LTC128B.128 [R41+0xe080], [R2.64+0x180], !P6 ;  /* 0x0e08018002297fae */ /* 0x0005e2000f101d46 */
[----:B------:R-:W-:Y:S01]  /*16e0*/  ISETP.LT.OR P6, PT, R0, 0x1, P5 ;  /* 0x000000010000780c */ /* 0x000fe20002fc1670 */
[----:B------:R-:W-:Y:S01]  /*16f0*/  IMAD R17, R40, c[0x0][0x238], RZ ;  /* 0x00008e0028117a24 */ /* 0x000fe200078e02ff */
[----:B------:R-:W-:Y:S01]  /*1700*/  LEA.HI.X R13, R13, R7, R18, 0x6, P4 ;  /* 0x000000070d0d7211 */ /* 0x000fe200020f3412 */
[----:B------:R3:W-:Y:S01]  /*1710*/  LDGSTS.E.BYPASS.LTC128B.128 [R41+0x9080], [R4.64], !P3 ;  /* 0x0908000004297fae */ /* 0x0007e2000d901d46 */
[----:B------:R-:W-:Y:S01]  /*1720*/  ISETP.GE.AND P4, PT, R32, c[0x0][0x19c], PT ;  /* 0x0000670020007a0c */ /* 0x000fe20003f86270 */
[----:B------:R-:W-:Y:S01]  /*1730*/  IMAD R17, R148, c[0x0][0x23c], R17 ;  /* 0x00008f0094117a24 */ /* 0x000fe200078e0211 */
[----:B------:R-:W-:Y:S01]  /*1740*/  ISETP.GE.AND P3, PT, R33, c[0x0][0x19c], PT ;  /* 0x0000670021007a0c */ /* 0x000fe20003f66270 */
[----:B------:R3:W-:Y:S01]  /*1750*/  LDGSTS.E.BYPASS.LTC128B.128 [R41+0xb080], [R4.64+0x80], !P2 ;  /* 0x0b08008004297fae */ /* 0x0007e2000d101d46 */
[----:B------:R-:W-:-:S02]  /*1760*/  ISETP.GE.AND P2, PT, R28, c[0x0][0x19c], PT ;  /* 0x000067001c007a0c */ /* 0x000fc40003f46270 */
[C---:B------:R-:W-:Y:S01]  /*1770*/  ISETP.LT.OR P5, PT, R0.reuse, 0x21, P5 ;  /* 0x000000210000780c */ /* 0x040fe20002fa1670 */
[----:B------:R3:W-:Y:S01]  /*1780*/  LDGSTS.E.BYPASS.LTC128B.128 [R41+0xd080], [R4.64+0x100], !P1 ;  /* 0x0d08010004297fae */ /* 0x0007e2000c901d46 */
[C---:B------:R-:W-:Y:S02]  /*1790*/  ISETP.LT.OR P1, PT, R0.reuse, 0x1, P4 ;  /* 0x000000010000780c */ /* 0x040fe40002721670 */
[C---:B------:R-:W-:Y:S01]  /*17a0*/  ISETP.LT.OR P4, PT, R0.reuse, 0x21, P4 ;  /* 0x000000210000780c */ /* 0x040fe20002781670 */
[----:B------:R3:W-:Y:S01]  /*17b0*/  LDGSTS.E.BYPASS.LTC128B.128 [R41+0xf080], [R4.64+0x180], !P0 ;  /* 0x0f08018004297fae */ /* 0x0007e2000c101d46 */
[C---:B------:R-:W-:Y:S02]  /*17c0*/  ISETP.LT.OR P0, PT, R0.reuse, 0x1, P3 ;  /* 0x000000010000780c */ /* 0x040fe40001f01670 */
[C---:B------:R-:W-:Y:S01]  /*17d0*/  ISETP.LT.OR P3, PT, R0.reuse, 0x21, P3 ;  /* 0x000000210000780c */ /* 0x040fe20001f61670 */
[----:B------:R-:W0:Y:S04]  /*17e0*/  LDGDEPBAR ;  /* 0x00000000000079af */ /* 0x000e280000000000 */
[----:B------:R4:W-:Y:S01]  /*17f0*/  LDGSTS.E.BYPASS.LTC128B.128 [R41+0x80], [R6.64], !P6 ;  /* 0x0008000006297fae */ /* 0x0009e2000f101d46 */
[----:B------:R-:W-:-:S02]  /*1800*/  ISETP.LT.OR P6, PT, R0, 0x1, P2 ;  /* 0x000000010000780c */ /* 0x000fc400017c1670 */
[----:B------:R-:W-:Y:S01]  /*1810*/  ISETP.LT.OR P2, PT, R0, 0x21, P2 ;  /* 0x000000210000780c */ /* 0x000fe20001741670 */
[----:B--2---:R-:W-:Y:S01]  /*1820*/  IMAD.IADD R3, R9, 0x1, R14 ;  /* 0x0000000109037824 */ /* 0x004fe200078e020e */
[----:B------:R4:W-:Y:S01]  /*1830*/  LDGSTS.E.BYPASS.LTC128B.128 [R41+0x2080], [R6.64+0x80], !P1 ;  /* 0x0208008006297fae */ /* 0x0009e2000c901d46 */
[----:B------:R-:W-:Y:S01]  /*1840*/  IMAD.MOV.U32 R2, RZ, RZ, R8 ;  /* 0x000000ffff027224 */ /* 0x000fe200078e0008 */
[----:B------:R-:W-:Y:S01]  /*1850*/  LOP3.LUT P1, RZ, R29, 0x4, RZ, 0xc0, !PT ;  /* 0x000000041dff7812 */ /* 0x000fe2000782c0ff */
[----:B------:R-:W-:Y:S01]  /*1860*/  IMAD R0, R40, c[0x0][0x180], RZ ;  /* 0x0000600028007a24 */ /* 0x000fe200078e02ff */
[----:B------:R4:W-:Y:S01]  /*1870*/  LDGSTS.E.BYPASS.LTC128B.128 [R41+0x4080], [R6.64+0x100], !P0 ;  /* 0x0408010006297fae */ /* 0x0009e2000c101d46 */
[----:B------:R-:W-:-:S04]  /*1880*/  IMAD.WIDE.U32 R2, R148, c[0x0][0x180], R2 ;  /* 0x0000600094027a25 */ /* 0x000fc800078e0002 */
[----:B------:R-:W-:Y:S01]  /*1890*/  IMAD R0, R148, c[0x0][0x184], R0 ;  /* 0x0000610094007a24 */ /* 0x000fe200078e0200 */
[----:B------:R4:W-:Y:S01]  /*18a0*/  LDGSTS.E.BYPASS.LTC128B.128 [R41+0x6080], [R6.64+0x180], !P6 ;  /* 0x0608018006297fae */ /* 0x0009e2000f101d46 */
[----:B------:R-:W-:Y:S02]  /*18b0*/  LOP3.LUT P6, RZ, R22, 0x4, RZ, 0xc0, !PT ;  /* 0x0000000416ff7812 */ /* 0x000fe400078cc0ff */
[----:B------:R-:W-:Y:S01]  /*18c0*/  IMAD.IADD R3, R3, 0x1, R0 ;  /* 0x0000000103037824 */ /* 0x000fe200078e0200 */
[----:B------:R2:W-:Y:S01]  /*18d0*/  LDGSTS.E.BYPASS.LTC128B.128 [R41+0x1080], [R12.64], !P5 ;  /* 0x010800000c297fae */ /* 0x0005e2000e901d46 */
[----:B---3--:R-:W-:Y:S02]  /*18e0*/  IMAD.IADD R5, R11, 0x1, R15 ;  /* 0x000000010b057824 */ /* 0x008fe400078e020f */
[----:B------:R-:W-:Y:S01]  /*18f0*/  IMAD.MOV.U32 R4, RZ, RZ, R10 ;  /* 0x000000ffff047224 */ /* 0x000fe200078e000a */
[----:B------:R2:W-:Y:S01]  /*1900*/  LDGSTS.E.BYPASS.LTC128B.128 [R41+0x3080], [R12.64+0x80], !P4 ;  /* 0x030800800c297fae */ /* 0x0005e2000e101d46 */
[----:B------:R-:W-:-:S02]  /*1910*/  IMAD.SHL.U32 R0, R29, 0x40, RZ ;  /* 0x000000401d007824 */ /* 0x000fc400078e00ff */
[----:B------:R-:W-:Y:S01]  /*1920*/  IMAD.WIDE.U32 R8, R148, c[0x0][0x210], R4 ;  /* 0x0000840094087a25 */ /* 0x000fe200078e0004 */
[----:B------:R-:W-:Y:S01]  /*1930*/  LEA.HI R5, R27, R21, RZ, 0x1 ;  /* 0x000000151b057211 */ /* 0x000fe200078f08ff */
[----:B------:R2:W-:Y:S01]  /*1940*/  LDGSTS.E.BYPASS.LTC128B.128 [R41+0x5080], [R12.64+0x100], !P3 ;  /* 0x050801000c297fae */ /* 0x0005e2000d901d46 */
[----:B------:R-:W-:Y:S01]  /*1950*/  LOP3.LUT R0, R0, 0x1c0, RZ, 0xc0, !PT ;  /* 0x000001c000007812 */ /* 0x000fe200078ec0ff */
[----:B------:R-:W-:Y:S01]  /*1960*/  IMAD.SHL.U32 R10, R23, 0x8, RZ ;  /* 0x00000008170a7824 */ /* 0x000fe200078e00ff */
[----:B------:R-:W-:Y:S01]  /*1970*/  LOP3.LUT R5, R5, 0xfffffffe, RZ, 0xc0, !PT ;  /* 0xfffffffe05057812 */ /* 0x000fe200078ec0ff */
[----:B------:R-:W-:Y:S01]  /*1980*/  IMAD R15, R40, c[0x0][0x210], RZ ;  /* 0x00008400280f7a24 */ /* 0x000fe200078e02ff */
[----:B------:R-:W-:Y:S01]  /*1990*/  LOP3.LUT R4, R34, 0x3ffffffc, RZ, 0xc0, !PT ;  /* 0x3ffffffc22047812 */ /* 0x000fe200078ec0ff */
[----:B------:R2:W-:Y:S01]  /*19a0*/  LDGSTS.E.BYPASS.LTC128B.128 [R41+0x7080], [R12.64+0x180], !P2 ;  /* 0x070801800c297fae */ /* 0x0005e2000d101d46 */
[----:B------:R-:W-:Y:S01]  /*19b0*/  LOP3.LUT R18, R10, 0x18, RZ, 0xc0, !PT ;  /* 0x000000180a127812 */ /* 0x000fe200078ec0ff */
[----:B------:R-:W-:Y:S01]  /*19c0*/  IMAD.IADD R19, R21, 0x1, -R5 ;  /* 0x0000000115137824 */ /* 0x000fe200078e0a05 */
[----:B------:R-:W-:Y:S01]  /*19d0*/  SHF.R.U32.HI R10, RZ, 0x3, R0 ;  /* 0x00000003ff0a7819 */ /* 0x000fe20000011600 */
[----:B------:R-:W-:Y:S01]  /*19e0*/  IMAD R11, R26, c[0x0][0x188], RZ ;  /* 0x000062001a0b7a24 */ /* 0x000fe200078e02ff */
[----:B------:R-:W0:Y:S01]  /*19f0*/  LDGDEPBAR ;  /* 0x00000000000079af */ /* 0x000e220000000000 */
[----:B------:R-:W-:Y:S01]  /*1a00*/  IMAD R15, R148, c[0x0][0x214], R15 ;  /* 0x00008500940f7a24 */ /* 0x000fe200078e020f */
[----:B------:R-:W-:Y:S01]  /*1a10*/  LOP3.LUT R0, R10, R0, R18, 0x1e, !PT ;  /* 0x000000000a007212 */ /* 0x000fe200078e1e12 */
[----:B------:R-:W-:Y:S01]  /*1a20*/  IMAD.IADD R14, R151, 0x1, -R4 ;  /* 0x00000001970e7824 */ /* 0x000fe200078e0a04 */
[----:B------:R-:W-:Y:S01]  /*1a30*/  ISETP.GE.AND P3, PT, R16, c[0x0][0x16c], PT ;  /* 0x00005b0010007a0c */ /* 0x000fe20003f66270 */
[----:B------:R-:W-:-:S02]  /*1a40*/  IMAD.SHL.U32 R20, R19, 0x400, RZ ;  /* 0x0000040013147824 */ /* 0x000fc400078e00ff */
[C---:B------:R-:W-:Y:S02]  /*1a50*/  IMAD R11, R31.reuse, c[0x0][0x18c], R11 ;  /* 0x000063001f0b7a24 */ /* 0x040fe400078e020b */
[----:B------:R-:W-:-:S04]  /*1a60*/  IMAD.WIDE.U32 R4, R31, c[0x0][0x188], R2 ;  /* 0x000062001f047a25 */ /* 0x000fc800078e0002 */
[----:B------:R-:W-:Y:S01]  /*1a70*/  IMAD.SHL.U32 R10, R22, 0x40, RZ ;  /* 0x00000040160a7824 */ /* 0x000fe200078e00ff */
[----:B------:R-:W-:Y:S01]  /*1a80*/  LEA R48, P0, R4, c[0x0][0x160], 0x1 ;  /* 0x0000580004307a11 */ /* 0x000fe200078008ff */
[----:B------:R-:W-:Y:S02]  /*1a90*/  IMAD R2, R14, 0x2, R20 ;  /* 0x000000020e027824 */ /* 0x000fe400078e0214 */
[----:B------:R-:W-:Y:S01]  /*1aa0*/  IMAD.IADD R3, R9, 0x1, R15 ;  /* 0x0000000109037824 */ /* 0x000fe200078e020f */
[----:B------:R-:W-:Y:S01]  /*1ab0*/  LOP3.LUT R10, R10, 0x1c0, RZ, 0xc0, !PT ;  /* 0x000001c00a0a7812 */ /* 0x000fe200078ec0ff */
[----:B------:R-:W-:Y:S02]  /*1ac0*/  IMAD.IADD R9, R5, 0x1, R11 ;  /* 0x0000000105097824 */ /* 0x000fe400078e020b */
[----:B------:R-:W-:Y:S01]  /*1ad0*/  IMAD.IADD R5, R2, 0x1, R0 ;  /* 0x0000000102057824 */ /* 0x000fe200078e0200 */
[----:B------:R-:W-:Y:S01]  /*1ae0*/  SHF.R.U32.HI R14, RZ, 0x3, R10 ;  /* 0x00000003ff0e7819 */ /* 0x000fe2000001160a */
[----:B------:R-:W-:Y:S01]  /*1af0*/  IMAD R0, R26, c[0x0][0x218], RZ ;  /* 0x000086001a007a24 */ /* 0x000fe200078e02ff */
[----:B------:R-:W-:Y:S01]  /*1b00*/  LEA.HI.X R49, R4, c[0x0][0x164], R9, 0x1, P0 ;  /* 0x0000590004317a11 */ /* 0x000fe200000f0c09 */
[----:B------:R-:W-:Y:S01]  /*1b10*/  IMAD.SHL.U32 R44, R5, 0x2, RZ ;  /* 0x00000002052c7824 */ /* 0x000fe200078e00ff */
[----:B------:R-:W-:Y:S01]  /*1b20*/  LOP3.LUT R4, R10, 0x8, R36, 0xf8, !PT ;  /* 0x000000080a047812 */ /* 0x000fe200078ef824 */
[----:B------:R-:W-:Y:S01]  /*1b30*/  IMAD.MOV.U32 R2, RZ, RZ, R8 ;  /* 0x000000ffff027224 */ /* 0x000fe200078e0008 */
[----:B------:R-:W-:-:S04]  /*1b40*/  DEPBAR.LE SB0, 0x1 ;  /* 0x000080400000791a */ /* 0x000fc80000000000 */
[C---:B----4-:R-:W-:Y:S01]  /*1b50*/  IMAD R7, R31.reuse, c[0x0][0x21c], R0 ;  /* 0x000087001f077a24 */ /* 0x050fe200078e0200 */
[----:B------:R-:W-:Y:S01]  /*1b60*/  LOP3.LUT R0, R4, R14, RZ, 0x3c, !PT ;  /* 0x0000000e04007212 */ /* 0x000fe200078e3cff */
[----:B------:R-:W-:Y:S01]  /*1b70*/  IMAD R6, R30, 0x800, R39 ;  /* 0x000008001e067824 */ /* 0x000fe200078e0227 */
[C---:B------:R-:W-:Y:S01]  /*1b80*/  IADD3 R8, R44.reuse, 0x14180, RZ ;  /* 0x000141802c087810 */ /* 0x040fe20007ffe0ff */
[----:B------:R-:W-:Y:S01]  /*1b90*/  IMAD.WIDE.U32 R4, R31, c[0x0][0x218], R2 ;  /* 0x000086001f047a25 */ /* 0x000fe200078e0002 */
[----:B------:R-:W-:Y:S01]  /*1ba0*/  STL.64 [R1+0x80], R48 ;  /* 0x0000803001007387 */ /* 0x000fe20000100a00 */
[----:B------:R-:W-:Y:S02]  /*1bb0*/  IADD3 R9, R44, 0x141c0, RZ ;  /* 0x000141c02c097810 */ /* 0x000fe40007ffe0ff */
[----:B------:R-:W-:Y:S01]  /*1bc0*/  IMAD.IADD R2, R6, 0x1, R0 ;  /* 0x0000000106027824 */ /* 0x000fe200078e0200 */
[----:B------:R3:W-:Y:S01]  /*1bd0*/  STL [R1+0x68], R44 ;  /* 0x0000682c01007387 */ /* 0x0007e20000100800 */
[----:B------:R-:W-:Y:S01]  /*1be0*/  @P1 IADD3 R9, R8, -0x40, RZ ;  /* 0xffffffc008091810 */ /* 0x000fe20007ffe0ff */
[----:B------:R-:W-:Y:S01]  /*1bf0*/  IMAD.IADD R0, R5, 0x1, R7 ;  /* 0x0000000105007824 */ /* 0x000fe200078e0207 */
[----:B------:R-:W-:Y:S01]  /*1c00*/  SHF.R.S32.HI R3, RZ, 0x1f, R23 ;  /* 0x0000001fff037819 */ /* 0x000fe20000011417 */
[----:B------:R-:W-:Y:S01]  /*1c10*/  IMAD.SHL.U32 R2, R2, 0x2, RZ ;  /* 0x0000000202027824 */ /* 0x000fe200078e00ff */
[----:B------:R-:W-:Y:S01]  /*1c20*/  BAR.SYNC.DEFER_BLOCKING 0x0 ;  /* 0x0000000000007b1d */ /* 0x000fe20000010000 */
[----:B------:R-:W-:Y:S01]  /*1c30*/  LOP3.LUT P0, RZ, R22, 0x2, RZ, 0xc0, !PT ;  /* 0x0000000216ff7812 */ /* 0x000fe2000780c0ff */
[----:B------:R-:W-:Y:S01]  /*1c40*/  IMAD.IADD R5, R25, 0x1, R17 ;  /* 0x0000000119057824 */ /* 0x000fe200078e0211 */
[----:B------:R-:W-:Y:S01]  /*1c50*/  SEL R17, RZ, 0x1, P3 ;  /* 0x00000001ff117807 */ /* 0x000fe20001800000 */
[----:B------:R-:W-:Y:S01]  /*1c60*/  IMAD R26, R26, c[0x0][0x240], RZ ;  /* 0x000090001a1a7a24 */ /* 0x000fe200078e02ff */
[----:B------:R-:W-:Y:S01]  /*1c70*/  ISETP.GE.AND P3, PT, R33, c[0x0][0x16c], PT ;  /* 0x00005b0021007a0c */ /* 0x000fe20003f66270 */
[----:B------:R4:W-:Y:S02]  /*1c80*/  STL [R1+0x70], R9 ;  /* 0x0000700901007387 */ /* 0x0009e40000100800 */
[----:B------:R-:W-:Y:S01]  /*1c90*/  IMAD R148, R31, c[0x0][0x244], R26 ;  /* 0x000091001f947a24 */ /* 0x000fe200078e021a */
[----:B------:R-:W-:-:S02]  /*1ca0*/  SEL R15, RZ, 0x4, P3 ;  /* 0x00000004ff0f7807 */ /* 0x000fc40001800000 */
[----:B------:R-:W-:Y:S02]  /*1cb0*/  ISETP.GE.AND P3, PT, R33, c[0x0][0x1fc], PT ;  /* 0x00007f0021007a0c */ /* 0x000fe40003f66270 */
[----:B---3--:R-:W-:-:S04]  /*1cc0*/  LEA R44, P1, R4, c[0x0][0x1f0], 0x1 ;  /* 0x00007c00042c7a11 */ /* 0x008fc800078208ff */
[----:B------:R-:W-:Y:S01]  /*1cd0*/  LEA.HI.X R45, R4, c[0x0][0x1f4], R0, 0x1, P1 ;  /* 0x00007d00042d7a11 */ /* 0x000fe200008f0c00 */
[----:B------:R-:W3:Y:S01]  /*1ce0*/  LDSM.16.M88.4 R164, [R2+0x8080] ;  /* 0x0080800002a4783b */ /* 0x000ee20000000200 */
[----:B------:R-:W-:Y:S01]  /*1cf0*/  LEA.HI R0, R3, R23, RZ, 0x2 ;  /* 0x0000001703007211 */ /* 0x000fe200078f10ff */
[----:B------:R-:W-:Y:S01]  /*1d00*/  IMAD.MOV.U32 R3, RZ, RZ, 0x40 ;  /* 0x00000040ff037424 */ /* 0x000fe200078e00ff */
[----:B------:R-:W-:Y:S01]  /*1d10*/  ISETP.GT.AND P1, PT, R152, R50, PT ;  /* 0x000000329800720c */ /* 0x000fe20003f24270 */
[----:B------:R-:W1:Y:S01]  /*1d20*/  LDSM.16.M88.4 R180, [R2+0xa080] ;  /* 0x00a0800002b4783b */ /* 0x000e620000000200 */
[----:B------:R-:W-:Y:S01]  /*1d30*/  LOP3.LUT R6, R0, 0xfffffffc, RZ, 0xc0, !PT ;  /* 0xfffffffc00067812 */ /* 0x000fe200078ec0ff */
[----:B------:R-:W-:Y:S01]  /*1d40*/  IMAD.MOV.U32 R4, RZ, RZ, R24 ;  /* 0x000000ffff047224 */ /* 0x000fe200078e0018 */
[----:B------:R-:W-:Y:S01]  /*1d50*/  SEL R0, R150, 0xffffffe0, !P0 ;  /* 0xffffffe096007807 */ /* 0x000fe20004000000 */
[----:B------:R-:W1:Y:S01]  /*1d60*/  LDSM.16.M88.4 R196, [R2+0xc080] ;  /* 0x00c0800002c4783b */ /* 0x000e620000000200 */
[----:B------:R-:W-:Y:S01]  /*1d70*/  SEL R3, R3, 0xffffffc0, !P6 ;  /* 0xffffffc003037807 */ /* 0x000fe20007000000 */
[----:B------:R-:W-:Y:S01]  /*1d80*/  IMAD.IADD R23, R23, 0x1, -R6 ;  /* 0x0000000117177824 */ /* 0x000fe200078e0a06 */
[----:B------:R-:W-:Y:S01]  /*1d90*/  ISETP.GE.OR P2, PT, R16, c[0x0][0x16c], !P1 ;  /* 0x00005b0010007a0c */ /* 0x000fe20004f46670 */
[C---:B----4-:R-:W-:Y:S01]  /*1da0*/  IMAD.IADD R9, R2.reuse, 0x1, R0 ;  /* 0x0000000102097824 */ /* 0x050fe200078e0200 */
[----:B------:R-:W4:Y:S01]  /*1db0*/  LDSM.16.M88.4 R212, [R2+0xe080] ;  /* 0x00e0800002d4783b */ /* 0x000f220000000200 */
[----:B------:R-:W-:Y:S01]  /*1dc0*/  IMAD.IADD R8, R2, 0x1, R3 ;  /* 0x0000000102087824 */ /* 0x000fe200078e0203 */
[----:B------:R-:W-:Y:S01]  /*1dd0*/  ISETP.GE.OR P6, PT, R32, c[0x0][0x16c], !P1 ;  /* 0x00005b0020007a0c */ /* 0x000fe20004fc6670 */
[----:B------:R-:W-:Y:S01]  /*1de0*/  IMAD.IADD R7, R3, 0x1, R9 ;  /* 0x0000000103077824 */ /* 0x000fe200078e0209 */
[----:B------:R-:W1:Y:S01]  /*1df0*/  LDSM.16.M88.4 R168, [R9+0x8080] ;  /* 0x0080800009a8783b */ /* 0x000e620000000200 */
[----:B------:R-:W-:Y:S01]  /*1e00*/  ISETP.GE.OR P5, PT, R33, c[0x0][0x16c], !P1 ;  /* 0x00005b0021007a0c */ /* 0x000fe20004fa6670 */
[----:B-1----:R-:W-:Y:S01]  /*1e10*/  IMAD.WIDE.U32 R152, R31, c[0x0][0x240], R4 ;  /* 0x000090001f987a25 */ /* 0x002fe200078e0004 */
[----:B------:R-:W-:Y:S01]  /*1e20*/  LOP3.LUT R0, R27, 0xffffffe0, RZ, 0xc0, !PT ;  /* 0xffffffe01b007812 */ /* 0x000fe200078ec0ff */
[----:B------:R-:W1:Y:S01]  /*1e30*/  LDSM.16.M88.4 R172, [R8+0x8080] ;  /* 0x0080800008ac783b */ /* 0x000e620000000200 */
[----:B------:R-:W-:Y:S01]  /*1e40*/  ISETP.GE.OR P4, PT, R28, c[0x0][0x16c], !P1 ;  /* 0x00005b001c007a0c */ /* 0x000fe20004f86670 */
[----:B------:R-:W-:Y:S01]  /*1e50*/  IMAD.SHL.U32 R4, R19, 0x10, RZ ;  /* 0x0000001013047824 */ /* 0x000fe200078e00ff */
[----:B------:R-:W-:Y:S01]  /*1e60*/  ISETP.GE.AND P0, PT, R16, c[0x0][0x1fc], PT ;  /* 0x00007f0010007a0c */ /* 0x000fe20003f06270 */
[----:B------:R-:W1:Y:S01]  /*1e70*/  LDSM.16.M88.4 R176, [R7+0x8080] ;  /* 0x0080800007b0783b */ /* 0x000e620000000200 */
[----:B------:R-:W-:Y:S01]  /*1e80*/  IMAD.IADD R0, R151, 0x1, -R0 ;  /* 0x0000000197007824 */ /* 0x000fe200078e0a00 */
[----:B------:R-:W-:Y:S01]  /*1e90*/  CS2R R50, SRZ ;  /* 0x0000000000327805 */ /* 0x000fe2000001ff00 */
[----:B------:R-:W-:Y:S01]  /*1ea0*/  LOP3.LUT R10, R10, 0x10, R4, 0xf8, !PT ;  /* 0x000000100a0a7812 */ /* 0x000fe200078ef804 */
[----:B------:R-:W1:Y:S01]  /*1eb0*/  LDSM.16.M88.4 R184, [R9+0xa080] ;  /* 0x00a0800009b8783b */ /* 0x000e620000000200 */
[----:B------:R-:W-:Y:S01]  /*1ec0*/  CS2R R26, SRZ ;  /* 0x00000000001a7805 */ /* 0x000fe2000001ff00 */
[----:B------:R-:W-:-:S02]  /*1ed0*/  CS2R R24, SRZ ;  /* 0x0000000000187805 */ /* 0x000fc4000001ff00 */
        /* <DEDUP_REMOVED lines=8> */
[----:B------:R-:W-:Y:S06]  /*1f60*/  BAR.SYNC.DEFER_BLOCKING 0x0 ;  /* 0x0000000000007b1d */ /* 0x000fec0000010000 */
[----:B------:R-:W-:Y:S04]  /*1f70*/  STL.64 [R1+0x78], R44 ;  /* 0x0000782c01007387 */ /* 0x000fe80000100a00 */
[----:B------:R2:W-:Y:S04]  /*1f80*/  STL [R1+0x28], R2 ;  /* 0x0000280201007387 */ /* 0x0005e80000100800 */
[----:B------:R1:W-:Y:S04]  /*1f90*/  STL [R1+0x2c], R9 ;  /* 0x00002c0901007387 */ /* 0x0003e80000100800 */
[----:B------:R3:W-:Y:S04]  /*1fa0*/  STL [R1+0x34], R8 ;  /* 0x0000340801007387 */ /* 0x0007e80000100800 */
[----:B------:R4:W-:Y:S04]  /*1fb0*/  STL [R1+0x30], R7 ;  /* 0x0000300701007387 */ /* 0x0009e80000100800 */
[----:B------:R-:W-:Y:S01]  /*1fc0*/  @!PT LDS RZ, [RZ] ;  /* 0x00000000fffff984 */ /* 0x000fe20000000800 */
[----:B------:R-:W-:Y:S01]  /*1fd0*/  @!PT LDS RZ, [RZ] ;  /* 0x00000000fffff984 */ /* 0x000fe20000000800 */
[----:B------:R-:W-:Y:S01]  /*1fe0*/  @!PT LDS RZ, [RZ] ;  /* 0x00000000fffff984 */ /* 0x000fe20000000800 */
[----:B------:R4:W-:Y:S01]  /*1ff0*/  LDGSTS.E.BYPASS.LTC128B.128 [R41+0x8080], [R48.64], !P2 ;  /* 0x0808000030297fae */ /* 0x0009e2000d101d46 */
[----:B------:R-:W-:-:S02]  /*2000*/  ISETP.GE.OR P2, PT, R16, c[0x0][0x1fc], !P1 ;  /* 0x00007f0010007a0c */ /* 0x000fc40004f46670 */
[----:B------:R-:W-:Y:S01]  /*2010*/  SEL R16, RZ, 0x1, P0 ;  /* 0x00000001ff107807 */ /* 0x000fe20000000000 */
[----:B------:R4:W-:Y:S01]  /*2020*/  LDGSTS.E.BYPASS.LTC128B.128 [R41+0x9080], [R48.64+0x80], !P6 ;  /* 0x0908008030297fae */ /* 0x0009e2000f101d46 */
[----:B------:R-:W-:Y:S02]  /*2030*/  ISETP.GE.AND P0, PT, R28, c[0x0][0x1fc], PT ;  /* 0x00007f001c007a0c */ /* 0x000fe40003f06270 */
[----:B------:R-:W-:Y:S01]  /*2040*/  ISETP.GE.OR P6, PT, R32, c[0x0][0x1fc], !P1 ;  /* 0x00007f0020007a0c */ /* 0x000fe20004fc6670 */
[----:B------:R4:W-:Y:S01]  /*2050*/  LDGSTS.E.BYPASS.LTC128B.128 [R41+0xa080], [R48.64+0x100], !P5 ;  /* 0x0a08010030297fae */ /* 0x0009e2000e901d46 */
[----:B--2---:R-:W-:Y:S02]  /*2060*/  LOP3.LUT R2, R38, 0xfffffff0, RZ, 0xc0, !PT ;  /* 0xfffffff026027812 */ /* 0x004fe400078ec0ff */
[----:B------:R-:W-:Y:S01]  /*2070*/  ISETP.GE.AND P5, PT, R32, c[0x0][0x16c], PT ;  /* 0x00005b0020007a0c */ /* 0x000fe20003fa6270 */
[----:B------:R2:W-:Y:S01]  /*2080*/  LDGSTS.E.BYPASS.LTC128B.128 [R41+0xb080], [R48.64+0x180], !P4 ;  /* 0x0b08018030297fae */ /* 0x0005e2000e101d46 */
[----:B-1----:R-:W-:Y:S01]  /*2090*/  SHF.R.S32.HI R9, RZ, 0x1f, R0 ;  /* 0x0000001fff097819 */ /* 0x002fe20000011400 */
[----:B------:R-:W-:Y:S01]  /*20a0*/  IMAD.IADD R2, R151, 0x1, -R2 ;  /* 0x0000000197027824 */ /* 0x000fe200078e0a02 */
[----:B------:R-:W-:Y:S01]  /*20b0*/  SEL R11, RZ, 0xffffffff, P5 ;  /* 0xffffffffff0b7807 */ /* 0x000fe20002800000 */
[----:B------:R-:W-:Y:S01]  /*20c0*/  STL.64 [R1+0x90], R152 ;  /* 0x0000909801007387 */ /* 0x000fe20000100a00 */
[----:B------:R-:W-:Y:S01]  /*20d0*/  LEA.HI R5, R9, R0, RZ, 0x2 ;  /* 0x0000000009057211 */ /* 0x000fe200078f10ff */
[----:B---3--:R-:W-:Y:S01]  /*20e0*/  IMAD.SHL.U32 R8, R30, 0x20, RZ ;  /* 0x000000201e087824 */ /* 0x008fe200078e00ff */
[----:B------:R-:W-:Y:S01]  /*20f0*/  SHF.R.S32.HI R6, RZ, 0x1f, R2 ;  /* 0x0000001fff067819 */ /* 0x000fe20000011402 */
[----:B------:R-:W-:Y:S01]  /*2100*/  IMAD.SHL.U32 R11, R11, 0x2, RZ ;  /* 0x000000020b0b7824 */ /* 0x000fe200078e00ff */
[----:B------:R-:W-:Y:S01]  /*2110*/  ISETP.GE.AND P4, PT, R32, c[0x0][0x1fc], PT ;  /* 0x00007f0020007a0c */ /* 0x000fe20003f86270 */
[----:B------:R-:W-:Y:S01]  /*2120*/  CS2R R38, SRZ ;  /* 0x0000000000267805 */ /* 0x000fe2000001ff00 */
[----:B------:R-:W-:-:S02]  /*2130*/  LEA.HI R6, R6, R2, RZ, 0x3 ;  /* 0x0000000206067211 */ /* 0x000fc400078f18ff */
[----:B------:R-:W-:Y:S02]  /*2140*/  ISETP.GE.AND P5, PT, R28, c[0x0][0x16c], PT ;  /* 0x00005b001c007a0c */ /* 0x000fe40003fa6270 */
[C---:B----4-:R-:W-:Y:S01]  /*2150*/  LOP3.LUT R7, R6.reuse, 0xfffffff8, RZ, 0xc0, !PT ;  /* 0xfffffff806077812 */ /* 0x050fe200078ec0ff */
[----:B------:R-:W-:Y:S01]  /*2160*/  IMAD.SHL.U32 R6, R6, 0x40, RZ ;  /* 0x0000004006067824 */ /* 0x000fe200078e00ff */
[----:B------:R-:W-:Y:S02]  /*2170*/  SEL R12, RZ, 0xffffffff, P4 ;  /* 0xffffffffff0c7807 */ /* 0x000fe40002000000 */
[----:B------:R-:W-:Y:S01]  /*2180*/  LOP3.LUT R9, R18, 0x20, R8, 0xf8, !PT ;  /* 0x0000002012097812 */ /* 0x000fe200078ef808 */
[----:B------:R-:W-:Y:S01]  /*2190*/  IMAD.IADD R2, R2, 0x1, -R7 ;  /* 0x0000000102027824 */ /* 0x000fe200078e0a07 */
[----:B------:R-:W-:Y:S01]  /*21a0*/  LOP3.LUT R7, R5, 0xfffffffc, RZ, 0xc0, !PT ;  /* 0xfffffffc05077812 */ /* 0x000fe200078ec0ff */
[----:B------:R-:W-:Y:S01]  /*21b0*/  IMAD R8, R23, -0x8, R35 ;  /* 0xfffffff817087824 */ /* 0x000fe200078e0223 */
[----:B------:R-:W-:Y:S01]  /*21c0*/  LEA.HI R5, R5, R4, RZ, 0x1e ;  /* 0x0000000405057211 */ /* 0x000fe200078ff0ff */
[----:B------:R-:W-:Y:S01]  /*21d0*/  IMAD.SHL.U32 R4, R12, 0x2, RZ ;  /* 0x000000020c047824 */ /* 0x000fe200078e00ff */
[----:B------:R-:W-:Y:S01]  /*21e0*/  ISETP.GT.AND P4, PT, R151, 0x7, PT ;  /* 0x000000079700780c */ /* 0x000fe20003f84270 */
[----:B------:R-:W-:Y:S01]  /*21f0*/  IMAD.IADD R7, R0, 0x1, -R7 ;  /* 0x0000000100077824 */ /* 0x000fe200078e0a07 */
[----:B------:R-:W-:Y:S01]  /*2200*/  LOP3.LUT R0, R10, 0x8, R36, 0xf8, !PT ;  /* 0x000000080a007812 */ /* 0x000fe200078ef824 */
[----:B------:R1:W-:Y:S01]  /*2210*/  STL [R1+0x6c], R5 ;  /* 0x00006c0501007387 */ /* 0x0003e20000100800 */
[----:B------:R-:W-:Y:S01]  /*2220*/  SEL R13, RZ, 0x8, P5 ;  /* 0x00000008ff0d7807 */ /* 0x000fe20002800000 */
[----:B------:R-:W-:Y:S01]  /*2230*/  IMAD R10, R7, -0x2, R8 ;  /* 0xfffffffe070a7824 */ /* 0x000fe200078e0208 */
[----:B------:R-:W-:Y:S01]  /*2240*/  LOP3.LUT R8, R0, R14, RZ, 0x3c, !PT ;  /* 0x0000000e00087212 */ /* 0x000fe200078e3cff */
[----:B--2---:R-:W-:Y:S01]  /*2250*/  CS2R R48, SRZ ;  /* 0x0000000000307805 */ /* 0x004fe2000001ff00 */
[----:B------:R-:W-:Y:S01]  /*2260*/  LOP3.LUT R4, R4, 0x2, R16, 0xe2, !PT ;  /* 0x0000000204047812 */ /* 0x000fe200078ee210 */
[----:B------:R-:W-:Y:S01]  /*2270*/  CS2R R36, SRZ ;  /* 0x0000000000247805 */ /* 0x000fe2000001ff00 */
[----:B------:R-:W-:Y:S01]  /*2280*/  SEL R7, RZ, 0x4, P3 ;  /* 0x00000004ff077807 */ /* 0x000fe20001800000 */
[----:B------:R-:W-:Y:S01]  /*2290*/  CS2R R34, SRZ ;  /* 0x0000000000227805 */ /* 0x000fe2000001ff00 */
[----:B------:R-:W-:Y:S01]  /*22a0*/  LOP3.LUT P3, RZ, R2, 0x4, RZ, 0xc0, !PT ;  /* 0x0000000402ff7812 */ /* 0x000fe2000786c0ff */
[----:B------:R-:W-:Y:S01]  /*22b0*/  CS2R R22, SRZ ;  /* 0x0000000000167805 */ /* 0x000fe2000001ff00 */
[----:B------:R-:W-:-:S02]  /*22c0*/  LOP3.LUT R6, R6, 0xfffffe00, RZ, 0xc0, !PT ;  /* 0xfffffe0006067812 */ /* 0x000fc400078ec0ff */
[----:B------:R-:W-:Y:S02]  /*22d0*/  ISETP.GE.OR P5, PT, R33, c[0x0][0x1fc], !P1 ;  /* 0x00007f0021007a0c */ /* 0x000fe40004fa6670 */
[----:B------:R-:W-:Y:S01]  /*22e0*/  ISETP.GE.OR P1, PT, R28, c[0x0][0x1fc], !P1 ;  /* 0x00007f001c007a0c */ /* 0x000fe20004f26670 */
[----:B------:R-:W-:Y:S01]  /*22f0*/  CS2R R32, SRZ ;  /* 0x0000000000207805 */ /* 0x000fe2000001ff00 */
[----:B------:R-:W-:Y:S01]  /*2300*/  CS2R R28, SRZ ;  /* 0x00000000001c7805 */ /* 0x000fe2000001ff00 */
        /* <DEDUP_REMOVED lines=15> */
[----:B-1----:R-:W-:Y:S01]  /*2400*/  SHF.R.S32.HI R11, RZ, 0x5, R149 ;  /* 0x00000005ff0b7819 */ /* 0x002fe20000011495 */
[----:B------:R-:W-:Y:S01]  /*2410*/  CS2R R46, SRZ ;  /* 0x00000000002e7805 */ /* 0x000fe2000001ff00 */
[----:B--2---:R-:W-:Y:S01]  /*2420*/  IMAD.SHL.U32 R0, R2, 0x40, RZ ;  /* 0x0000004002007824 */ /* 0x004fe200078e00ff */
[----:B------:R-:W-:Y:S01]  /*2430*/  LOP3.LUT R2, R5, R4, R7, 0xfe, !PT ;  /* 0x0000000405027212 */ /* 0x000fe200078efe07 */
[----:B------:R-:W-:Y:S02]  /*2440*/  IMAD.SHL.U32 R5, R30, 0x8, RZ ;  /* 0x000000081e057824 */ /* 0x000fe400078e00ff */
[----:B------:R-:W-:Y:S01]  /*2450*/  IMAD.SHL.U32 R4, R21, 0x8, RZ ;  /* 0x0000000815047824 */ /* 0x000fe200078e00ff */
[----:B------:R-:W-:Y:S01]  /*2460*/  LOP3.LUT R0, R0, 0x1c0, RZ, 0xc0, !PT ;  /* 0x000001c000007812 */ /* 0x000fe200078ec0ff */
[----:B------:R1:W-:Y:S03]  /*2470*/  STL [R1+0x60], R2 ;  /* 0x0000600201007387 */ /* 0x0003e60000100800 */
        /* <DEDUP_REMOVED lines=26> */
[----:B------:R-:W-:-:S02]  /*2620*/  ISETP.GT.AND P2, PT, R10, 0x21, PT ;  /* 0x000000210a00780c */ /* 0x000fc40003f44270 */
[----:B------:R3:W-:Y:S04]  /*2630*/  STL [R1+0x38], R3 ;  /* 0x0000380301007387 */ /* 0x0007e80000100800 */
        /* <DEDUP_REMOVED lines=9> */
[----:B------:R-:W-:Y:S01]  /*26d0*/  ISETP.GT.AND P3, PT, R10, 0x20, PT ;  /* 0x000000200a00780c */ /* 0x000fe20003f64270 */
        /* <DEDUP_REMOVED lines=10> */
.L_x_134:
        /* <DEDUP_REMOVED lines=326> */
.L_x_132:
        /* <DEDUP_REMOVED lines=88> */
.L_x_133:
        /* <DEDUP_REMOVED lines=168> */
.L_x_131:
[----:B------:R-:W-:Y:S05]  /*4be0*/  @P1 EXIT ;  /* 0x000000000000194d */ /* 0x000fea0003800000 */
[----:B------:R-:W3:Y:S01]  /*4bf0*/  LDL.LU R9, [R1+0xa8] ;  /* 0x0000a80001097983 */ /* 0x000ee20000300800 */
[----:B------:R-:W-:-:S04]  /*4c00*/  ISETP.NE.U32.AND P2, PT, RZ, c[0x0][0x360], PT ;  /* 0x0000d800ff007a0c */ /* 0x000fc80003f45070 */
[----:B------:R-:W-:-:S13]  /*4c10*/  ISETP.NE.AND.EX P2, PT, RZ, c[0x0][0x364], PT, P2 ;  /* 0x0000d900ff007a0c */ /* 0x000fda0003f45320 */
[----:B--2---:R-:W-:-:S04]  /*4c20*/  @P2 IMAD.MOV.U32 R2, RZ, RZ, 0x4 ;  /* 0x00000004ff022424 */ /* 0x004fc800078e00ff */
[----:B---3--:R-:W-:-:S05]  /*4c30*/  @P2 IMAD.WIDE R2, R9, R2, c[0x0][0x360] ;  /* 0x0000d80009022625 */ /* 0x008fca00078e0202 */
[----:B-----5:R2:W3:Y:S01]  /*4c40*/  @P2 LDG.E R0, [R2.64] ;  /* 0x0000000602002981 */ /* 0x0204e2000c1e1900 */
[----:B------:R-:W4:Y:S01]  /*4c50*/  S2UR UR5, SR_CTAID.X ;  /* 0x00000000000579c3 */ /* 0x000f220000002500 */
[----:B------:R-:W-:Y:S02]  /*4c60*/  IMAD.MOV.U32 R4, RZ, RZ, c[0x0][0x338] ;  /* 0x0000ce00ff047624 */ /* 0x000fe400078e00ff */
[----:B------:R-:W1:Y:S04]  /*4c70*/  S2R R5, SR_TID.X ;  /* 0x0000000000057919 */ /* 0x000e680000002100 */
[----:B------:R-:W-:Y:S01]  /*4c80*/  BAR.SYNC.DEFER_BLOCKING 0x1, 0x100 ;  /* 0x0044000000007b1d */ /* 0x000fe20000010000 */
[----:B------:R-:W-:-:S05]  /*4c90*/  ISETP.NE.AND P0, PT, R4, 0x1, PT ;  /* 0x000000010400780c */ /* 0x000fca0003f05270 */
[----:B--2---:R-:W2:Y:S01]  /*4ca0*/  S2R R3, SR_CTAID.Y ;  /* 0x0000000000037919 */ /* 0x004ea20000002600 */
[----:B----4-:R-:W-:Y:S01]  /*4cb0*/  USHF.L.U32 UR5, UR5, 0xe, URZ ;  /* 0x0000000e05057899 */ /* 0x010fe2000800063f */
[----:B-1----:R-:W-:-:S03]  /*4cc0*/  SHF.R.S32.HI R6, RZ, 0x1f, R5 ;  /* 0x0000001fff067819 */ /* 0x002fc60000011405 */
[----:B------:R-:W-:-:S03]  /*4cd0*/  USHF.R.S32.HI UR4, URZ, 0x1f, UR5 ;  /* 0x0000001f3f047899 */ /* 0x000fc60008011405 */
[----:B--2---:R-:W-:-:S04]  /*4ce0*/  @P0 IMAD.HI.U32 R4, R3, c[0x0][0x33c], RZ ;  /* 0x0000cf0003040a27 */ /* 0x004fc800078e00ff */
[----:B---3--:R-:W-:-:S05]  /*4cf0*/  @P2 IMAD R0, R9, 0x40, R0 ;  /* 0x0000004009002824 */ /* 0x008fca00078e0200 */
[----:B------:R-:W-:-:S04]  /*4d00*/  @P2 SHF.R.S32.HI R2, RZ, 0x1f, R0 ;  /* 0x0000001fff022819 */ /* 0x000fc80000011400 */
[----:B------:R-:W-:Y:S01]  /*4d10*/  @P2 LEA.HI R2, R2, R0, RZ, 0x6 ;  /* 0x0000000002022211 */ /* 0x000fe200078f30ff */
[----:B------:R-:W-:Y:S01]  /*4d20*/  IMAD.MOV.U32 R0, RZ, RZ, R3 ;  /* 0x000000ffff007224 */ /* 0x000fe200078e0003 */
[----:B------:R-:W-:Y:S02]  /*4d30*/  @P0 SHF.R.U32.HI R0, RZ, c[0x0][0x340], R4 ;  /* 0x0000d000ff000a19 */ /* 0x000fe40000011604 */
[----:B------:R-:W-:Y:S02]  /*4d40*/  @P2 SHF.L.U32 R2, R2, 0x8, RZ ;  /* 0x0000000802022819 */ /* 0x000fe400000006ff */
[----:B------:R-:W-:Y:S02]  /*4d50*/  SHF.R.S32.HI R4, RZ, 0x1f, R0 ;  /* 0x0000001fff047819 */ /* 0x000fe40000011400 */
[----:B------:R-:W-:-:S04]  /*4d60*/  @P2 LOP3.LUT R2, R2, 0xffffc000, RZ, 0xc0, !PT ;  /* 0xffffc00002022812 */ /* 0x000fc800078ec0ff */
[----:B------:R-:W-:Y:S02]  /*4d70*/  @P2 SHF.R.S32.HI R3, RZ, 0x1f, R2 ;  /* 0x0000001fff032819 */ /* 0x000fe40000011402 */
[----:B------:R-:W-:-:S06]  /*4d80*/  @!P2 CS2R R2, SRZ ;  /* 0x000000000002a805 */ /* 0x000fcc000001ff00 */
[----:B------:R-:W-:Y:S01]  /*4d90*/  IADD3 R2, P1, P0, R2, UR5, R5 ;  /* 0x0000000502027c10 */ /* 0x000fe2000f83e005 */
[C---:B------:R-:W-:Y:S02]  /*4da0*/  IMAD R5, R4.reuse, c[0x0][0x328], RZ ;  /* 0x0000ca0004057a24 */ /* 0x040fe400078e02ff */
[----:B------:R-:W-:Y:S01]  /*4db0*/  IMAD R4, R4, c[0x0][0x300], RZ ;  /* 0x0000c00004047a24 */ /* 0x000fe200078e02ff */
[----:B------:R-:W-:Y:S01]  /*4dc0*/  IADD3.X R3, R3, UR4, R6, P1, P0 ;  /* 0x0000000403037c10 */ /* 0x000fe20008fe0406 */
[C---:B------:R-:W-:Y:S01]  /*4dd0*/  IMAD R7, R0.reuse, c[0x0][0x32c], R5 ;  /* 0x0000cb0000077a24 */ /* 0x040fe200078e0205 */
[----:B------:R-:W-:Y:S01]  /*4de0*/  SHF.R.S32.HI R6, RZ, 0x1f, R9 ;  /* 0x0000001fff067819 */ /* 0x000fe20000011409 */
[C---:B------:R-:W-:Y:S02]  /*4df0*/  IMAD R8, R0.reuse, c[0x0][0x304], R4 ;  /* 0x0000c10000087a24 */ /* 0x040fe400078e0204 */
[----:B------:R-:W-:-:S04]  /*4e00*/  IMAD.WIDE.U32 R4, R0, c[0x0][0x328], R2 ;  /* 0x0000ca0000047a25 */ /* 0x000fc800078e0002 */
[----:B------:R-:W-:Y:S01]  /*4e10*/  IMAD.WIDE.U32 R2, R0, c[0x0][0x300], R2 ;  /* 0x0000c00000027a25 */ /* 0x000fe200078e0002 */
[----:B------:R-:W-:Y:S02]  /*4e20*/  SEL R0, R6, RZ, !P2 ;  /* 0x000000ff06007207 */ /* 0x000fe40005000000 */
[----:B------:R-:W-:Y:S01]  /*4e30*/  SEL R6, R9, RZ, !P2 ;  /* 0x000000ff09067207 */ /* 0x000fe20005000000 */
[----:B------:R-:W-:Y:S01]  /*4e40*/  IMAD.IADD R5, R5, 0x1, R7 ;  /* 0x0000000105057824 */ /* 0x000fe200078e0207 */
[----:B------:R-:W-:Y:S01]  /*4e50*/  IADD3 R3, R3, R8, RZ ;  /* 0x0000000803037210 */ /* 0x000fe20007ffe0ff */
[C---:B------:R-:W-:Y:S02]  /*4e60*/  IMAD R10, R0.reuse, c[0x0][0x330], RZ ;  /* 0x0000cc00000a7a24 */ /* 0x040fe400078e02ff */
[----:B------:R-:W-:Y:S02]  /*4e70*/  IMAD R0, R0, c[0x0][0x308], RZ ;  /* 0x0000c20000007a24 */ /* 0x000fe400078e02ff */
[----:B------:R-:W-:-:S02]  /*4e80*/  IMAD R10, R6, c[0x0][0x334], R10 ;  /* 0x0000cd00060a7a24 */ /* 0x000fc400078e020a */
[----:B------:R-:W-:-:S04]  /*4e90*/  IMAD.WIDE.U32 R8, R6, c[0x0][0x330], R4 ;  /* 0x0000cc0006087a25 */ /* 0x000fc800078e0004 */
[----:B------:R-:W-:Y:S01]  /*4ea0*/  IMAD R0, R6, c[0x0][0x30c], R0 ;  /* 0x0000c30006007a24 */ /* 0x000fe200078e0200 */
[----:B------:R-:W-:Y:S01]  /*4eb0*/  LEA R4, P1, R8, c[0x0][0x310], 0x2 ;  /* 0x0000c40008047a11 */ /* 0x000fe200078210ff */
[----:B------:R-:W-:-:S04]  /*4ec0*/  IMAD.WIDE.U32 R6, R6, c[0x0][0x308], R2 ;  /* 0x0000c20006067a25 */ /* 0x000fc800078e0002 */
[----:B------:R-:W-:Y:S01]  /*4ed0*/  IMAD.IADD R3, R9, 0x1, R10 ;  /* 0x0000000109037824 */ /* 0x000fe200078e020a */
[----:B------:R-:W-:Y:S02]  /*4ee0*/  IADD3 R0, R7, R0, RZ ;  /* 0x0000000007007210 */ /* 0x000fe40007ffe0ff */
[----:B------:R-:W-:Y:S02]  /*4ef0*/  LEA R2, P0, R6, c[0x0][0x2e8], 0x2 ;  /* 0x0000ba0006027a11 */ /* 0x000fe400078010ff */
[----:B------:R-:W-:Y:S02]  /*4f00*/  LEA.HI.X R5, R8, c[0x0][0x314], R3, 0x2, P1 ;  /* 0x0000c50008057a11 */ /* 0x000fe400008f1403 */
[----:B------:R-:W-:-:S03]  /*4f10*/  LEA.HI.X R3, R6, c[0x0][0x2ec], R0, 0x2, P0 ;  /* 0x0000bb0006037a11 */ /* 0x000fc600000f1400 */
        /* <DEDUP_REMOVED lines=129> */
.L_x_135:
        /* <DEDUP_REMOVED lines=13> */
.L_x_1149:


//--------------------- .text._ZN7cutlass13device_kernelIN5flash19enable_sm80_to_sm89INS1_16FlashAttnBwdSm80INS1_25CollectiveMainloopBwdSm80ILi1ELi1EN4cute5tupleIJNS5_1CILi32EEENS7_ILi64EEENS7_ILi256EEEEEENS_10bfloat16_tEfNS_4arch4Sm80ELb0ELb1ELb1ELb0ELb0ELb0ELb0ELb0ELi2ELi2ELi2ELi1ELb1EEENS1_21CollectiveEpilogueBwdISB_SC_SE_Li256ELb0ELb0ELi4EEENS1_19SingleTileSchedulerILb0ELb0ELb0ELi64EEEEEEEEEvNT_6ParamsE --------------------------
	.section	.text._ZN7cutlass13device_kernelIN5flash19enable_sm80_to_sm89INS1_16FlashAttnBwdSm80INS1_25CollectiveMainloopBwdSm80ILi1ELi1EN4cute5tupleIJNS5_1CILi32EEENS7_ILi64EEENS7_ILi256EEEEEENS_10bfloat16_tEfNS_4arch4Sm80ELb0ELb1ELb1ELb0ELb0ELb0ELb0ELb0ELi2ELi2ELi2ELi1ELb1EEENS1_21CollectiveEpilogueBwdISB_SC_SE_Li256ELb0ELb0ELi4EEENS1_19SingleTileSchedulerILb0ELb0ELb0ELi64EEEEEEEEEvNT_6ParamsE,"ax",@progbits
	.sectioninfo	@"SHI_REGISTERS=255"
	.align	128
.text._ZN7cutlass13device_kernelIN5flash19enable_sm80_to_sm89INS1_16FlashAttnBwdSm80INS1_25CollectiveMainloopBwdSm80ILi1ELi1EN4cute5tupleIJNS5_1CILi32EEENS7_ILi64EEENS7_ILi256EEEEEENS_10bfloat16_tEfNS_4arch4Sm80ELb0ELb1ELb1ELb0ELb0ELb0ELb0ELb0ELi2ELi2ELi2ELi1ELb1EEENS1_21CollectiveEpilogueBwdISB_SC_SE_Li256ELb0ELb0ELi4EEENS1_19SingleTileSchedulerILb0ELb0ELb0ELi64EEEEEEEEEvNT_6ParamsE:
        .type           _ZN7cutlass13device_kernelIN5flash19enable_sm80_to_sm89INS1_16FlashAttnBwdSm80INS1_25CollectiveMainloopBwdSm80ILi1ELi1EN4cute5tupleIJNS5_1CILi32EEENS7_ILi64EEENS7_ILi256EEEEEENS_10bfloat16_tEfNS_4arch4Sm80ELb0ELb1ELb1ELb0ELb0ELb0ELb0ELb0ELi2ELi2ELi2ELi1ELb1EEENS1_21CollectiveEpilogueBwdISB_SC_SE_Li256ELb0ELb0ELi4EEENS1_19SingleTileSchedulerILb0ELb0ELb0ELi64EEEEEEEEEvNT_6ParamsE,@function
        .size           _ZN7cutlass13device_kernelIN5flash19enable_sm80_to_sm89INS1_16FlashAttnBwdSm80INS1_25CollectiveMainloopBwdSm80ILi1ELi1EN4cute5tupleIJNS5_1CILi32EEENS7_ILi64EEENS7_ILi256EEEEEENS_10bfloat16_tEfNS_4arch4Sm80ELb0ELb1ELb1ELb0ELb0ELb0ELb0ELb0ELi2ELi2ELi2ELi1ELb1EEENS1_21CollectiveEpilogueBwdISB_SC_SE_Li256ELb0ELb0ELi4EEENS1_19SingleTileSchedulerILb0ELb0ELb0ELi64EEEEEEEEEvNT_6ParamsE,(.L_x_1150 - _ZN7cutlass13device_kernelIN5flash19enable_sm80_to_sm89INS1_16FlashAttnBwdSm80INS1_25CollectiveMainloopBwdSm80ILi1ELi1EN4cute5tupleIJNS5_1CILi32EEENS7_ILi64EEENS7_ILi256EEEEEENS_10bfloat16_tEfNS_4arch4Sm80ELb0ELb1ELb1ELb0ELb0ELb0ELb0ELb0ELi2ELi2ELi2ELi1ELb1EEENS1_21CollectiveEpilogueBwdISB_SC_SE_Li256ELb0ELb0ELi4EEENS1_19SingleTileSchedulerILb0ELb0ELb0ELi64EEEEEEEEEvNT_6ParamsE)
        .other          _ZN7cutlass13device_kernelIN5flash19enable_sm80_to_sm89INS1_16FlashAttnBwdSm80INS1_25CollectiveMainloopBwdSm80ILi1ELi1EN4cute5tupleIJNS5_1CILi32EEENS7_ILi64EEENS7_ILi256EEEEEENS_10bfloat16_tEfNS_4arch4Sm80ELb0ELb1ELb1ELb0ELb0ELb0ELb0ELb0ELi2ELi2ELi2ELi1ELb1EEENS1_21CollectiveEpilogueBwdISB_SC_SE_Li256ELb0ELb0ELi4EEENS1_19SingleTileSchedulerILb0ELb0ELb0ELi64EEEEEEEEEvNT_6ParamsE,@"STO_CUDA_ENTRY STV_DEFAULT"
_ZN7cutlass13device_kernelIN5flash19enable_sm80_to_sm89INS1_16FlashAttnBwdSm80INS1_25CollectiveMainloopBwdSm80ILi1ELi1EN4cute5tupleIJNS5_1CILi32EEENS7_ILi64EEENS7_ILi256EEEEEENS_10bfloat16_tEfNS_4arch4Sm80ELb0ELb1ELb1ELb0ELb0ELb0ELb0ELb0ELi2ELi2ELi2ELi1ELb1EEENS1_21CollectiveEpilogueBwdISB_SC_SE_Li256ELb0ELb0ELi4EEENS1_19SingleTileSchedulerILb0ELb0ELb0ELi64EEEEEEEEEvNT_6ParamsE:
[----:B------:R-:W-:-:S03]  /*0000*/  MOV R1, c[0x0][0x28] ;  /* 0x00000a0000017a02 */ /* 0x000fc60000000f00 */
[----:B------:R-:W1:Y:S01]  /*0010*/  S2UR UR11, SR_CTAID.Z ;  /* 0x00000000000b79c3 */ /* 0x000e620000002700 */
[----:B------:R-:W-:Y:S02]  /*0020*/  IADD3 R1, R1, -0xd0, RZ ;  /* 0xffffff3001017810 */ /* 0x000fe40007ffe0ff */
[----:B-1----:R-:W-:-:S13]  /*0030*/  ISETP.LE.AND P0, PT, RZ, UR11, PT ;  /* 0x0000000bff007c0c */ /* 0x002fda000bf03270 */
[----:B------:R-:W-:Y:S05]  /*0040*/  @!P0 EXIT ;  /* 0x000000000000894d */ /* 0x000fea0003800000 */
[----:B------:R-:W1:Y:S01]  /*0050*/  S2R R78, SR_TID.X ;  /* 0x00000000004e7919 */ /* 0x000e620000002100 */
[----:B------:R-:W2:Y:S01]  /*0060*/  S2UR UR10, SR_CTAID.X ;  /* 0x00000000000a79c3 */ /* 0x000ea20000002500 */
[----:B------:R-:W-:Y:S02]  /*0070*/  UMOV UR5, 0x1f ;  /* 0x0000001f00057882 */ /* 0x000fe40000000000 */
[----:B------:R-:W-:Y:S02]  /*0080*/  ULDC UR4, c[0x0][0x168] ;  /* 0x00005a0000047ab9 */ /* 0x000fe40000000800 */
[----:B------:R-:W-:-:S03]  /*0090*/  UIADD3 UR5, UR5, UR4, URZ ;  /* 0x0000000405057290 */ /* 0x000fc6000fffe03f */
[----:B------:R-:W3:Y:S01]  /*00a0*/  S2UR UR24, SR_CTAID.Y ;  /* 0x00000000001879c3 */ /* 0x000ee20000002600 */
[----:B------:R-:W-:-:S04]  /*00b0*/  USHF.R.S32.HI UR4, URZ, 0x1f, UR5 ;  /* 0x0000001f3f047899 */ /* 0x000fc80008011405 */
[----:B------:R-:W-:-:S04]  /*00c0*/  ULEA.HI UR4, UR4, UR5, URZ, 0x5 ;  /* 0x0000000504047291 */ /* 0x000fc8000f8f283f */
[----:B------:R-:W-:Y:S01]  /*00d0*/  USHF.R.S32.HI UR14, URZ, 0x5, UR4 ;  /* 0x000000053f0e7899 */ /* 0x000fe20008011404 */
[----:B-1----:R1:W-:Y:S01]  /*00e0*/  STL [R1+0x70], R78 ;  /* 0x0000704e01007387 */ /* 0x0023e20000100800 */
[----:B--2---:R-:W-:-:S13]  /*00f0*/  ISETP.LE.AND P0, PT, RZ, UR10, PT ;  /* 0x0000000aff007c0c */ /* 0x004fda000bf03270 */
[----:B---3--:R-:W-:Y:S05]  /*0100*/  @!P0 BRA `(.L_x_136) ;  /* 0x000000c000008947 */ /* 0x008fea0003800000 */
[----:B------:R-:W-:Y:S02]  /*0110*/  ULDC UR4, c[0x0][0x168] ;  /* 0x00005a0000047ab9 */ /* 0x000fe40000000800 */
[----:B------:R-:W-:-:S04]  /*0120*/  ULEA UR4, UR10, UR4, 0x6 ;  /* 0x000000040a047291 */ /* 0x000fc8000f8e303f */
[----:B------:R-:W-:-:S03]  /*0130*/  UIADD3 UR5, UR4, 0x5f, URZ ;  /* 0x0000005f04057890 */ /* 0x000fc6000fffe03f */
[----:B------:R-:W-:Y:S02]  /*0140*/  ULDC UR4, c[0x0][0x198] ;  /* 0x0000660000047ab9 */ /* 0x000fe40000000800 */
[----:B------:R-:W-:-:S03]  /*0150*/  UIADD3 UR4, UR5, -UR4, URZ ;  /* 0x8000000405047290 */ /* 0x000fc6000fffe03f */
[----:B------:R-:W-:Y:S02]  /*0160*/  ULDC UR5, c[0x0][0x2a0] ;  /* 0x0000a80000057ab9 */ /* 0x000fe40000000800 */
[----:B------:R-:W-:-:S04]  /*0170*/  UIADD3 UR5, UR4, UR5, URZ ;  /* 0x0000000504057290 */ /* 0x000fc8000fffe03f */
[----:B------:R-:W-:-:S04]  /*0180*/  USHF.R.S32.HI UR4, URZ, 0x1f, UR5 ;  /* 0x0000001f3f047899 */ /* 0x000fc80008011405 */
[----:B------:R-:W-:-:S04]  /*0190*/  ULEA.HI UR4, UR4, UR5, URZ, 0x5 ;  /* 0x0000000504047291 */ /* 0x000fc8000f8f283f */
[----:B------:R-:W-:-:S04]  /*01a0*/  USHF.R.S32.HI UR4, URZ, 0x5, UR4 ;  /* 0x000000053f047899 */ /* 0x000fc80008011404 */
[----:B------:R-:W-:-:S04]  /*01b0*/  UISETP.LT.AND UP0, UPT, UR14, UR4, UPT ;  /* 0x000000040e00728c */ /* 0x000fc8000bf01270 */
[----:B------:R-:W-:Y:S02]  /*01c0*/  USEL UR14, UR14, UR4, UP0 ;  /* 0x000000040e0e7287 */ /* 0x000fe40008000000 */
.L_x_136:
[----:B------:R-:W-:Y:S01]  /*01d0*/  USHF.L.U32 UR13, UR10, 0x6, URZ ;  /* 0x000000060a0d7899 */ /* 0x000fe2000800063f */
[----:B------:R-:W-:Y:S01]  /*01e0*/  PLOP3.LUT P1, PT, PT, PT, PT, 0x80, 0x0 ;  /* 0x000000000000781c */ /* 0x000fe20003f2f070 */
[----:B------:R-:W-:Y:S01]  /*01f0*/  ULDC UR6, c[0x0][0x168] ;  /* 0x00005a0000067ab9 */ /* 0x000fe20000000800 */
[----:B------:R-:W-:Y:S01]  /*0200*/  CS2R R136, SRZ ;  /* 0x0000000000887805 */ /* 0x000fe2000001ff00 */
[----:B------:R-:W-:Y:S01]  /*0210*/  UIADD3 UR6, UR13, UR6, URZ ;  /* 0x000000060d067290 */ /* 0x000fe2000fffe03f */
[----:B------:R-:W-:Y:S01]  /*0220*/  CS2R R140, SRZ ;  /* 0x00000000008c7805 */ /* 0x000fe2000001ff00 */
[----:B------:R-:W-:Y:S01]  /*0230*/  ULDC UR5, c[0x0][0x198] ;  /* 0x0000660000057ab9 */ /* 0x000fe20000000800 */
[----:B------:R-:W-:Y:S01]  /*0240*/  IMAD.MOV.U32 R142, RZ, RZ, RZ ;  /* 0x000000ffff8e7224 */ /* 0x000fe200078e00ff */
[----:B------:R-:W-:Y:S01]  /*0250*/  UIADD3 UR5, UR6, -UR5, URZ ;  /* 0x8000000506057290 */ /* 0x000fe2000fffe03f */
[----:B------:R-:W-:Y:S01]  /*0260*/  CS2R R138, SRZ ;  /* 0x00000000008a7805 */ /* 0x000fe2000001ff00 */
[----:B------:R-:W-:Y:S01]  /*0270*/  ULDC UR4, c[0x0][0x2a4] ;  /* 0x0000a90000047ab9 */ /* 0x000fe20000000800 */
[----:B------:R-:W-:Y:S01]  /*0280*/  CS2R R10, SRZ ;  /* 0x00000000000a7805 */ /* 0x000fe2000001ff00 */
[----:B------:R-:W-:Y:S01]  /*0290*/  UIADD3 UR5, UR5, -UR4, URZ ;  /* 0x8000000405057290 */ /* 0x000fe2000fffe03f */
[----:B------:R-:W-:Y:S01]  /*02a0*/  IMAD.MOV.U32 R130, RZ, RZ, RZ ;  /* 0x000000ffff827224 */ /* 0x000fe200078e00ff */
[----:B------:R-:W-:Y:S01]  /*02b0*/  ULDC.64 UR20, c[0x0][0x118] ;  /* 0x0000460000147ab9 */ /* 0x000fe20000000a00 */
[----:B------:R-:W-:Y:S01]  /*02c0*/  CS2R R128, SRZ ;  /* 0x0000000000807805 */ /* 0x000fe2000001ff00 */
        /* <DEDUP_REMOVED lines=8> */
[----:B------:R-:W-:Y:S01]  /*0350*/  USHF.R.S32.HI UR12, URZ, 0x5, UR4 ;  /* 0x000000053f0c7899 */ /* 0x000fe20008011404 */
[----:B------:R-:W-:Y:S01]  /*0360*/  CS2R R114, SRZ ;  /* 0x0000000000727805 */ /* 0x000fe2000001ff00 */
[----:B------:R-:W-:Y:S01]  /*0370*/  CS2R R112, SRZ ;  /* 0x0000000000707805 */ /* 0x000fe2000001ff00 */
[----:B------:R-:W-:Y:S01]  /*0380*/  CS2R R110, SRZ ;  /* 0x00000000006e7805 */ /* 0x000fe2000001ff00 */
[----:B------:R-:W-:Y:S01]  /*0390*/  UISETP.LT.AND UP0, UPT, URZ, UR12, UPT ;  /* 0x0000000c3f00728c */ /* 0x000fe2000bf01270 */
[----:B------:R-:W-:Y:S01]  /*03a0*/  CS2R R108, SRZ ;  /* 0x00000000006c7805 */ /* 0x000fe2000001ff00 */
[----:B------:R-:W-:Y:S01]  /*03b0*/  CS2R R102, SRZ ;  /* 0x0000000000667805 */ /* 0x000fe2000001ff00 */
[----:B------:R-:W-:Y:S01]  /*03c0*/  CS2R R100, SRZ ;  /* 0x0000000000647805 */ /* 0x000fe2000001ff00 */
[----:B------:R-:W-:Y:S01]  /*03d0*/  USEL UR12, URZ, UR12, !UP0 ;  /* 0x0000000c3f0c7287 */ /* 0x000fe2000c000000 */
[----:B------:R-:W-:Y:S01]  /*03e0*/  CS2R R106, SRZ ;  /* 0x00000000006a7805 */ /* 0x000fe2000001ff00 */
[----:B------:R-:W-:Y:S01]  /*03f0*/  CS2R R104, SRZ ;  /* 0x0000000000687805 */ /* 0x000fe2000001ff00 */
[----:B------:R-:W-:Y:S01]  /*0400*/  CS2R R98, SRZ ;  /* 0x0000000000627805 */ /* 0x000fe2000001ff00 */
[----:B------:R-:W-:Y:S01]  /*0410*/  UISETP.GT.AND UP0, UPT, UR14, UR12, UPT ;  /* 0x0000000c0e00728c */ /* 0x000fe2000bf04270 */
[----:B------:R-:W-:Y:S01]  /*0420*/  CS2R R96, SRZ ;  /* 0x0000000000607805 */ /* 0x000fe2000001ff00 */
[----:B------:R-:W-:Y:S01]  /*0430*/  CS2R R94, SRZ ;  /* 0x00000000005e7805 */ /* 0x000fe2000001ff00 */
[----:B------:R-:W-:Y:S01]  /*0440*/  CS2R R92, SRZ ;  /* 0x00000000005c7805 */ /* 0x000fe2000001ff00 */
[----:B------:R-:W-:Y:S01]  /*0450*/  CS2R R86, SRZ ;  /* 0x0000000000567805 */ /* 0x000fe2000001ff00 */
[----:B------:R-:W-:Y:S01]  /*0460*/  CS2R R84, SRZ ;  /* 0x0000000000547805 */ /* 0x000fe2000001ff00 */
[----:B------:R-:W-:Y:S01]  /*0470*/  PLOP3.LUT P0, PT, PT, PT, UP0, 0x80, 0x0 ;  /* 0x000000000000781c */ /* 0x000fe20003f0f008 */
[----:B------:R-:W-:Y:S01]  /*0480*/  CS2R R90, SRZ ;  /* 0x00000000005a7805 */ /* 0x000fe2000001ff00 */
[----:B------:R-:W-:Y:S01]  /*0490*/  CS2R R88, SRZ ;  /* 0x0000000000587805 */ /* 0x000fe2000001ff00 */
[----:B------:R-:W-:Y:S01]  /*04a0*/  MOV R83, RZ ;  /* 0x000000ff00537202 */ /* 0x000fe20000000f00 */
        /* <DEDUP_REMOVED lines=37> */
[----:B------:R-:W-:Y:S01]  /*0700*/  USHF.R.S32.HI UR9, URZ, 0x1f, UR11 ;  /* 0x0000001f3f097899 */ /* 0x000fe2000801140b */
[--C-:B------:R-:W-:Y:S01]  /*0710*/  IMAD.MOV.U32 R76, RZ, RZ, R78.reuse ;  /* 0x000000ffff4c7224 */ /* 0x100fe200078e004e */
[----:B------:R-:W-:Y:S01]  /*0720*/  ULDC.64 UR4, c[0x0][0x1e8] ;  /* 0x00007a0000047ab9 */ /* 0x000fe20000000a00 */
[----:B------:R-:W-:Y:S01]  /*0730*/  IMAD.MOV.U32 R76, RZ, RZ, R78 ;  /* 0x000000ffff4c7224 */ /* 0x000fe200078e004e */
[----:B------:R-:W-:Y:S01]  /*0740*/  UIMAD UR4, UR9, UR4, URZ ;  /* 0x00000004090472a4 */ /* 0x000fe2000f8e023f */
[----:B------:R-:W-:Y:S01]  /*0750*/  IMAD.MOV.U32 R77, RZ, RZ, R79 ;  /* 0x000000ffff4d7224 */ /* 0x000fe200078e004f */
[----:B------:R-:W-:Y:S01]  /*0760*/  USHF.R.S32.HI UR25, URZ, 0x1f, UR24 ;  /* 0x0000001f3f197899 */ /* 0x000fe20008011418 */
[----:B------:R-:W-:Y:S01]  /*0770*/  IMAD.U32 R2, RZ, RZ, UR24 ;  /* 0x00000018ff027e24 */ /* 0x000fe2000f8e00ff */
[----:B------:R-:W-:Y:S01]  /*0780*/  ULDC.64 UR6, c[0x0][0x288] ;  /* 0x0000a20000067ab9 */ /* 0x000fe20000000a00 */
[--C-:B------:R-:W-:Y:S01]  /*0790*/  SHF.R.S32.HI R77, RZ, 0x1f, R76.reuse ;  /* 0x0000001fff4d7819 */ /* 0x100fe2000001144c */
[----:B------:R-:W-:Y:S01]  /*07a0*/  UIMAD UR23, UR11, UR5, UR4 ;  /* 0x000000050b1772a4 */ /* 0x000fe2000f8e0204 */
[C---:B------:R-:W-:Y:S01]  /*07b0*/  IMAD.SHL.U32 R10, R76.reuse, 0x4, RZ ;  /* 0x000000044c0a7824 */ /* 0x040fe200078e00ff */
[----:B------:R-:W-:Y:S01]  /*07c0*/  UIMAD UR6, UR25, UR6, URZ ;  /* 0x00000006190672a4 */ /* 0x000fe2000f8e023f */
[----:B------:R-:W-:Y:S01]  /*07d0*/  ISETP.GT.AND P1, PT, R76, 0x7, PT ;  /* 0x000000074c00780c */ /* 0x000fe20003f24270 */
[----:B------:R-:W-:Y:S01]  /*07e0*/  ULDC.64 UR4, c[0x0][0x238] ;  /* 0x00008e0000047ab9 */ /* 0x000fe20000000a00 */
[----:B------:R-:W-:Y:S01]  /*07f0*/  IMAD.WIDE.U32 R2, R2, c[0x0][0x238], R76 ;  /* 0x00008e0002027a25 */ /* 0x000fe200078e004c */
[----:B------:R-:W-:Y:S01]  /*0800*/  UIMAD UR4, UR25, UR4, URZ ;  /* 0x00000004190472a4 */ /* 0x000fe2000f8e023f */
[----:B------:R-:W-:Y:S01]  /*0810*/  SHF.R.S32.HI R11, RZ, 0x1f, R10 ;  /* 0x0000001fff0b7819 */ /* 0x000fe2000001140a */
[----:B------:R-:W-:Y:S01]  /*0820*/  UIMAD UR22, UR24, UR7, UR6 ;  /* 0x00000007181672a4 */ /* 0x000fe2000f8e0206 */
[----:B------:R-:W-:Y:S01]  /*0830*/  IMAD.U32 R6, RZ, RZ, UR24 ;  /* 0x00000018ff067e24 */ /* 0x000fe2000f8e00ff */
[----:B------:R-:W-:Y:S01]  /*0840*/  UIMAD UR6, UR24, UR5, UR4 ;  /* 0x00000005180672a4 */ /* 0x000fe2000f8e0204 */
[----:B------:R-:W-:Y:S01]  /*0850*/  IMAD.U32 R4, RZ, RZ, UR24 ;  /* 0x00000018ff047e24 */ /* 0x000fe2000f8e00ff */
[----:B------:R-:W-:Y:S01]  /*0860*/  ULDC.64 UR16, c[0x0][0x270] ;  /* 0x00009c0000107ab9 */ /* 0x000fe20000000a00 */
[----:B------:R-:W-:Y:S01]  /*0870*/  SHF.R.S32.HI R23, RZ, 0x1f, R76 ;  /* 0x0000001fff177819 */ /* 0x000fe2000001144c */
[----:B------:R-:W-:Y:S01]  /*0880*/  UIMAD UR15, UR25, UR16, URZ ;  /* 0x00000010190f72a4 */ /* 0x000fe2000f8e023f */
[--C-:B------:R-:W-:Y:S01]  /*0890*/  IMAD.WIDE.U32 R6, R6, c[0x0][0x270], R10.reuse ;  /* 0x00009c0006067a25 */ /* 0x100fe200078e000a */
[----:B------:R-:W-:Y:S01]  /*08a0*/  USHF.L.U32 UR8, UR12, 0x5, URZ ;  /* 0x000000050c087899 */ /* 0x000fe2000800063f */
[----:B------:R-:W-:Y:S01]  /*08b0*/  IADD3 R9, R3, UR6, RZ ;  /* 0x0000000603097c10 */ /* 0x000fe2000fffe0ff */
[----:B------:R-:W-:Y:S01]  /*08c0*/  ULDC.64 UR4, c[0x0][0x278] ;  /* 0x00009e0000047ab9 */ /* 0x000fe20000000a00 */
[----:B------:R-:W-:Y:S01]  /*08d0*/  IMAD.WIDE.U32 R4, R4, c[0x0][0x288], R10 ;  /* 0x0000a20004047a25 */ /* 0x000fe200078e000a */
[----:B------:R-:W-:Y:S01]  /*08e0*/  ULDC.64 UR6, c[0x0][0x290] ;  /* 0x0000a40000067ab9 */ /* 0x000fe20000000a00 */
[CC--:B------:R-:W-:Y:S01]  /*08f0*/  LEA.HI R27, R23.reuse, R76.reuse, RZ, 0x3 ;  /* 0x0000004c171b7211 */ /* 0x0c0fe200078f18ff */
[----:B------:R-:W-:Y:S01]  /*0900*/  UIMAD UR15, UR24, UR17, UR15 ;  /* 0x00000011180f72a4 */ /* 0x000fe2000f8e020f */
[----:B------:R-:W-:Y:S01]  /*0910*/  IMAD.U32 R0, RZ, RZ, UR8 ;  /* 0x00000008ff007e24 */ /* 0x000fe2000f8e00ff */
[----:B------:R-:W-:Y:S01]  /*0920*/  ULDC.64 UR26, c[0x0][0x248] ;  /* 0x00009200001a7ab9 */ /* 0x000fe20000000a00 */
[----:B------:R-:W-:Y:S01]  /*0930*/  STL [R1+0x74], R77 ;  /* 0x0000744d01007387 */ /* 0x000fe20000100800 */
[----:B------:R-:W-:Y:S01]  /*0940*/  UIMAD.WIDE.U32 UR18, UR11, UR4, URZ ;  /* 0x000000040b1272a5 */ /* 0x000fe2000f8e003f */
[----:B------:R-:W-:Y:S01]  /*0950*/  SHF.R.S32.HI R38, RZ, 0x3, R27 ;  /* 0x00000003ff267819 */ /* 0x000fe2000001141b */
[----:B------:R-:W-:Y:S01]  /*0960*/  UIMAD.WIDE.U32 UR16, UR11, UR6, URZ ;  /* 0x000000060b1072a5 */ /* 0x000fe2000f8e003f */
[----:B------:R2:W-:Y:S01]  /*0970*/  STL.64 [R1+0x78], R10 ;  /* 0x0000780a01007387 */ /* 0x0005e20000100a00 */
[----:B------:R-:W-:Y:S01]  /*0980*/  UISETP.NE.AND UP0, UPT, UR26, 0x1, UPT ;  /* 0x000000011a00788c */ /* 0x000fe2000bf05270 */
[-C--:B------:R-:W-:Y:S01]  /*0990*/  LEA.HI R26, R23, R76.reuse, RZ, 0x4 ;  /* 0x0000004c171a7211 */ /* 0x080fe200078f20ff */
[----:B------:R-:W-:Y:S01]  /*09a0*/  UIMAD.WIDE.U32 UR26, UR24, UR27, URZ ;  /* 0x0000001b181a72a5 */ /* 0x000fe2000f8e003f */
[C---:B------:R-:W-:Y:S01]  /*09b0*/  @!P1 IADD3 R31, P4, P3, R0.reuse, UR18, R6 ;  /* 0x00000012001f9c10 */ /* 0x040fe2000fb9e006 */
[----:B------:R-:W-:Y:S01]  /*09c0*/  UIMAD UR28, UR9, UR4, URZ ;  /* 0x00000004091c72a4 */ /* 0x000fe2000f8e023f */
[----:B------:R-:W-:Y:S01]  /*09d0*/  IADD3 R32, P2, P0, R0, UR16, R4 ;  /* 0x0000001000207c10 */ /* 0x000fe2000f85e004 */
[----:B------:R-:W-:Y:S01]  /*09e0*/  IMAD.MOV.U32 R8, RZ, RZ, R2 ;  /* 0x000000ffff087224 */ /* 0x000fe200078e0002 */
[----:B------:R-:W-:Y:S01]  /*09f0*/  LOP3.LUT R0, R27, 0xfffffff8, RZ, 0xc0, !PT ;  /* 0xfffffff81b007812 */ /* 0x000fe200078ec0ff */
[----:B------:R-:W-:Y:S01]  /*0a00*/  IMAD.U32 R2, RZ, RZ, UR10 ;  /* 0x0000000aff027e24 */ /* 0x000fe2000f8e00ff */
[----:B------:R-:W-:Y:S01]  /*0a10*/  SHF.R.S32.HI R39, RZ, 0x1f, R38 ;  /* 0x0000001fff277819 */ /* 0x000fe20000011426 */
[----:B------:R-:W-:Y:S01]  /*0a20*/  UIMAD UR28, UR11, UR5, UR28 ;  /* 0x000000050b1c72a4 */ /* 0x000fe2000f8e021c */
[----:B------:R-:W-:Y:S01]  /*0a30*/  LEA.HI R19, R23, R76, RZ, 0x2 ;  /* 0x0000004c17137211 */ /* 0x000fe200078f10ff */
[----:B------:R-:W-:Y:S01]  /*0a40*/  IMAD.IADD R17, R76, 0x1, -R0 ;  /* 0x000000014c117824 */ /* 0x000fe200078e0a00 */
[----:B------:R-:W-:Y:S01]  /*0a50*/  SHF.R.S32.HI R4, RZ, 0x4, R26 ;  /* 0x00000004ff047819 */ /* 0x000fe2000001141a */
[----:B------:R-:W-:Y:S01]  /*0a60*/  ULDC.64 UR4, c[0x0][0x1e0] ;  /* 0x0000780000047ab9 */ /* 0x000fe20000000a00 */
[----:B------:R-:W-:Y:S01]  /*0a70*/  IMAD.WIDE R14, R2, 0x40, R38 ;  /* 0x00000040020e7825 */ /* 0x000fe200078e0226 */
[--C-:B------:R-:W-:Y:S01]  /*0a80*/  SHF.R.S32.HI R6, RZ, 0x2, R19.reuse ;  /* 0x00000002ff067819 */ /* 0x100fe20000011413 */
[----:B------:R-:W-:Y:S01]  /*0a90*/  UIMAD UR6, UR9, UR6, URZ ;  /* 0x00000006090672a4 */ /* 0x000fe2000f8e023f */
[----:B------:R-:W-:Y:S01]  /*0aa0*/  SHF.R.S32.HI R2, RZ, 0x1f, R19 ;  /* 0x0000001fff027819 */ /* 0x000fe20000011413 */
[----:B------:R-:W-:Y:S01]  /*0ab0*/  IMAD.SHL.U32 R12, R17, 0x8, RZ ;  /* 0x00000008110c7824 */ /* 0x000fe200078e00ff */
[----:B------:R-:W-:Y:S01]  /*0ac0*/  LEA.HI R0, R26, R4, RZ, 0x1 ;  /* 0x000000041a007211 */ /* 0x000fe200078f08ff */
[----:B------:R-:W-:Y:S01]  /*0ad0*/  UIMAD UR6, UR11, UR7, UR6 ;  /* 0x000000070b0672a4 */ /* 0x000fe2000f8e0206 */
[----:B------:R-:W-:Y:S01]  /*0ae0*/  IMAD.U32 R16, RZ, RZ, UR11 ;  /* 0x0000000bff107e24 */ /* 0x000fe2000f8e00ff */
[----:B------:R-:W-:Y:S01]  /*0af0*/  STL.64 [R1+0x58], R38 ;  /* 0x0000582601007387 */ /* 0x000fe20000100a00 */
[----:B------:R-:W-:Y:S01]  /*0b00*/  SHF.R.S32.HI R13, RZ, 0x1f, R12 ;  /* 0x0000001fff0d7819 */ /* 0x000fe2000001140c */
[----:B------:R-:W-:Y:S01]  /*0b10*/  IMAD.MOV.U32 R141, RZ, RZ, 0x20 ;  /* 0x00000020ff8d7424 */ /* 0x000fe200078e00ff */
[----:B--2---:R-:W-:Y:S01]  /*0b20*/  IADD3 R10, R5, UR22, RZ ;  /* 0x00000016050a7c10 */ /* 0x004fe2000fffe0ff */
[----:B------:R-:W-:Y:S01]  /*0b30*/  ULDC UR22, c[0x0][0x250] ;  /* 0x0000940000167ab9 */ /* 0x000fe20000000800 */
[----:B------:R-:W-:Y:S01]  /*0b40*/  IADD3 R11, R7, UR15, RZ ;  /* 0x0000000f070b7c10 */ /* 0x000fe2000fffe0ff */
[----:B------:R-:W-:Y:S01]  /*0b50*/  UMOV UR15, UR24 ;  /* 0x00000018000f7c82 */ /* 0x000fe20008000000 */
[----:B------:R-:W-:Y:S01]  /*0b60*/  LEA.HI R5, R2, R6, RZ, 0x3 ;  /* 0x0000000602057211 */ /* 0x000fe200078f18ff */
[----:B------:R-:W-:Y:S01]  /*0b70*/  @UP0 USHF.R.U32.HI UR15, URZ, UR22, UR27 ;  /* 0x000000163f0f0299 */ /* 0x000fe2000801161b */
[----:B------:R-:W-:Y:S01]  /*0b80*/  LOP3.LUT R0, R0, 0xfffffffe, RZ, 0xc0, !PT ;  /* 0xfffffffe00007812 */ /* 0x000fe200078ec0ff */
[----:B------:R-:W-:Y:S01]  /*0b90*/  CS2R R138, SRZ ;  /* 0x00000000008a7805 */ /* 0x000fe2000001ff00 */
[C---:B------:R-:W-:Y:S01]  /*0ba0*/  IADD3 R28, R12.reuse, 0x40, RZ ;  /* 0x000000400c1c7810 */ /* 0x040fe20007ffe0ff */
[----:B------:R-:W-:Y:S01]  /*0bb0*/  USHF.R.S32.HI UR22, URZ, 0x1f, UR15 ;  /* 0x0000001f3f167899 */ /* 0x000fe2000801140f */
[C---:B------:R-:W-:Y:S01]  /*0bc0*/  IADD3 R29, R12.reuse, 0x80, RZ ;  /* 0x000000800c1d7810 */ /* 0x040fe20007ffe0ff */
[----:B------:R-:W-:Y:S01]  /*0bd0*/  IMAD.U32 R7, RZ, RZ, UR15 ;  /* 0x0000000fff077e24 */ /* 0x000fe2000f8e00ff */
[----:B------:R-:W-:Y:S01]  /*0be0*/  IADD3 R30, R12, 0xc0, RZ ;  /* 0x000000c00c1e7810 */ /* 0x000fe20007ffe0ff */
[----:B------:R-:W-:Y:S01]  /*0bf0*/  UIMAD UR4, UR22, UR4, URZ ;  /* 0x00000004160472a4 */ /* 0x000fe2000f8e023f */
[----:B------:R-:W-:Y:S01]  /*0c00*/  IMAD.IADD R22, R4, 0x1, -R0 ;  /* 0x0000000104167824 */ /* 0x000fe200078e0a00 */
[----:B------:R-:W-:Y:S01]  /*0c10*/  LOP3.LUT R0, R5, 0xfffffff8, RZ, 0xc0, !PT ;  /* 0xfffffff805007812 */ /* 0x000fe200078ec0ff */
[----:B------:R-:W-:Y:S01]  /*0c20*/  IMAD.WIDE.U32 R2, R7, c[0x0][0x1e0], R12 ;  /* 0x0000780007027a25 */ /* 0x000fe200078e000c */
[----:B------:R-:W-:Y:S01]  /*0c30*/  UIMAD UR26, UR15, UR5, UR4 ;  /* 0x000000050f1a72a4 */ /* 0x000fe2000f8e0204 */
[----:B------:R-:W-:Y:S01]  /*0c40*/  ISETP.GE.AND P6, PT, R29, c[0x0][0x1cc], PT ;  /* 0x000073001d007a0c */ /* 0x000fe20003fc6270 */
[----:B------:R-:W-:Y:S01]  /*0c50*/  UMOV UR27, 0x5 ;  /* 0x00000005001b7882 */ /* 0x000fe20000000000 */
[----:B------:R-:W-:Y:S01]  /*0c60*/  IMAD.U32 R4, RZ, RZ, UR11 ;  /* 0x0000000bff047e24 */ /* 0x000fe2000f8e00ff */
[----:B------:R-:W-:Y:S01]  /*0c70*/  ULDC.64 UR4, c[0x0][0x1b0] ;  /* 0x00006c0000047ab9 */ /* 0x000fe20000000a00 */
[----:B------:R-:W-:Y:S01]  /*0c80*/  IMAD.IADD R18, R6, 0x1, -R0 ;  /* 0x0000000106127824 */ /* 0x000fe200078e0a00 */
[----:B------:R-:W-:Y:S01]  /*0c90*/  IADD3 R3, R3, UR26, RZ ;  /* 0x0000001a03037c10 */ /* 0x000fe2000fffe0ff */
[----:B------:R-:W-:Y:S01]  /*0ca0*/  UIMAD UR4, UR22, UR4, URZ ;  /* 0x00000004160472a4 */ /* 0x000fe2000f8e023f */
[CC--:B------:R-:W-:Y:S01]  /*0cb0*/  LEA.HI R0, R23.reuse, R76.reuse, RZ, 0x6 ;  /* 0x0000004c17007211 */ /* 0x0c0fe200078f30ff */
[----:B------:R-:W-:Y:S01]  /*0cc0*/  UIADD3 UR22, UR17, UR6, URZ ;  /* 0x0000000611167290 */ /* 0x000fe2000fffe03f */
[----:B------:R-:W-:Y:S01]  /*0cd0*/  LEA.HI R23, R23, R76, RZ, 0x5 ;  /* 0x0000004c17177211 */ /* 0x000fe200078f28ff */
[----:B------:R-:W-:Y:S01]  /*0ce0*/  IMAD.WIDE.U32 R4, R4, c[0x0][0x1e8], R2 ;  /* 0x00007a0004047a25 */ /* 0x000fe200078e0002 */
[----:B------:R-:W-:Y:S01]  /*0cf0*/  UIMAD UR7, UR15, UR5, UR4 ;  /* 0x000000050f0772a4 */ /* 0x000fe2000f8e0204 */
[----:B------:R-:W-:Y:S01]  /*0d00*/  SHF.R.S32.HI R20, RZ, 0x6, R0 ;  /* 0x00000006ff147819 */ /* 0x000fe20000011400 */
[----:B------:R-:W-:Y:S01]  /*0d10*/  USHF.R.S32.HI UR5, URZ, 0x1f, UR8 ;  /* 0x0000001f3f057899 */ /* 0x000fe20008011408 */
[----:B------:R-:W-:Y:S01]  /*0d20*/  IMAD.SHL.U32 R2, R38, 0x40, RZ ;  /* 0x0000004026027824 */ /* 0x000fe200078e00ff */
[----:B------:R-:W-:Y:S01]  /*0d30*/  UIADD3 UR15, UR19, UR28, URZ ;  /* 0x0000001c130f7290 */ /* 0x000fe2000fffe03f */
[----:B------:R-:W-:Y:S01]  /*0d40*/  IADD3 R5, R5, UR23, RZ ;  /* 0x0000001705057c10 */ /* 0x000fe2000fffe0ff */
[----:B------:R-:W-:Y:S01]  /*0d50*/  ULDC UR4, c[0x0][0x198] ;  /* 0x0000660000047ab9 */ /* 0x000fe20000000800 */
[----:B------:R-:W-:Y:S01]  /*0d60*/  IMAD.SHL.U32 R21, R20, 0x200, RZ ;  /* 0x0000020014157824 */ /* 0x000fe200078e00ff */
[----:B------:R-:W-:Y:S01]  /*0d70*/  LOP3.LUT R0, R2, 0x1c0, RZ, 0xc0, !PT ;  /* 0x000001c002007812 */ /* 0x000fe200078ec0ff */
[----:B------:R-:W-:Y:S01]  /*0d80*/  IMAD.U32 R6, RZ, RZ, UR5 ;  /* 0x00000005ff067e24 */ /* 0x000fe2000f8e00ff */
[----:B------:R-:W-:Y:S01]  /*0d90*/  UIADD3 UR23, -UR13, UR4, URZ ;  /* 0x000000040d177290 */ /* 0x000fe2000fffe13f */
[----:B------:R-:W-:Y:S01]  /*0da0*/  IMAD.WIDE.U32 R2, R7, c[0x0][0x1b0], R12 ;  /* 0x00006c0007027a25 */ /* 0x000fe200078e000c */
[----:B------:R-:W-:Y:S01]  /*0db0*/  LOP3.LUT R7, R0, 0x38, R12, 0xf8, !PT ;  /* 0x0000003800077812 */ /* 0x000fe200078ef80c */
[----:B------:R-:W-:Y:S01]  /*0dc0*/  ULDC.64 UR4, c[0x0][0x1b8] ;  /* 0x00006e0000047ab9 */ /* 0x000fe20000000a00 */
[----:B------:R-:W-:Y:S01]  /*0dd0*/  SHF.R.U32.HI R0, RZ, 0x3, R0 ;  /* 0x00000003ff007819 */ /* 0x000fe20000011600 */
[----:B------:R-:W-:Y:S01]  /*0de0*/  UIMAD UR4, UR9, UR4, URZ ;  /* 0x00000004090472a4 */ /* 0x000fe2000f8e023f */
[C---:B------:R-:W-:Y:S01]  /*0df0*/  @!P1 IADD3.X R34, R6.reuse, UR15, R11, P4, P3 ;  /* 0x0000000f06229c10 */ /* 0x040fe2000a7e640b */
[----:B------:R-:W-:Y:S01]  /*0e00*/  CS2R R136, SRZ ;  /* 0x0000000000887805 */ /* 0x000fe2000001ff00 */
[----:B------:R-:W-:Y:S01]  /*0e10*/  LOP3.LUT R11, R21, R7, R0, 0xf6, !PT ;  /* 0x00000007150b7212 */ /* 0x000fe200078ef600 */
[----:B------:R-:W-:Y:S01]  /*0e20*/  IMAD R0, R15, c[0x0][0x1d8], RZ ;  /* 0x000076000f007a24 */ /* 0x000fe200078e02ff */
[----:B------:R-:W-:Y:S01]  /*0e30*/  IADD3.X R35, R6, UR22, R10, P2, P0 ;  /* 0x0000001606237c10 */ /* 0x000fe200097e040a */
[----:B------:R-:W-:Y:S01]  /*0e40*/  IMAD.WIDE.U32 R6, R14, c[0x0][0x1d8], R4 ;  /* 0x000076000e067a25 */ /* 0x000fe200078e0004 */
[----:B------:R-:W-:Y:S01]  /*0e50*/  IADD3 R10, -R38, UR23, RZ ;  /* 0x00000017260a7c10 */ /* 0x000fe2000fffe1ff */
[----:B------:R-:W-:Y:S01]  /*0e60*/  UIMAD UR4, UR11, UR5, UR4 ;  /* 0x000000050b0472a4 */ /* 0x000fe2000f8e0204 */
[----:B------:R-:W-:Y:S01]  /*0e70*/  ISETP.GE.AND P2, PT, R12, c[0x0][0x1cc], PT ;  /* 0x000073000c007a0c */ /* 0x000fe20003f46270 */
[----:B------:R-:W-:Y:S01]  /*0e80*/  IMAD R0, R14, c[0x0][0x1dc], R0 ;  /* 0x000077000e007a24 */ /* 0x000fe200078e0200 */
[----:B------:R-:W-:Y:S01]  /*0e90*/  IADD3 R3, R3, UR7, RZ ;  /* 0x0000000703037c10 */ /* 0x000fe2000fffe0ff */
[----:B------:R-:W-:Y:S01]  /*0ea0*/  IMAD.SHL.U32 R37, R11, 0x2, RZ ;  /* 0x000000020b257824 */ /* 0x000fe200078e00ff */
[----:B------:R-:W-:Y:S01]  /*0eb0*/  ISETP.LT.OR P3, PT, R10, 0x1, P2 ;  /* 0x000000010a00780c */ /* 0x000fe20001761670 */
[----:B------:R-:W-:Y:S01]  /*0ec0*/  IMAD.IADD R0, R7, 0x1, R0 ;  /* 0x0000000107007824 */ /* 0x000fe200078e0200 */
[----:B------:R-:W-:Y:S01]  /*0ed0*/  ISETP.GE.AND P4, PT, R28, c[0x0][0x1cc], PT ;  /* 0x000073001c007a0c */ /* 0x000fe20003f86270 */
[----:B------:R-:W-:Y:S01]  /*0ee0*/  IMAD.WIDE.U32 R4, R16, c[0x0][0x1b8], R2 ;  /* 0x00006e0010047a25 */ /* 0x000fe200078e0002 */
[----:B------:R-:W-:Y:S01]  /*0ef0*/  LEA R2, P0, R6, c[0x0][0x1c0], 0x1 ;  /* 0x0000700006027a11 */ /* 0x000fe200078008ff */
[----:B------:R-:W-:Y:S01]  /*0f00*/  ULDC.64 UR6, c[0x0][0x208] ;  /* 0x0000820000067ab9 */ /* 0x000fe20000000a00 */
[----:B------:R-:W-:Y:S01]  /*0f10*/  ISETP.LT.OR P5, PT, R10, 0x1, P4 ;  /* 0x000000010a00780c */ /* 0x000fe200027a1670 */
[----:B------:R-:W-:Y:S01]  /*0f20*/  IMAD.MOV.U32 R11, RZ, RZ, c[0x0][0x1ac] ;  /* 0x00006b00ff0b7624 */ /* 0x000fe200078e00ff */
[----:B------:R-:W-:Y:S01]  /*0f30*/  LEA.HI.X R3, R6, c[0x0][0x1c4], R0, 0x1, P0 ;  /* 0x0000710006037a11 */ /* 0x000fe200000f0c00 */
[----:B------:R-:W-:Y:S01]  /*0f40*/  IMAD.U32 R0, RZ, RZ, UR11 ;  /* 0x0000000bff007e24 */ /* 0x000fe2000f8e00ff */
[----:B------:R-:W-:Y:S01]  /*0f50*/  ISETP.LT.OR P0, PT, R10, 0x1, P6 ;  /* 0x000000010a00780c */ /* 0x000fe20003701670 */
[----:B------:R-:W-:Y:S01]  /*0f60*/  IMAD.MOV.U32 R6, RZ, RZ, R4 ;  /* 0x000000ffff067224 */ /* 0x000fe200078e0004 */
[----:B------:R-:W-:Y:S01]  /*0f70*/  IADD3 R7, R5, UR4, RZ ;  /* 0x0000000405077c10 */ /* 0x000fe2000fffe0ff */
[----:B------:R-:W-:Y:S01]  /*0f80*/  @!PT LDS RZ, [RZ] ;  /* 0x00000000fffff984 */ /* 0x000fe20000000800 */
[----:B------:R-:W-:Y:S01]  /*0f90*/  @!PT LDS RZ, [RZ] ;  /* 0x00000000fffff984 */ /* 0x000fe20000000800 */
[----:B------:R-:W-:Y:S01]  /*0fa0*/  @!PT LDS RZ, [RZ] ;  /* 0x00000000fffff984 */ /* 0x000fe20000000800 */
[----:B------:R2:W-:Y:S01]  /*0fb0*/  LDGSTS.E.BYPASS.LTC128B.128 [R37+0x8080], [R2.64], !P3 ;  /* 0x0808000002257fae */ /* 0x0005e2000d901d54 */
[----:B------:R-:W-:Y:S01]  /*0fc0*/  ISETP.GE.AND P3, PT, R30, c[0x0][0x1cc], PT ;  /* 0x000073001e007a0c */ /* 0x000fe20003f66270 */
[----:B------:R-:W-:Y:S01]  /*0fd0*/  IMAD.MOV.U32 R5, RZ, RZ, c[0x0][0x1d8] ;  /* 0x00007600ff057624 */ /* 0x000fe200078e00ff */
[----:B------:R-:W-:Y:S01]  /*0fe0*/  ISETP.LT.OR P2, PT, R10, 0x21, P2 ;  /* 0x000000210a00780c */ /* 0x000fe20001741670 */
[----:B------:R-:W-:Y:S01]  /*0ff0*/  IMAD.WIDE.U32 R142, R0, c[0x0][0x240], R8 ;  /* 0x00009000008e7a25 */ /* 0x000fe200078e0008 */
[C---:B------:R-:W-:Y:S01]  /*1000*/  ISETP.LT.OR P4, PT, R10.reuse, 0x21, P4 ;  /* 0x000000210a00780c */ /* 0x040fe20002781670 */
[----:B------:R2:W-:Y:S01]  /*1010*/  LDGSTS.E.BYPASS.LTC128B.128 [R37+0xa080], [R2.64+0x80], !P5 ;  /* 0x0a08008002257fae */ /* 0x0005e2000e901d54 */
[C---:B------:R-:W-:Y:S01]  /*1020*/  ISETP.LT.OR P5, PT, R10.reuse, 0x1, P3 ;  /* 0x000000010a00780c */ /* 0x040fe20001fa1670 */
[----:B------:R-:W-:Y:S01]  /*1030*/  IMAD.MOV.U32 R8, RZ, RZ, c[0x0][0x1dc] ;  /* 0x00007700ff087624 */ /* 0x000fe200078e00ff */
[C---:B------:R-:W-:Y:S01]  /*1040*/  ISETP.LT.OR P6, PT, R10.reuse, 0x21, P6 ;  /* 0x000000210a00780c */ /* 0x040fe200037c1670 */
[----:B------:R2:W-:Y:S01]  /*1050*/  LDGSTS.E.BYPASS.LTC128B.128 [R37+0xc080], [R2.64+0x100], !P0 ;  /* 0x0c08010002257fae */ /* 0x0005e2000c101d54 */
[----:B------:R-:W-:Y:S01]  /*1060*/  ISETP.LT.OR P3, PT, R10, 0x21, P3 ;  /* 0x000000210a00780c */ /* 0x000fe20001f61670 */
[----:B------:R-:W-:Y:S01]  /*1070*/  IMAD R0, R15, c[0x0][0x1a8], RZ ;  /* 0x00006a000f007a24 */ /* 0x000fe200078e02ff */
[C---:B------:R-:W-:Y:S01]  /*1080*/  LEA R4, P0, R5.reuse, R2, 0x6 ;  /* 0x0000000205047211 */ /* 0x040fe200078030ff */
[C---:B------:R-:W-:Y:S01]  /*1090*/  IMAD.WIDE.U32 R6, R14.reuse, c[0x0][0x1a8], R6 ;  /* 0x00006a000e067a25 */ /* 0x040fe200078e0006 */
[----:B------:R-:W-:Y:S01]  /*10a0*/  ULDC.64 UR4, c[0x0][0x180] ;  /* 0x0000600000047ab9 */ /* 0x000fe20000000a00 */
[----:B------:R-:W-:Y:S01]  /*10b0*/  STL [R1+0x50], R37 ;  /* 0x0000502501007387 */ /* 0x000fe20000100800 */
[----:B------:R-:W-:Y:S01]  /*10c0*/  LEA.HI.X R5, R5, R3, R8, 0x6, P0 ;  /* 0x0000000305057211 */ /* 0x000fe200000f3408 */
[----:B------:R-:W-:Y:S01]  /*10d0*/  IMAD R0, R14, c[0x0][0x1ac], R0 ;  /* 0x00006b000e007a24 */ /* 0x000fe200078e0200 */
[----:B------:R-:W-:Y:S01]  /*10e0*/  LEA R8, P0, R6, c[0x0][0x190], 0x1 ;  /* 0x0000640006087a11 */ /* 0x000fe200078008ff */
[----:B------:R2:W-:Y:S01]  /*10f0*/  LDGSTS.E.BYPASS.LTC128B.128 [R37+0xe080], [R2.64+0x180], !P5 ;  /* 0x0e08018002257fae */ /* 0x0005e2000e901d54 */
[----:B------:R-:W-:Y:S01]  /*1100*/  ISETP.GE.AND P5, PT, R12, c[0x0][0x19c], PT ;  /* 0x000067000c007a0c */ /* 0x000fe20003fa6270 */
[----:B------:R-:W-:Y:S01]  /*1110*/  IMAD.IADD R0, R7, 0x1, R0 ;  /* 0x0000000107007824 */ /* 0x000fe200078e0200 */
[----:B------:R-:W-:Y:S01]  /*1120*/  UIMAD UR4, UR25, UR4, URZ ;  /* 0x00000004190472a4 */ /* 0x000fe2000f8e023f */
[----:B------:R3:W-:Y:S01]  /*1130*/  LDGSTS.E.BYPASS.LTC128B.128 [R37+0x9080], [R4.64], !P2 ;  /* 0x0908000004257fae */ /* 0x0007e2000d101d54 */
[----:B------:R-:W-:Y:S01]  /*1140*/  ISETP.LT.OR P2, PT, R10, 0x1, P5 ;  /* 0x000000010a00780c */ /* 0x000fe20002f41670 */
[----:B------:R-:W-:Y:S01]  /*1150*/  IMAD.MOV.U32 R7, RZ, RZ, c[0x0][0x1a8] ;  /* 0x00006a00ff077624 */ /* 0x000fe200078e00ff */
[----:B------:R-:W-:Y:S01]  /*1160*/  LEA.HI.X R9, R6, c[0x0][0x194], R0, 0x1, P0 ;  /* 0x0000650006097a11 */ /* 0x000fe200000f0c00 */
[----:B------:R3:W-:Y:S01]  /*1170*/  LDGSTS.E.BYPASS.LTC128B.128 [R37+0xb080], [R4.64+0x80], !P4 ;  /* 0x0b08008004257fae */ /* 0x0007e2000e101d54 */
[----:B------:R-:W-:Y:S01]  /*1180*/  ISETP.GE.AND P4, PT, R28, c[0x0][0x19c], PT ;  /* 0x000067001c007a0c */ /* 0x000fe20003f86270 */
[----:B------:R-:W-:Y:S01]  /*1190*/  IMAD R0, R39, c[0x0][0x178], RZ ;  /* 0x00005e0027007a24 */ /* 0x000fe200078e02ff */
[C---:B------:R-:W-:Y:S01]  /*11a0*/  ISETP.LT.OR P5, PT, R10.reuse, 0x21, P5 ;  /* 0x000000210a00780c */ /* 0x040fe20002fa1670 */
[----:B------:R3:W-:Y:S01]  /*11b0*/  LDGSTS.E.BYPASS.LTC128B.128 [R37+0xd080], [R4.64+0x100], !P6 ;  /* 0x0d08010004257fae */ /* 0x0007e2000f101d54 */
[----:B------:R-:W-:Y:S01]  /*11c0*/  ISETP.LT.OR P6, PT, R10, 0x1, P4 ;  /* 0x000000010a00780c */ /* 0x000fe200027c1670 */
[----:B------:R-:W-:Y:S01]  /*11d0*/  IMAD R0, R38, c[0x0][0x17c], R0 ;  /* 0x00005f0026007a24 */ /* 0x000fe200078e0200 */
[C---:B------:R-:W-:Y:S01]  /*11e0*/  ISETP.LT.OR P4, PT, R10.reuse, 0x21, P4 ;  /* 0x000000210a00780c */ /* 0x040fe20002781670 */
[----:B------:R3:W-:Y:S01]  /*11f0*/  LDGSTS.E.BYPASS.LTC128B.128 [R37+0xf080], [R4.64+0x180], !P3 ;  /* 0x0f08018004257fae */ /* 0x0007e2000d901d54 */
[----:B------:R-:W-:Y:S01]  /*1200*/  ISETP.GE.AND P3, PT, R29, c[0x0][0x19c], PT ;  /* 0x000067001d007a0c */ /* 0x000fe20003f66270 */
[----:B------:R-:W-:Y:S01]  /*1210*/  UIMAD UR26, UR24, UR5, UR4 ;  /* 0x00000005181a72a4 */ /* 0x000fe2000f8e0204 */
[----:B------:R-:W-:Y:S01]  /*1220*/  CS2R R134, SRZ ;  /* 0x0000000000867805 */ /* 0x000fe2000001ff00 */
[----:B------:R-:W0:Y:S01]  /*1230*/  LDGDEPBAR ;  /* 0x00000000000079af */ /* 0x000e220000000000 */
[C---:B------:R-:W-:Y:S01]  /*1240*/  ISETP.LT.OR P0, PT, R10.reuse, 0x1, P3 ;  /* 0x000000010a00780c */ /* 0x040fe20001f01670 */
[----:B------:R-:W-:Y:S01]  /*1250*/  ULDC.64 UR4, c[0x0][0x210] ;  /* 0x0000840000047ab9 */ /* 0x000fe20000000a00 */
[----:B------:R-:W-:Y:S01]  /*1260*/  ISETP.LT.OR P3, PT, R10, 0x21, P3 ;  /* 0x000000210a00780c */ /* 0x000fe20001f61670 */
[----:B------:R4:W-:Y:S01]  /*1270*/  LDGSTS.E.BYPASS.LTC128B.128 [R37+0x80], [R8.64], !P2 ;  /* 0x0008000008257fae */ /* 0x0009e2000d101d54 */
[----:B------:R-:W-:Y:S01]  /*1280*/  ISETP.GE.AND P2, PT, R30, c[0x0][0x19c], PT ;  /* 0x000067001e007a0c */ /* 0x000fe20003f46270 */
[----:B------:R-:W-:Y:S01]  /*1290*/  UIMAD UR25, UR25, UR4, URZ ;  /* 0x00000004191972a4 */ /* 0x000fe2000f8e023f */
[----:B--2---:R-:W-:Y:S01]  /*12a0*/  IMAD.WIDE.U32 R2, R38, c[0x0][0x178], R12 ;  /* 0x00005e0026027a25 */ /* 0x004fe200078e000c */
[----:B------:R4:W-:Y:S01]  /*12b0*/  LDGSTS.E.BYPASS.LTC128B.128 [R37+0x2080], [R8.64+0x80], !P6 ;  /* 0x0208008008257fae */ /* 0x0009e2000f101d54 */
[C---:B------:R-:W-:Y:S01]  /*12c0*/  ISETP.LT.OR P6, PT, R10.reuse, 0x1, P2 ;  /* 0x000000010a00780c */ /* 0x040fe200017c1670 */
[----:B------:R-:W-:Y:S01]  /*12d0*/  UIMAD UR25, UR24, UR5, UR25 ;  /* 0x00000005181972a4 */ /* 0x000fe2000f8e0219 */
[----:B------:R-:W-:Y:S01]  /*12e0*/  ISETP.LT.OR P2, PT, R10, 0x21, P2 ;  /* 0x000000210a00780c */ /* 0x000fe20001741670 */
[----:B------:R-:W-:Y:S01]  /*12f0*/  USHF.L.U64.HI UR7, UR6, UR27, UR7 ;  /* 0x0000001b06077299 */ /* 0x000fe20008010207 */
[----:B------:R-:W-:Y:S01]  /*1300*/  STL.64 [R1+0xb0], R142 ;  /* 0x0000b08e01007387 */ /* 0x000fe20000100a00 */
[----:B------:R-:W-:Y:S01]  /*1310*/  ULDC.64 UR4, c[0x0][0x188] ;  /* 0x0000620000047ab9 */ /* 0x000fe20000000a00 */
[----:B------:R-:W-:Y:S01]  /*1320*/  CS2R R132, SRZ ;  /* 0x0000000000847805 */ /* 0x000fe2000001ff00 */
[----:B------:R-:W-:Y:S01]  /*1330*/  UIMAD UR4, UR9, UR4, URZ ;  /* 0x00000004090472a4 */ /* 0x000fe2000f8e023f */
[----:B------:R4:W-:Y:S01]  /*1340*/  LDGSTS.E.BYPASS.LTC128B.128 [R37+0x4080], [R8.64+0x100], !P0 ;  /* 0x0408010008257fae */ /* 0x0009e2000c101d54 */
[C---:B------:R-:W-:Y:S01]  /*1350*/  LEA R6, P0, R7.reuse, R8, 0x6 ;  /* 0x0000000807067211 */ /* 0x040fe200078030ff */
[----:B------:R-:W-:Y:S01]  /*1360*/  USHF.L.U32 UR6, UR6, 0x5, URZ ;  /* 0x0000000506067899 */ /* 0x000fe2000800063f */
[----:B------:R-:W-:Y:S01]  /*1370*/  CS2R R130, SRZ ;  /* 0x0000000000827805 */ /* 0x000fe2000001ff00 */
[----:B------:R-:W-:Y:S01]  /*1380*/  UIMAD UR7, UR7, UR12, URZ ;  /* 0x0000000c070772a4 */ /* 0x000fe2000f8e023f */
[----:B------:R-:W-:Y:S01]  /*1390*/  LEA.HI.X R7, R7, R9, R11, 0x6, P0 ;  /* 0x0000000907077211 */ /* 0x000fe200000f340b */
[----:B---3--:R-:W-:Y:S01]  /*13a0*/  IMAD.IADD R5, R3, 0x1, R0 ;  /* 0x0000000103057824 */ /* 0x008fe200078e0200 */
[----:B------:R-:W-:Y:S01]  /*13b0*/  LOP3.LUT P0, RZ, R18, 0x4, RZ, 0xc0, !PT ;  /* 0x0000000412ff7812 */ /* 0x000fe2000780c0ff */
[----:B------:R-:W-:Y:S01]  /*13c0*/  IMAD R0, R39, c[0x0][0x208], RZ ;  /* 0x0000820027007a24 */ /* 0x000fe200078e02ff */
[----:B------:R4:W-:Y:S01]  /*13d0*/  LDGSTS.E.BYPASS.LTC128B.128 [R37+0x6080], [R8.64+0x180], !P6 ;  /* 0x0608018008257fae */ /* 0x0009e2000f101d54 */
[----:B------:R-:W-:Y:S01]  /*13e0*/  IMAD.MOV.U32 R4, RZ, RZ, R2 ;  /* 0x000000ffff047224 */ /* 0x000fe200078e0002 */
[----:B------:R-:W-:Y:S01]  /*13f0*/  LOP3.LUT P6, RZ, R17, 0x2, RZ, 0xc0, !PT ;  /* 0x0000000211ff7812 */ /* 0x000fe200078cc0ff */
[----:B------:R-:W-:Y:S01]  /*1400*/  IMAD R10, R38, c[0x0][0x20c], R0 ;  /* 0x00008300260a7a24 */ /* 0x000fe200078e0200 */
[----:B------:R2:W-:Y:S01]  /*1410*/  LDGSTS.E.BYPASS.LTC128B.128 [R37+0x1080], [R6.64], !P5 ;  /* 0x0108000006257fae */ /* 0x0005e2000e901d54 */
[----:B------:R-:W-:Y:S01]  /*1420*/  IMAD.SHL.U32 R0, R18, 0x40, RZ ;  /* 0x0000004012007824 */ /* 0x000fe200078e00ff */
[----:B------:R-:W-:Y:S01]  /*1430*/  SHF.R.S32.HI R18, RZ, 0x5, R23 ;  /* 0x00000005ff127819 */ /* 0x000fe20000011417 */
[----:B------:R-:W-:Y:S01]  /*1440*/  IMAD.WIDE.U32 R2, R38, c[0x0][0x208], R12 ;  /* 0x0000820026027a25 */ /* 0x000fe200078e000c */
[----:B------:R2:W-:Y:S01]  /*1450*/  LDGSTS.E.BYPASS.LTC128B.128 [R37+0x3080], [R6.64+0x80], !P4 ;  /* 0x0308008006257fae */ /* 0x0005e2000e101d54 */
[----:B------:R-:W-:Y:S01]  /*1460*/  CS2R R128, SRZ ;  /* 0x0000000000807805 */ /* 0x000fe2000001ff00 */
[----:B------:R-:W-:Y:S01]  /*1470*/  LOP3.LUT R0, R0, 0x1c0, RZ, 0xc0, !PT ;  /* 0x000001c000007812 */ /* 0x000fe200078ec0ff */
[----:B------:R-:W-:Y:S01]  /*1480*/  IMAD.SHL.U32 R11, R20, 0x8, RZ ;  /* 0x00000008140b7824 */ /* 0x000fe200078e00ff */
[----:B------:R2:W-:Y:S01]  /*1490*/  LDGSTS.E.BYPASS.LTC128B.128 [R37+0x5080], [R6.64+0x100], !P3 ;  /* 0x0508010006257fae */ /* 0x0005e2000d901d54 */
[----:B------:R-:W-:Y:S01]  /*14a0*/  IMAD.IADD R3, R3, 0x1, R10 ;  /* 0x0000000103037824 */ /* 0x000fe200078e020a */
[----:B------:R-:W-:Y:S01]  /*14b0*/  LEA.HI R10, R23, R18, RZ, 0x1 ;  /* 0x00000012170a7211 */ /* 0x000fe200078f08ff */
[----:B------:R-:W-:Y:S01]  /*14c0*/  CS2R R126, SRZ ;  /* 0x00000000007e7805 */ /* 0x000fe2000001ff00 */
[----:B------:R-:W-:Y:S01]  /*14d0*/  LOP3.LUT R24, R11, 0x18, RZ, 0xc0, !PT ;  /* 0x000000180b187812 */ /* 0x000fe200078ec0ff */
[----:B------:R2:W-:Y:S01]  /*14e0*/  LDGSTS.E.BYPASS.LTC128B.128 [R37+0x7080], [R6.64+0x180], !P2 ;  /* 0x0708018006257fae */ /* 0x0005e2000d101d54 */
[----:B------:R-:W-:Y:S01]  /*14f0*/  SHF.R.U32.HI R11, RZ, 0x3, R0 ;  /* 0x00000003ff0b7819 */ /* 0x000fe20000011600 */
[----:B------:R-:W-:Y:S01]  /*1500*/  CS2R R124, SRZ ;  /* 0x00000000007c7805 */ /* 0x000fe2000001ff00 */
[----:B------:R-:W-:Y:S01]  /*1510*/  LOP3.LUT R10, R10, 0xfffffffe, RZ, 0xc0, !PT ;  /* 0xfffffffe0a0a7812 */ /* 0x000fe200078ec0ff */
[----:B------:R-:W0:Y:S01]  /*1520*/  LDGDEPBAR ;  /* 0x00000000000079af */ /* 0x000e220000000000 */
[----:B------:R-:W-:Y:S01]  /*1530*/  LOP3.LUT R11, R11, R0, R24, 0x1e, !PT ;  /* 0x000000000b0b7212 */ /* 0x000fe200078e1e18 */
[----:B------:R-:W-:Y:S01]  /*1540*/  CS2R R122, SRZ ;  /* 0x00000000007a7805 */ /* 0x000fe2000001ff00 */
[----:B------:R-:W-:Y:S01]  /*1550*/  LOP3.LUT R0, R19, 0x3ffffffc, RZ, 0xc0, !PT ;  /* 0x3ffffffc13007812 */ /* 0x000fe200078ec0ff */
[----:B------:R-:W-:Y:S01]  /*1560*/  IMAD.IADD R19, R18, 0x1, -R10 ;  /* 0x0000000112137824 */ /* 0x000fe200078e0a0a */
[----:B------:R-:W-:Y:S01]  /*1570*/  CS2R R120, SRZ ;  /* 0x0000000000787805 */ /* 0x000fe2000001ff00 */
[----:B------:R-:W-:Y:S01]  /*1580*/  IMAD.U32 R10, RZ, RZ, UR24 ;  /* 0x00000018ff0a7e24 */ /* 0x000fe2000f8e00ff */
[----:B------:R-:W-:Y:S01]  /*1590*/  UIMAD UR24, UR11, UR5, UR4 ;  /* 0x000000050b1872a4 */ /* 0x000fe2000f8e0204 */
[----:B------:R-:W-:Y:S01]  /*15a0*/  IMAD.IADD R0, R76, 0x1, -R0 ;  /* 0x000000014c007824 */ /* 0x000fe200078e0a00 */
[----:B------:R-:W-:Y:S01]  /*15b0*/  CS2R R118, SRZ ;  /* 0x0000000000767805 */ /* 0x000fe2000001ff00 */
[----:B------:R-:W-:Y:S01]  /*15c0*/  IMAD.SHL.U32 R25, R19, 0x400, RZ ;  /* 0x0000040013197824 */ /* 0x000fe200078e00ff */
[----:B------:R-:W-:Y:S01]  /*15d0*/  ULDC.64 UR4, c[0x0][0x178] ;  /* 0x00005e0000047ab9 */ /* 0x000fe20000000a00 */
[----:B------:R-:W-:Y:S01]  /*15e0*/  IMAD.WIDE.U32 R2, R10, c[0x0][0x210], R2 ;  /* 0x000084000a027a25 */ /* 0x000fe200078e0002 */
[----:B------:R-:W-:Y:S01]  /*15f0*/  UIMAD.WIDE.U32 UR28, UR12, UR4, URZ ;  /* 0x000000040c1c72a5 */ /* 0x000fe2000f8e003f */
[----:B------:R-:W-:Y:S01]  /*1600*/  CS2R R116, SRZ ;  /* 0x0000000000747805 */ /* 0x000fe2000001ff00 */
[----:B------:R-:W-:Y:S01]  /*1610*/  CS2R R114, SRZ ;  /* 0x0000000000727805 */ /* 0x000fe2000001ff00 */
[----:B------:R-:W-:Y:S01]  /*1620*/  IMAD R0, R0, 0x2, R25 ;  /* 0x0000000200007824 */ /* 0x000fe200078e0219 */
[----:B------:R-:W-:Y:S01]  /*1630*/  IADD3 R3, R3, UR25, RZ ;  /* 0x0000001903037c10 */ /* 0x000fe2000fffe0ff */
[----:B------:R-:W-:Y:S01]  /*1640*/  IMAD.WIDE.U32 R4, R10, c[0x0][0x180], R4 ;  /* 0x000060000a047a25 */ /* 0x000fe200078e0004 */
[----:B------:R-:W-:Y:S01]  /*1650*/  USHF.R.S32.HI UR25, URZ, 0x1f, UR12 ;  /* 0x0000001f3f197899 */ /* 0x000fe2000801140c */
[----:B------:R-:W-:Y:S01]  /*1660*/  CS2R R112, SRZ ;  /* 0x0000000000707805 */ /* 0x000fe2000001ff00 */
[----:B------:R-:W-:Y:S01]  /*1670*/  CS2R R110, SRZ ;  /* 0x00000000006e7805 */ /* 0x000fe2000001ff00 */
[----:B------:R-:W-:Y:S01]  /*1680*/  IMAD.IADD R0, R0, 0x1, R11 ;  /* 0x0000000100007824 */ /* 0x000fe200078e020b */
[----:B------:R-:W-:Y:S01]  /*1690*/  IADD3 R5, R5, UR26, RZ ;  /* 0x0000001a05057c10 */ /* 0x000fe2000fffe0ff */
[----:B------:R-:W-:Y:S01]  /*16a0*/  UIMAD UR26, UR25, UR4, URZ ;  /* 0x00000004191a72a4 */ /* 0x000fe2000f8e023f */
[----:B----4-:R-:W-:Y:S01]  /*16b0*/  IMAD.U32 R9, RZ, RZ, UR11 ;  /* 0x0000000bff097e24 */ /* 0x010fe2000f8e00ff */
[----:B------:R-:W-:Y:S01]  /*16c0*/  UIMAD UR7, UR25, UR6, UR7 ;  /* 0x00000006190772a4 */ /* 0x000fe2000f8e0207 */
[----:B------:R-:W-:Y:S01]  /*16d0*/  IMAD.SHL.U32 R33, R0, 0x2, RZ ;  /* 0x0000000200217824 */ /* 0x000fe200078e00ff */
[----:B------:R-:W-:Y:S01]  /*16e0*/  UIMAD UR26, UR12, UR5, UR26 ;  /* 0x000000050c1a72a4 */ /* 0x000fe2000f8e021a */
[----:B------:R-:W-:Y:S01]  /*16f0*/  IMAD.U32 R8, RZ, RZ, UR11 ;  /* 0x0000000bff087e24 */ /* 0x000fe2000f8e00ff */
[----:B------:R-:W-:-:S04]  /*1700*/  DEPBAR.LE SB0, 0x1 ;  /* 0x000080400000791a */ /* 0x000fc80000000000 */
[C---:B------:R-:W-:Y:S01]  /*1710*/  IADD3 R0, R33.reuse, 0x14180, RZ ;  /* 0x0001418021007810 */ /* 0x040fe20007ffe0ff */
[----:B------:R-:W-:Y:S01]  /*1720*/  ULDC.64 UR4, c[0x0][0x218] ;  /* 0x0000860000047ab9 */ /* 0x000fe20000000a00 */
[----:B------:R-:W-:Y:S01]  /*1730*/  IADD3 R11, R33, 0x141c0, RZ ;  /* 0x000141c0210b7810 */ /* 0x000fe20007ffe0ff */
[----:B------:R-:W-:Y:S01]  /*1740*/  UIMAD UR4, UR9, UR4, URZ ;  /* 0x00000004090472a4 */ /* 0x000fe2000f8e023f */
[----:B------:R-:W-:Y:S01]  /*1750*/  @P0 IADD3 R11, R0, -0x40, RZ ;  /* 0xffffffc0000b0810 */ /* 0x000fe20007ffe0ff */
[----:B------:R-:W-:Y:S01]  /*1760*/  IMAD.SHL.U32 R0, R17, 0x40, RZ ;  /* 0x0000004011007824 */ /* 0x000fe200078e00ff */
[----:B------:R-:W-:Y:S01]  /*1770*/  UIADD3 UR26, UR29, UR26, URZ ;  /* 0x0000001a1d1a7290 */ /* 0x000fe2000fffe03f */
[----:B------:R-:W-:Y:S01]  /*1780*/  IMAD.WIDE.U32 R40, R9, c[0x0][0x188], R4 ;  /* 0x0000620009287a25 */ /* 0x000fe200078e0004 */
[----:B------:R-:W-:Y:S01]  /*1790*/  UIMAD UR4, UR11, UR5, UR4 ;  /* 0x000000050b0472a4 */ /* 0x000fe2000f8e0204 */
[----:B------:R3:W-:Y:S01]  /*17a0*/  STL [R1+0x68], R33 ;  /* 0x0000682101007387 */ /* 0x0007e20000100800 */
[----:B------:R-:W-:Y:S01]  /*17b0*/  LOP3.LUT R13, R0, 0x1c0, RZ, 0xc0, !PT ;  /* 0x000001c0000d7812 */ /* 0x000fe200078ec0ff */
[----:B------:R-:W-:Y:S01]  /*17c0*/  IMAD.WIDE.U32 R14, R8, c[0x0][0x218], R2 ;  /* 0x00008600080e7a25 */ /* 0x000fe200078e0002 */
[----:B------:R-:W-:Y:S01]  /*17d0*/  SHF.R.S32.HI R3, RZ, 0x1f, R20 ;  /* 0x0000001fff037819 */ /* 0x000fe20000011414 */
[----:B------:R4:W-:Y:S01]  /*17e0*/  STL [R1+0x6c], R11 ;  /* 0x00006c0b01007387 */ /* 0x0009e20000100800 */
[----:B------:R-:W-:Y:S01]  /*17f0*/  LOP3.LUT R2, R13, 0x8, R27, 0xf8, !PT ;  /* 0x000000080d027812 */ /* 0x000fe200078ef81b */
[----:B------:R-:W-:Y:S01]  /*1800*/  IMAD.U32 R4, RZ, RZ, UR28 ;  /* 0x0000001cff047e24 */ /* 0x000fe2000f8e00ff */
[----:B------:R-:W-:Y:S01]  /*1810*/  SHF.R.U32.HI R16, RZ, 0x3, R13 ;  /* 0x00000003ff107819 */ /* 0x000fe2000001160d */
[----:B------:R-:W-:Y:S01]  /*1820*/  IMAD.U32 R9, RZ, RZ, UR26 ;  /* 0x0000001aff097e24 */ /* 0x000fe2000f8e00ff */
[----:B------:R-:W-:Y:S01]  /*1830*/  STL.64 [R1+0xa0], R40 ;  /* 0x0000a02801007387 */ /* 0x000fe20000100a00 */
[----:B------:R-:W-:Y:S01]  /*1840*/  IMAD.U32 R5, RZ, RZ, UR29 ;  /* 0x0000001dff057e24 */ /* 0x000fe2000f8e00ff */
[----:B------:R-:W-:Y:S01]  /*1850*/  LEA R8, P5, R4, R40, 0x5 ;  /* 0x0000002804087211 */ /* 0x000fe200078a28ff */
[----:B------:R-:W-:Y:S01]  /*1860*/  IMAD.U32 R5, RZ, RZ, UR6 ;  /* 0x00000006ff057e24 */ /* 0x000fe2000f8e00ff */
[----:B------:R-:W-:Y:S01]  /*1870*/  LOP3.LUT R2, R2, R16, RZ, 0x3c, !PT ;  /* 0x0000001002027212 */ /* 0x000fe200078e3cff */
[----:B------:R-:W-:Y:S01]  /*1880*/  IMAD.MOV.U32 R10, RZ, RZ, R14 ;  /* 0x000000ffff0a7224 */ /* 0x000fe200078e000e */
[----:B------:R-:W-:Y:S01]  /*1890*/  STL.64 [R1+0x98], R14 ;  /* 0x0000980e01007387 */ /* 0x000fe20000100a00 */
[----:B------:R-:W-:Y:S01]  /*18a0*/  IMAD R0, R22, 0x800, R21 ;  /* 0x0000080016007824 */ /* 0x000fe200078e0215 */
[----:B------:R-:W-:Y:S01]  /*18b0*/  LOP3.LUT P0, RZ, R17, 0x4, RZ, 0xc0, !PT ;  /* 0x0000000411ff7812 */ /* 0x000fe2000780c0ff */
[----:B------:R-:W-:Y:S01]  /*18c0*/  IMAD.SHL.U32 R18, R18, 0x8, RZ ;  /* 0x0000000812127824 */ /* 0x000fe200078e00ff */
[----:B--2---:R-:W-:Y:S01]  /*18d0*/  LEA R6, P3, R8, c[0x0][0x160], 0x1 ;  /* 0x0000580008067a11 */ /* 0x004fe200078608ff */
[----:B------:R-:W-:Y:S01]  /*18e0*/  IMAD.IADD R2, R0, 0x1, R2 ;  /* 0x0000000100027824 */ /* 0x000fe200078e0202 */
[----:B------:R-:W-:Y:S01]  /*18f0*/  CS2R R108, SRZ ;  /* 0x00000000006c7805 */ /* 0x000fe2000001ff00 */
[----:B------:R-:W-:Y:S01]  /*1900*/  CS2R R106, SRZ ;  /* 0x00000000006a7805 */ /* 0x000fe2000001ff00 */
[----:B------:R-:W-:Y:S01]  /*1910*/  CS2R R104, SRZ ;  /* 0x0000000000687805 */ /* 0x000fe2000001ff00 */
[----:B------:R-:W-:Y:S01]  /*1920*/  IMAD.SHL.U32 R2, R2, 0x2, RZ ;  /* 0x0000000202027824 */ /* 0x000fe200078e00ff */
[----:B---3--:R-:W-:Y:S01]  /*1930*/  IADD3 R33, R41, UR24, RZ ;  /* 0x0000001829217c10 */ /* 0x008fe2000fffe0ff */
[----:B------:R-:W-:Y:S01]  /*1940*/  BAR.SYNC.DEFER_BLOCKING 0x0 ;  /* 0x0000000000007b1d */ /* 0x000fe20000010000 */
[----:B------:R-:W-:Y:S01]  /*1950*/  CS2R R102, SRZ ;  /* 0x0000000000667805 */ /* 0x000fe2000001ff00 */
[----:B------:R-:W-:Y:S01]  /*1960*/  CS2R R100, SRZ ;  /* 0x0000000000647805 */ /* 0x000fe2000001ff00 */
[----:B----4-:R-:W-:Y:S01]  /*1970*/  IADD3 R11, R15, UR4, RZ ;  /* 0x000000040f0b7c10 */ /* 0x010fe2000fffe0ff */
[----:B------:R-:W-:Y:S01]  /*1980*/  CS2R R98, SRZ ;  /* 0x0000000000627805 */ /* 0x000fe2000001ff00 */
[----:B------:R-:W-:Y:S01]  /*1990*/  LEA.HI.X R9, R4, R33, R9, 0x5, P5 ;  /* 0x0000002104097211 */ /* 0x000fe200028f2c09 */
[----:B------:R-:W-:Y:S01]  /*19a0*/  STL [R1+0xac], R33 ;  /* 0x0000ac2101007387 */ /* 0x000fe20000100800 */
[----:B------:R-:W-:Y:S01]  /*19b0*/  ULDC UR4, c[0x0][0x168] ;  /* 0x00005a0000047ab9 */ /* 0x000fe20000000800 */
[----:B------:R-:W-:Y:S01]  /*19c0*/  IMAD.WIDE.U32 R4, R5, UR12, R10 ;  /* 0x0000000c05047c25 */ /* 0x000fe2000f8e000a */
[----:B------:R-:W-:Y:S01]  /*19d0*/  LEA.HI.X R7, R8, c[0x0][0x164], R9, 0x1, P3 ;  /* 0x0000590008077a11 */ /* 0x000fe200018f0c09 */
[----:B------:R2:W-:Y:S01]  /*19e0*/  STL.64 [R1+0x90], R10 ;  /* 0x0000900a01007387 */ /* 0x0005e20000100a00 */
[----:B------:R-:W-:Y:S01]  /*19f0*/  UIADD3 UR4, -UR8, UR4, URZ ;  /* 0x0000000408047290 */ /* 0x000fe2000fffe13f */
[----:B------:R-:W-:Y:S01]  /*1a00*/  CS2R R96, SRZ ;  /* 0x0000000000607805 */ /* 0x000fe2000001ff00 */
[----:B------:R-:W-:Y:S01]  /*1a10*/  IADD3 R0, R5, UR7, RZ ;  /* 0x0000000705007c10 */ /* 0x000fe2000fffe0ff */
[----:B------:R-:W-:Y:S01]  /*1a20*/  STL [R1+0x28], R2 ;  /* 0x0000280201007387 */ /* 0x000fe20000100800 */
[----:B------:R-:W-:Y:S01]  /*1a30*/  UMOV UR8, 0x1 ;  /* 0x0000000100087882 */ /* 0x000fe20000000000 */
[----:B------:R-:W-:Y:S01]  /*1a40*/  CS2R R94, SRZ ;  /* 0x00000000005e7805 */ /* 0x000fe2000001ff00 */
[----:B------:R-:W-:Y:S01]  /*1a50*/  ULDC UR7, c[0x0][0x198] ;  /* 0x0000660000077ab9 */ /* 0x000fe20000000800 */
[----:B------:R-:W-:Y:S01]  /*1a60*/  CS2R R92, SRZ ;  /* 0x00000000005c7805 */ /* 0x000fe2000001ff00 */
[----:B------:R-:W-:Y:S01]  /*1a70*/  UIADD3 UR7, -UR13, UR7, UR8 ;  /* 0x000000070d077290 */ /* 0x000fe2000fffe108 */
[----:B------:R-:W-:Y:S01]  /*1a80*/  CS2R R90, SRZ ;  /* 0x00000000005a7805 */ /* 0x000fe2000001ff00 */
[----:B------:R-:W-:Y:S01]  /*1a90*/  CS2R R88, SRZ ;  /* 0x0000000000587805 */ /* 0x000fe2000001ff00 */
[----:B------:R-:W-:Y:S01]  /*1aa0*/  CS2R R86, SRZ ;  /* 0x0000000000567805 */ /* 0x000fe2000001ff00 */
[----:B------:R-:W-:Y:S01]  /*1ab0*/  CS2R R84, SRZ ;  /* 0x0000000000547805 */ /* 0x000fe2000001ff00 */
[----:B------:R-:W3:Y:S01]  /*1ac0*/  LDSM.16.M88.4 R164, [R2+0x8080] ;  /* 0x0080800002a4783b */ /* 0x000ee20000000200 */
[----:B------:R-:W-:Y:S01]  /*1ad0*/  CS2R R82, SRZ ;  /* 0x0000000000527805 */ /* 0x000fe2000001ff00 */
[----:B------:R-:W-:Y:S01]  /*1ae0*/  CS2R R80, SRZ ;  /* 0x0000000000507805 */ /* 0x000fe2000001ff00 */
[----:B-1----:R-:W-:Y:S01]  /*1af0*/  CS2R R78, SRZ ;  /* 0x00000000004e7805 */ /* 0x002fe2000001ff00 */
[----:B------:R-:W1:Y:S01]  /*1b00*/  LDSM.16.M88.4 R180, [R2+0xa080] ;  /* 0x00a0800002b4783b */ /* 0x000e620000000200 */
[----:B------:R-:W-:Y:S01]  /*1b10*/  CS2R R74, SRZ ;  /* 0x00000000004a7805 */ /* 0x000fe2000001ff00 */
[----:B------:R-:W-:Y:S01]  /*1b20*/  CS2R R72, SRZ ;  /* 0x0000000000487805 */ /* 0x000fe2000001ff00 */
[----:B------:R-:W-:Y:S01]  /*1b30*/  CS2R R70, SRZ ;  /* 0x0000000000467805 */ /* 0x000fe2000001ff00 */
[----:B------:R-:W4:Y:S01]  /*1b40*/  LDSM.16.M88.4 R196, [R2+0xc080] ;  /* 0x00c0800002c4783b */ /* 0x000f220000000200 */
[----:B------:R-:W-:Y:S01]  /*1b50*/  CS2R R68, SRZ ;  /* 0x0000000000447805 */ /* 0x000fe2000001ff00 */
[----:B------:R-:W-:Y:S01]  /*1b60*/  CS2R R66, SRZ ;  /* 0x0000000000427805 */ /* 0x000fe2000001ff00 */
[----:B------:R-:W-:Y:S01]  /*1b70*/  CS2R R64, SRZ ;  /* 0x0000000000407805 */ /* 0x000fe2000001ff00 */
[----:B------:R5:W1:Y:S01]  /*1b80*/  LDSM.16.M88.4 R212, [R2+0xe080] ;  /* 0x00e0800002d4783b */ /* 0x000a620000000200 */
[C---:B--2---:R-:W-:Y:S01]  /*1b90*/  LEA R10, P2, R4.reuse, c[0x0][0x1f0], 0x1 ;  /* 0x00007c00040a7a11 */ /* 0x044fe200078408ff */
[----:B------:R-:W-:Y:S01]  /*1ba0*/  CS2R R62, SRZ ;  /* 0x00000000003e7805 */ /* 0x000fe2000001ff00 */
[----:B------:R-:W-:Y:S01]  /*1bb0*/  CS2R R60, SRZ ;  /* 0x00000000003c7805 */ /* 0x000fe2000001ff00 */
[----:B------:R-:W-:Y:S01]  /*1bc0*/  CS2R R58, SRZ ;  /* 0x00000000003a7805 */ /* 0x000fe2000001ff00 */
[----:B------:R-:W-:Y:S01]  /*1bd0*/  LEA.HI.X R11, R4, c[0x0][0x1f4], R0, 0x1, P2 ;  /* 0x00007d00040b7a11 */ /* 0x000fe200010f0c00 */
[----:B------:R-:W-:Y:S01]  /*1be0*/  CS2R R56, SRZ ;  /* 0x0000000000387805 */ /* 0x000fe2000001ff00 */
[----:B------:R-:W-:Y:S01]  /*1bf0*/  LEA.HI R0, R3, R20, RZ, 0x2 ;  /* 0x0000001403007211 */ /* 0x000fe200078f10ff */
[----:B------:R-:W-:Y:S01]  /*1c00*/  IMAD.MOV.U32 R3, RZ, RZ, 0x40 ;  /* 0x00000040ff037424 */ /* 0x000fe200078e00ff */
[----:B------:R-:W-:Y:S01]  /*1c10*/  ISETP.LT.AND P2, PT, R38, UR4, PT ;  /* 0x0000000426007c0c */ /* 0x000fe2000bf41270 */
[----:B------:R-:W-:Y:S01]  /*1c20*/  ULDC.64 UR4, c[0x0][0x240] ;  /* 0x0000900000047ab9 */ /* 0x000fe20000000a00 */
[----:B------:R-:W-:Y:S01]  /*1c30*/  LOP3.LUT R4, R0, 0x1ffffffc, RZ, 0xc0, !PT ;  /* 0x1ffffffc00047812 */ /* 0x000fe200078ec0ff */
[----:B------:R-:W-:Y:S01]  /*1c40*/  UIMAD UR4, UR9, UR4, URZ ;  /* 0x00000004090472a4 */ /* 0x000fe2000f8e023f */
[----:B------:R-:W-:Y:S01]  /*1c50*/  SEL R0, R141, 0xffffffe0, !P6 ;  /* 0xffffffe08d007807 */ /* 0x000fe20007000000 */
[----:B------:R-:W-:Y:S01]  /*1c60*/  CS2R R54, SRZ ;  /* 0x0000000000367805 */ /* 0x000fe2000001ff00 */
[----:B------:R-:W-:Y:S01]  /*1c70*/  SEL R3, R3, 0xffffffc0, !P0 ;  /* 0xffffffc003037807 */ /* 0x000fe20004000000 */
[----:B------:R-:W-:Y:S01]  /*1c80*/  IMAD.IADD R20, R20, 0x1, -R4 ;  /* 0x0000000114147824 */ /* 0x000fe200078e0a04 */
[----:B------:R-:W-:Y:S01]  /*1c90*/  ISETP.GE.OR P3, PT, R12, c[0x0][0x16c], !P2 ;  /* 0x00005b000c007a0c */ /* 0x000fe20005766670 */
[----:B------:R-:W-:Y:S01]  /*1ca0*/  IMAD.IADD R9, R2, 0x1, R0 ;  /* 0x0000000102097824 */ /* 0x000fe200078e0200 */
[----:B------:R-:W-:Y:S01]  /*1cb0*/  ISETP.GE.OR P6, PT, R28, c[0x0][0x16c], !P2 ;  /* 0x00005b001c007a0c */ /* 0x000fe200057c6670 */
[----:B------:R-:W-:Y:S01]  /*1cc0*/  IMAD.IADD R8, R2, 0x1, R3 ;  /* 0x0000000102087824 */ /* 0x000fe200078e0203 */
[----:B------:R-:W-:Y:S01]  /*1cd0*/  LOP3.LUT R0, R26, 0xfffffff0, RZ, 0xc0, !PT ;  /* 0xfffffff01a007812 */ /* 0x000fe200078ec0ff */
[----:B------:R-:W-:Y:S01]  /*1ce0*/  IMAD.IADD R5, R3, 0x1, R9 ;  /* 0x0000000103057824 */ /* 0x000fe200078e0209 */
[----:B------:R-:W2:Y:S01]  /*1cf0*/  LDSM.16.M88.4 R168, [R9+0x8080] ;  /* 0x0080800009a8783b */ /* 0x000ea20000000200 */
[----:B------:R-:W-:Y:S01]  /*1d00*/  ISETP.GE.OR P5, PT, R29, c[0x0][0x16c], !P2 ;  /* 0x00005b001d007a0c */ /* 0x000fe200057a6670 */
[----:B------:R-:W-:Y:S01]  /*1d10*/  UIMAD UR11, UR11, UR5, UR4 ;  /* 0x000000050b0b72a4 */ /* 0x000fe2000f8e0204 */
[----:B------:R-:W-:Y:S01]  /*1d20*/  ISETP.GE.OR P4, PT, R30, c[0x0][0x16c], !P2 ;  /* 0x00005b001e007a0c */ /* 0x000fe20005786670 */
[----:B------:R-:W1:Y:S01]  /*1d30*/  LDSM.16.M88.4 R172, [R8+0x8080] ;  /* 0x0080800008ac783b */ /* 0x000e620000000200 */
[----:B------:R-:W-:Y:S01]  /*1d40*/  IMAD.IADD R0, R76, 0x1, -R0 ;  /* 0x000000014c007824 */ /* 0x000fe200078e0a00 */
[----:B-----5:R-:W-:Y:S01]  /*1d50*/  LOP3.LUT R2, R23, 0xffffffe0, RZ, 0xc0, !PT ;  /* 0xffffffe017027812 */ /* 0x020fe200078ec0ff */
[----:B------:R-:W-:Y:S01]  /*1d60*/  ULDC UR4, c[0x0][0x2a0] ;  /* 0x0000a80000047ab9 */ /* 0x000fe20000000800 */
[----:B------:R-:W1:Y:S01]  /*1d70*/  LDSM.16.M88.4 R176, [R5+0x8080] ;  /* 0x0080800005b0783b */ /* 0x000e620000000200 */
[----:B------:R-:W-:Y:S01]  /*1d80*/  ISETP.GE.AND P0, PT, R12, c[0x0][0x16c], PT ;  /* 0x00005b000c007a0c */ /* 0x000fe20003f06270 */
[----:B------:R-:W-:Y:S01]  /*1d90*/  ULOP3.LUT UR4, URZ, UR4, URZ, 0x33, !UPT ;  /* 0x000000043f047292 */ /* 0x000fe2000f8e333f */
[----:B------:R-:W-:Y:S01]  /*1da0*/  IMAD.IADD R2, R76, 0x1, -R2 ;  /* 0x000000014c027824 */ /* 0x000fe200078e0a02 */
[----:B------:R-:W1:Y:S01]  /*1db0*/  LDSM.16.M88.4 R184, [R9+0xa080] ;  /* 0x00a0800009b8783b */ /* 0x000e620000000200 */
[----:B------:R-:W-:Y:S01]  /*1dc0*/  SEL R36, RZ, 0x1, P0 ;  /* 0x00000001ff247807 */ /* 0x000fe20000000000 */
[----:B------:R-:W-:Y:S01]  /*1dd0*/  CS2R R52, SRZ ;  /* 0x0000000000347805 */ /* 0x000fe2000001ff00 */
[----:B------:R-:W-:Y:S01]  /*1de0*/  ISETP.GE.AND P0, PT, R30, c[0x0][0x16c], PT ;  /* 0x00005b001e007a0c */ /* 0x000fe20003f06270 */
[----:B------:R-:W1:Y:S01]  /*1df0*/  LDSM.16.M88.4 R188, [R8+0xa080] ;  /* 0x00a0800008bc783b */ /* 0x000e620000000200 */
[----:B------:R-:W-:Y:S01]  /*1e00*/  CS2R R50, SRZ ;  /* 0x0000000000327805 */ /* 0x000fe2000001ff00 */
[----:B------:R-:W-:Y:S01]  /*1e10*/  CS2R R48, SRZ ;  /* 0x0000000000307805 */ /* 0x000fe2000001ff00 */
[----:B------:R-:W-:Y:S01]  /*1e20*/  SEL R26, RZ, 0x8, P0 ;  /* 0x00000008ff1a7807 */ /* 0x000fe20000000000 */
[----:B------:R-:W1:Y:S01]  /*1e30*/  LDSM.16.M88.4 R192, [R5+0xa080] ;  /* 0x00a0800005c0783b */ /* 0x000e620000000200 */
[----:B------:R-:W-:Y:S01]  /*1e40*/  @!P1 LEA R4, P0, R31, c[0x0][0x258], 0x2 ;  /* 0x000096001f049a11 */ /* 0x000fe200078010ff */
[----:B------:R-:W-:Y:S01]  /*1e50*/  CS2R R46, SRZ ;  /* 0x00000000002e7805 */ /* 0x000fe2000001ff00 */
[----:B------:R-:W-:Y:S01]  /*1e60*/  CS2R R44, SRZ ;  /* 0x00000000002c7805 */ /* 0x000fe2000001ff00 */
[----:B------:R-:W1:Y:S01]  /*1e70*/  LDSM.16.M88.4 R200, [R9+0xc080] ;  /* 0x00c0800009c8783b */ /* 0x000e620000000200 */
[----:B------:R-:W-:Y:S01]  /*1e80*/  CS2R R42, SRZ ;  /* 0x00000000002a7805 */ /* 0x000fe2000001ff00 */
[----:B------:R-:W-:Y:S01]  /*1e90*/  CS2R R40, SRZ ;  /* 0x0000000000287805 */ /* 0x000fe2000001ff00 */
[----:B------:R-:W-:Y:S01]  /*1ea0*/  CS2R R38, SRZ ;  /* 0x0000000000267805 */ /* 0x000fe2000001ff00 */
[----:B------:R-:W1:Y:S01]  /*1eb0*/  LDSM.16.M88.4 R204, [R8+0xc080] ;  /* 0x00c0800008cc783b */ /* 0x000e620000000200 */
[----:B------:R-:W-:-:S02]  /*1ec0*/  ULDC UR5, c[0x0][0x2a8] ;  /* 0x0000aa0000057ab9 */ /* 0x000fc40000000800 */
[----:B------:R-:W-:Y:S01]  /*1ed0*/  UISETP.GT.AND UP2, UPT, UR10, -0x1, UPT ;  /* 0xffffffff0a00788c */ /* 0x000fe2000bf44270 */
[----:B------:R-:W1:Y:S01]  /*1ee0*/  LDSM.16.M88.4 R208, [R5+0xc080] ;  /* 0x00c0800005d0783b */ /* 0x000e620000000200 */
[----:B------:R-:W-:Y:S02]  /*1ef0*/  ULDC UR6, c[0x0][0x168] ;  /* 0x00005a0000067ab9 */ /* 0x000fe40000000800 */
[----:B------:R-:W-:Y:S01]  /*1f00*/  UISETP.LE.AND UP1, UPT, UR8, UR5, UPT ;  /* 0x000000050800728c */ /* 0x000fe2000bf23270 */
[----:B------:R-:W1:Y:S04]  /*1f10*/  LDSM.16.M88.4 R216, [R9+0xe080] ;  /* 0x00e0800009d8783b */ /* 0x000e680000000200 */
[----:B------:R-:W1:Y:S04]  /*1f20*/  LDSM.16.M88.4 R220, [R8+0xe080] ;  /* 0x00e0800008dc783b */ /* 0x000e680000000200 */
[----:B------:R-:W1:Y:S04]  /*1f30*/  LDSM.16.M88.4 R224, [R5+0xe080] ;  /* 0x00e0800005e0783b */ /* 0x000e680000000200 */
[----:B------:R-:W-:Y:S06]  /*1f40*/  BAR.SYNC.DEFER_BLOCKING 0x0 ;  /* 0x0000000000007b1d */ /* 0x000fec0000010000 */
[----:B------:R-:W-:Y:S04]  /*1f50*/  STL [R1+0x2c], R9 ;  /* 0x00002c0901007387 */ /* 0x000fe80000100800 */
[----:B------:R5:W-:Y:S04]  /*1f60*/  STL [R1+0x34], R8 ;  /* 0x0000340801007387 */ /* 0x000be80000100800 */
[----:B------:R1:W-:Y:S04]  /*1f70*/  STL [R1+0x30], R5 ;  /* 0x0000300501007387 */ /* 0x0003e80000100800 */
[----:B------:R-:W-:Y:S01]  /*1f80*/  @!PT LDS RZ, [RZ] ;  /* 0x00000000fffff984 */ /* 0x000fe20000000800 */
[----:B------:R-:W-:Y:S01]  /*1f90*/  @!PT LDS RZ, [RZ] ;  /* 0x00000000fffff984 */ /* 0x000fe20000000800 */
[----:B------:R-:W-:Y:S01]  /*1fa0*/  @!PT LDS RZ, [RZ] ;  /* 0x00000000fffff984 */ /* 0x000fe20000000800 */
[----:B------:R1:W-:Y:S01]  /*1fb0*/  LDGSTS.E.BYPASS.LTC128B.128 [R37+0x8080], [R6.64], !P3 ;  /* 0x0808000006257fae */ /* 0x0003e2000d901d54 */
[----:B------:R-:W-:-:S03]  /*1fc0*/  ISETP.GE.AND P3, PT, R12, c[0x0][0x1fc], PT ;  /* 0x00007f000c007a0c */ /* 0x000fc60003f66270 */
[----:B------:R1:W-:Y:S01]  /*1fd0*/  LDGSTS.E.BYPASS.LTC128B.128 [R37+0x9080], [R6.64+0x80], !P6 ;  /* 0x0908008006257fae */ /* 0x0003e2000f101d54 */
[----:B------:R-:W-:Y:S01]  /*1fe0*/  ISETP.GE.OR P6, PT, R12, c[0x0][0x1fc], !P2 ;  /* 0x00007f000c007a0c */ /* 0x000fe200057c6670 */
[----:B------:R-:W-:Y:S02]  /*1ff0*/  IMAD.SHL.U32 R12, R22, 0x20, RZ ;  /* 0x00000020160c7824 */ /* 0x000fe400078e00ff */
[----:B------:R2:W-:Y:S01]  /*2000*/  LDGSTS.E.BYPASS.LTC128B.128 [R37+0xa080], [R6.64+0x100], !P5 ;  /* 0x0a08010006257fae */ /* 0x0005e2000e901d54 */
[----:B------:R-:W-:Y:S02]  /*2010*/  ISETP.GE.AND P5, PT, R29, c[0x0][0x16c], PT ;  /* 0x00005b001d007a0c */ /* 0x000fe40003fa6270 */
[----:B-----5:R-:W-:Y:S01]  /*2020*/  SHF.R.S32.HI R8, RZ, 0x1f, R0 ;  /* 0x0000001fff087819 */ /* 0x020fe20000011400 */
[----:B------:R2:W-:Y:S01]  /*2030*/  LDGSTS.E.BYPASS.LTC128B.128 [R37+0xb080], [R6.64+0x180], !P4 ;  /* 0x0b08018006257fae */ /* 0x0005e2000e101d54 */
[----:B------:R-:W-:Y:S02]  /*2040*/  ISETP.GE.AND P4, PT, R28, c[0x0][0x16c], PT ;  /* 0x00005b001c007a0c */ /* 0x000fe40003f86270 */
[----:B------:R-:W-:-:S02]  /*2050*/  LEA.HI R8, R8, R0, RZ, 0x3 ;  /* 0x0000000008087211 */ /* 0x000fc400078f18ff */
[----:B------:R-:W-:Y:S02]  /*2060*/  SEL R21, RZ, 0xffffffff, P4 ;  /* 0xffffffffff157807 */ /* 0x000fe40002000000 */
[----:B------:R-:W-:Y:S02]  /*2070*/  LOP3.LUT R9, R8, 0xfffffff8, RZ, 0xc0, !PT ;  /* 0xfffffff808097812 */ /* 0x000fe400078ec0ff */
[----:B------:R-:W-:Y:S02]  /*2080*/  ISETP.GE.AND P4, PT, R28, c[0x0][0x1fc], PT ;  /* 0x00007f001c007a0c */ /* 0x000fe40003f86270 */
[----:B------:R-:W-:Y:S01]  /*2090*/  SEL R33, RZ, 0x4, P5 ;  /* 0x00000004ff217807 */ /* 0x000fe20002800000 */
[----:B------:R-:W-:Y:S01]  /*20a0*/  IMAD.IADD R0, R0, 0x1, -R9 ;  /* 0x0000000100007824 */ /* 0x000fe200078e0a09 */
[----:B------:R-:W-:Y:S02]  /*20b0*/  ISETP.GE.OR P5, PT, R28, c[0x0][0x1fc], !P2 ;  /* 0x00007f001c007a0c */ /* 0x000fe400057a6670 */
[----:B------:R-:W-:-:S02]  /*20c0*/  SEL R28, RZ, 0x1, P3 ;  /* 0x00000001ff1c7807 */ /* 0x000fc40001800000 */
[----:B------:R-:W-:Y:S02]  /*20d0*/  ISETP.GE.AND P3, PT, R29, c[0x0][0x1fc], PT ;  /* 0x00007f001d007a0c */ /* 0x000fe40003f66270 */
[----:B------:R-:W-:Y:S02]  /*20e0*/  SEL R17, RZ, 0xffffffff, P4 ;  /* 0xffffffffff117807 */ /* 0x000fe40002000000 */
[----:B-1----:R-:W-:Y:S02]  /*20f0*/  @!P1 LEA.HI.X R5, R31, c[0x0][0x25c], R34, 0x2, P0 ;  /* 0x000097001f059a11 */ /* 0x002fe400000f1422 */
[----:B------:R-:W-:Y:S02]  /*2100*/  SEL R23, RZ, 0x4, P3 ;  /* 0x00000004ff177807 */ /* 0x000fe40001800000 */
[----:B------:R-:W-:Y:S02]  /*2110*/  LEA R14, P0, R32, c[0x0][0x280], 0x2 ;  /* 0x0000a000200e7a11 */ /* 0x000fe400078010ff */
[----:B--2---:R-:W-:Y:S01]  /*2120*/  SHF.R.S32.HI R6, RZ, 0x1f, R2 ;  /* 0x0000001fff067819 */ /* 0x004fe20000011402 */
[----:B------:R-:W-:Y:S01]  /*2130*/  IMAD.SHL.U32 R7, R19, 0x10, RZ ;  /* 0x0000001013077824 */ /* 0x000fe200078e00ff */
[----:B------:R-:W-:-:S02]  /*2140*/  ISETP.GE.AND P3, PT, R30, c[0x0][0x1fc], PT ;  /* 0x00007f001e007a0c */ /* 0x000fc40003f66270 */
[----:B------:R-:W-:Y:S02]  /*2150*/  LEA.HI R6, R6, R2, RZ, 0x2 ;  /* 0x0000000206067211 */ /* 0x000fe400078f10ff */
[----:B------:R-:W-:Y:S02]  /*2160*/  LOP3.LUT R13, R13, 0x10, R7, 0xf8, !PT ;  /* 0x000000100d0d7812 */ /* 0x000fe400078ef807 */
[C---:B------:R-:W-:Y:S02]  /*2170*/  LOP3.LUT R9, R6.reuse, 0x7ffffffc, RZ, 0xc0, !PT ;  /* 0x7ffffffc06097812 */ /* 0x040fe400078ec0ff */
[----:B------:R-:W-:Y:S02]  /*2180*/  LEA.HI.SX32 R19, R6, R7, 0x1e ;  /* 0x0000000706137211 */ /* 0x000fe400078ff2ff */
[----:B------:R-:W-:Y:S01]  /*2190*/  LOP3.LUT R7, R13, 0x8, R27, 0xf8, !PT ;  /* 0x000000080d077812 */ /* 0x000fe200078ef81b */
[----:B------:R-:W-:Y:S01]  /*21a0*/  IMAD.IADD R6, R2, 0x1, -R9 ;  /* 0x0000000102067824 */ /* 0x000fe200078e0a09 */
[----:B------:R-:W-:Y:S01]  /*21b0*/  ISETP.GE.OR P4, PT, R29, c[0x0][0x1fc], !P2 ;  /* 0x00007f001d007a0c */ /* 0x000fe20005786670 */
[----:B------:R-:W-:Y:S01]  /*21c0*/  IMAD.SHL.U32 R9, R21, 0x2, RZ ;  /* 0x0000000215097824 */ /* 0x000fe200078e00ff */
[----:B------:R-:W-:Y:S01]  /*21d0*/  ISETP.GE.OR P2, PT, R30, c[0x0][0x1fc], !P2 ;  /* 0x00007f001e007a0c */ /* 0x000fe20005746670 */
[----:B------:R-:W-:Y:S01]  /*21e0*/  @!P1 IMAD.SHL.U32 R2, R76, 0x10, RZ ;  /* 0x000000104c029824 */ /* 0x000fe200078e00ff */
[----:B------:R-:W-:Y:S01]  /*21f0*/  LEA.HI.X R15, R32, c[0x0][0x284], R35, 0x2, P0 ;  /* 0x0000a100200f7a11 */ /* 0x000fe200000f1423 */
[----:B------:R-:W-:Y:S01]  /*2200*/  IMAD.SHL.U32 R13, R17, 0x2, RZ ;  /* 0x00000002110d7824 */ /* 0x000fe200078e00ff */
[----:B------:R-:W-:Y:S01]  /*2210*/  LOP3.LUT P0, RZ, R0, 0x4, RZ, 0xc0, !PT ;  /* 0x0000000400ff7812 */ /* 0x000fe2000780c0ff */
[----:B------:R-:W-:Y:S01]  /*2220*/  IMAD R140, R20, 0x4, R6 ;  /* 0x00000004148c7824 */ /* 0x000fe200078e0206 */
[----:B------:R-:W-:Y:S01]  /*2230*/  LOP3.LUT R6, R9, 0x2, R36, 0xe2, !PT ;  /* 0x0000000209067812 */ /* 0x000fe200078ee224 */
[----:B------:R1:W-:Y:S01]  /*2240*/  @!P1 LDGSTS.E.BYPASS.LTC128B.128 [R2+0x14080], [R4.64] ;  /* 0x1408000004029fae */ /* 0x0003e2000b901d54 */
[----:B------:R-:W-:Y:S01]  /*2250*/  LOP3.LUT R9, R13, 0x2, R28, 0xe2, !PT ;  /* 0x000000020d097812 */ /* 0x000fe200078ee21c */
[----:B------:R-:W-:Y:S01]  /*2260*/  CS2R R34, SRZ ;  /* 0x0000000000227805 */ /* 0x000fe2000001ff00 */
[----:B------:R-:W-:Y:S01]  /*2270*/  LOP3.LUT R12, R24, 0x20, R12, 0xf8, !PT ;  /* 0x00000020180c7812 */ /* 0x000fe200078ef80c */
[----:B------:R2:W-:Y:S01]  /*2280*/  STL [R1+0x54], R19 ;  /* 0x0000541301007387 */ /* 0x0005e20000100800 */
[----:B------:R-:W-:Y:S01]  /*2290*/  LOP3.LUT R16, R7, R16, RZ, 0x3c, !PT ;  /* 0x0000001007107212 */ /* 0x000fe200078e3cff */
[----:B------:R-:W-:Y:S01]  /*22a0*/  CS2R R30, SRZ ;  /* 0x00000000001e7805 */ /* 0x000fe2000001ff00 */
[----:B------:R-:W-:Y:S01]  /*22b0*/  CS2R R28, SRZ ;  /* 0x00000000001c7805 */ /* 0x000fe2000001ff00 */
[----:B------:R-:W0:Y:S01]  /*22c0*/  LDGDEPBAR ;  /* 0x00000000000079af */ /* 0x000e220000000000 */
[----:B------:R-:W-:-:S03]  /*22d0*/  CS2R R20, SRZ ;  /* 0x0000000000147805 */ /* 0x000fc6000001ff00 */
[----:B------:R5:W-:Y:S04]  /*22e0*/  LDGSTS.E.BYPASS.LTC128B.128 [R37+0x10080], [R10.64], !P6 ;  /* 0x100800000a257fae */ /* 0x000be8000f101d54 */
[----:B------:R5:W-:Y:S01]  /*22f0*/  LDGSTS.E.BYPASS.LTC128B.128 [R37+0x11080], [R10.64+0x80], !P5 ;  /* 0x110800800a257fae */ /* 0x000be2000e901d54 */
[----:B------:R-:W-:-:S03]  /*2300*/  ISETP.GE.AND P5, PT, R76, 0x8, PT ;  /* 0x000000084c00780c */ /* 0x000fc60003fa6270 */
[----:B------:R5:W-:Y:S04]  /*2310*/  LDGSTS.E.BYPASS.LTC128B.128 [R37+0x12080], [R10.64+0x100], !P4 ;  /* 0x120801000a257fae */ /* 0x000be8000e101d54 */
[----:B------:R5:W-:Y:S01]  /*2320*/  LDGSTS.E.BYPASS.LTC128B.128 [R37+0x13080], [R10.64+0x180], !P2 ;  /* 0x130801800a257fae */ /* 0x000be2000d101d54 */
[----:B-1----:R-:W-:Y:S02]  /*2330*/  SEL R2, RZ, 0x8, P3 ;  /* 0x00000008ff027807 */ /* 0x002fe40001800000 */
[C---:B------:R-:W-:Y:S01]  /*2340*/  LOP3.LUT P3, RZ, R0.reuse, 0x2, RZ, 0xc0, !PT ;  /* 0x0000000200ff7812 */ /* 0x040fe2000786c0ff */
[----:B------:R-:W-:Y:S01]  /*2350*/  IMAD.SHL.U32 R0, R0, 0x40, RZ ;  /* 0x0000004000007824 */ /* 0x000fe200078e00ff */
[----:B------:R-:W-:Y:S01]  /*2360*/  LOP3.LUT R4, R26, R6, R33, 0xfe, !PT ;  /* 0x000000061a047212 */ /* 0x000fe200078efe21 */
[----:B------:R-:W-:Y:S01]  /*2370*/  IMAD.SHL.U32 R6, R8, 0x40, RZ ;  /* 0x0000004008067824 */ /* 0x000fe200078e00ff */
[----:B------:R-:W-:Y:S01]  /*2380*/  LOP3.LUT R2, R2, R9, R23, 0xfe, !PT ;  /* 0x0000000902027212 */ /* 0x000fe200078efe17 */
[----:B------:R-:W-:Y:S01]  /*2390*/  IMAD.U32 R9, RZ, RZ, UR7 ;  /* 0x00000007ff097e24 */ /* 0x000fe2000f8e00ff */
[----:B------:R-:W-:Y:S01]  /*23a0*/  LOP3.LUT R0, R0, 0x1c0, RZ, 0xc0, !PT ;  /* 0x000001c000007812 */ /* 0x000fe200078ec0ff */
[----:B------:R1:W-:Y:S01]  /*23b0*/  STL [R1+0x64], R4 ;  /* 0x0000640401007387 */ /* 0x0003e20000100800 */
[----:B------:R-:W-:Y:S01]  /*23c0*/  LOP3.LUT R6, R6, 0xfffffe00, RZ, 0xc0, !PT ;  /* 0xfffffe0006067812 */ /* 0x000fe200078ec0ff */
[----:B------:R-:W-:Y:S01]  /*23d0*/  CS2R R32, SRZ ;  /* 0x0000000000207805 */ /* 0x000fe2000001ff00 */
[----:B------:R-:W-:Y:S01]  /*23e0*/  LOP3.LUT R5, R0, 0x38, R18, 0xf8, !PT ;  /* 0x0000003800057812 */ /* 0x000fe200078ef812 */
[----:B------:R3:W-:Y:S01]  /*23f0*/  STL [R1+0x60], R2 ;  /* 0x0000600201007387 */ /* 0x0007e20000100800 */
[----:B------:R-:W-:Y:S01]  /*2400*/  CS2R R26, SRZ ;  /* 0x00000000001a7805 */ /* 0x000fe2000001ff00 */
[----:B------:R-:W-:Y:S01]  /*2410*/  IMAD R8, R22, 0x1000, R6 ;  /* 0x0000100016087824 */ /* 0x000fe200078e0206 */
[----:B--2---:R-:W-:Y:S01]  /*2420*/  CS2R R18, SRZ ;  /* 0x0000000000127805 */ /* 0x004fe2000001ff00 */
[----:B------:R-:W-:Y:S01]  /*2430*/  ULDC UR7, c[0x0][0x168] ;  /* 0x00005a0000077ab9 */ /* 0x000fe20000000800 */
[----:B-----5:R-:W-:Y:S01]  /*2440*/  IADD3 R11, R143, UR11, RZ ;  /* 0x0000000b8f0b7c10 */ /* 0x020fe2000fffe0ff */
[----:B------:R-:W-:Y:S01]  /*2450*/  IMAD.SHL.U32 R10, R140, 0x2, RZ ;  /* 0x000000028c0a7824 */ /* 0x000fe200078e00ff */
[----:B------:R-:W-:-:S03]  /*2460*/  CS2R R36, SRZ ;  /* 0x0000000000247805 */ /* 0x000fc6000001ff00 */
[----:B------:R2:W-:Y:S01]  /*2470*/  STL [R1+0xa8], R11 ;  /* 0x0000a80b01007387 */ /* 0x0005e20000100800 */
[----:B------:R-:W-:Y:S02]  /*2480*/  IADD3 R140, -R10, UR23, RZ ;  /* 0x000000170a8c7c10 */ /* 0x000fe4000fffe1ff */
[----:B------:R-:W-:Y:S01]  /*2490*/  IADD3 R9, R9, -c[0x0][0x168], -R10 ;  /* 0x80005a0009097a10 */ /* 0x000fe20007ffe80a */
[----:B------:R5:W-:Y:S01]  /*24a0*/  STL [R1+0x84], R10 ;  /* 0x0000840a01007387 */ /* 0x000be20000100800 */
[----:B-1----:R-:W-:-:S03]  /*24b0*/  IMAD.SHL.U32 R4, R22, 0x8, RZ ;  /* 0x0000000816047824 */ /* 0x002fc600078e00ff */
[----:B------:R-:W-:Y:S01]  /*24c0*/  STL [R1+0x8c], R140 ;  /* 0x00008c8c01007387 */ /* 0x000fe20000100800 */
[----:B---3--:R-:W-:Y:S02]  /*24d0*/  SHF.R.U32.HI R2, RZ, 0x3, R0 ;  /* 0x00000003ff027819 */ /* 0x008fe40000011600 */
[----:B------:R-:W-:Y:S02]  /*24e0*/  LOP3.LUT R4, R0, 0x8, R4, 0xf8, !PT ;  /* 0x0000000800047812 */ /* 0x000fe400078ef804 */
[----:B------:R-:W-:Y:S01]  /*24f0*/  LOP3.LUT R7, R2, R12, R0, 0x1e, !PT ;  /* 0x0000000c02077212 */ /* 0x000fe200078e1e00 */
[----:B------:R-:W-:Y:S01]  /*2500*/  IMAD R0, R22, 0x200, R16 ;  /* 0x0000020016007824 */ /* 0x000fe200078e0210 */
[-C--:B------:R-:W-:Y:S01]  /*2510*/  LOP3.LUT R5, R5, R2.reuse, RZ, 0x3c, !PT ;  /* 0x0000000205057212 */ /* 0x080fe200078e3cff */
[----:B------:R-:W-:Y:S01]  /*2520*/  CS2R R22, SRZ ;  /* 0x0000000000167805 */ /* 0x000fe2000001ff00 */
[----:B------:R-:W-:Y:S01]  /*2530*/  LOP3.LUT R4, R4, R2, RZ, 0x3c, !PT ;  /* 0x0000000204047212 */ /* 0x000fe200078e3cff */
[----:B------:R-:W-:Y:S01]  /*2540*/  CS2R R16, SRZ ;  /* 0x0000000000107805 */ /* 0x000fe2000001ff00 */
[-C--:B------:R-:W-:Y:S01]  /*2550*/  LOP3.LUT R7, R7, R6.reuse, RZ, 0xfc, !PT ;  /* 0x0000000607077212 */ /* 0x080fe200078efcff */
[----:B------:R-:W-:Y:S01]  /*2560*/  IMAD.IADD R8, R8, 0x1, R5 ;  /* 0x0000000108087824 */ /* 0x000fe200078e0205 */
[CC--:B------:R-:W-:Y:S01]  /*2570*/  IADD3 R2, R4.reuse, R6.reuse, R25 ;  /* 0x0000000604027210 */ /* 0x0c0fe20007ffe019 */
[----:B------:R-:W-:Y:S01]  /*2580*/  IMAD.MOV.U32 R5, RZ, RZ, 0x10 ;  /* 0x00000010ff057424 */ /* 0x000fe200078e00ff */
[----:B------:R-:W-:Y:S01]  /*2590*/  LOP3.LUT R6, R4, R6, RZ, 0xfc, !PT ;  /* 0x0000000604067212 */ /* 0x000fe200078efcff */
[----:B------:R-:W-:Y:S01]  /*25a0*/  @!P5 IMAD.SHL.U32 R4, R76, 0x10, RZ ;  /* 0x000000104c04d824 */ /* 0x000fe200078e00ff */
[----:B------:R-:W-:Y:S01]  /*25b0*/  CS2R R24, SRZ ;  /* 0x0000000000187805 */ /* 0x000fe2000001ff00 */
[----:B--2---:R-:W-:Y:S01]  /*25c0*/  IMAD R11, R0, 0x2, R3 ;  /* 0x00000002000b7824 */ /* 0x004fe200078e0203 */
[----:B------:R-:W-:Y:S01]  /*25d0*/  IADD3 R3, R9, c[0x0][0x2a4], RZ ;  /* 0x0000a90009037a10 */ /* 0x000fe20007ffe0ff */
[----:B------:R-:W-:Y:S01]  /*25e0*/  IMAD.SHL.U32 R2, R2, 0x2, RZ ;  /* 0x0000000202027824 */ /* 0x000fe200078e00ff */
[----:B------:R-:W-:Y:S01]  /*25f0*/  SEL R5, R5, 0xfffffff0, !P3 ;  /* 0xfffffff005057807 */ /* 0x000fe20005800000 */
[----:B-----5:R-:W-:Y:S01]  /*2600*/  IMAD.SHL.U32 R10, R0, 0x2, RZ ;  /* 0x00000002000a7824 */ /* 0x020fe200078e00ff */
[----:B------:R-:W-:Y:S01]  /*2610*/  STL [R1+0x38], R11 ;  /* 0x0000380b01007387 */ /* 0x000fe20000100800 */
[----:B------:R-:W-:Y:S01]  /*2620*/  IADD3 R0, R9, UR4, RZ ;  /* 0x0000000409007c10 */ /* 0x000fe2000fffe0ff */
[----:B------:R-:W-:Y:S01]  /*2630*/  CS2R R76, SRZ ;  /* 0x00000000004c7805 */ /* 0x000fe2000001ff00 */
[----:B------:R-:W-:Y:S01]  /*2640*/  CS2R R12, SRZ ;  /* 0x00000000000c7805 */ /* 0x000fe2000001ff00 */
[----:B------:R1:W-:Y:S04]  /*2650*/  STL [R1+0x3c], R10 ;  /* 0x00003c0a01007387 */ /* 0x0003e80000100800 */
[----:B------:R2:W-:Y:S04]  /*2660*/  @!P5 LDGSTS.E.BYPASS.LTC128B.128 [R4+0x14100], [R14.64] ;  /* 0x141000000e04dfae */ /* 0x0005e8000b901d54 */
[----:B------:R3:W-:Y:S04]  /*2670*/  STL [R1+0x80], R3 ;  /* 0x0000800301007387 */ /* 0x0007e80000100800 */
[----:B------:R5:W-:Y:S04]  /*2680*/  STL [R1+0x88], R0 ;  /* 0x0000880001007387 */ /* 0x000be80000100800 */
[----:B------:R-:W0:Y:S01]  /*2690*/  LDGDEPBAR ;  /* 0x00000000000079af */ /* 0x000e220000000000 */
[----:B-1----:R-:W-:-:S02]  /*26a0*/  LEA R10, R6, 0x15180, 0x1 ;  /* 0x00015180060a7811 */ /* 0x002fc400078e08ff */
[----:B------:R-:W-:-:S03]  /*26b0*/  LEA R6, R8, 0x80, 0x1 ;  /* 0x0000008008067811 */ /* 0x000fc600078e08ff */
[----:B------:R-:W-:Y:S01]  /*26c0*/  STL [R1+0x40], R10 ;  /* 0x0000400a01007387 */ /* 0x000fe20000100800 */
[----:B--2---:R-:W-:Y:S01]  /*26d0*/  SEL R4, R141, 0xffffffe0, !P0 ;  /* 0xffffffe08d047807 */ /* 0x004fe20004000000 */
[----:B------:R-:W-:Y:S01]  /*26e0*/  CS2R R14, SRZ ;  /* 0x00000000000e7805 */ /* 0x000fe2000001ff00 */
[--C-:B---3--:R-:W-:Y:S01]  /*26f0*/  IMAD R3, R5, 0x2, R2.reuse ;  /* 0x0000000205037824 */ /* 0x108fe200078e0202 */
[----:B------:R1:W-:Y:S01]  /*2700*/  STL [R1+0x24], R6 ;  /* 0x0000240601007387 */ /* 0x0003e20000100800 */
[----:B-----5:R-:W-:Y:S02]  /*2710*/  IMAD.SHL.U32 R0, R7, 0x2, RZ ;  /* 0x0000000207007824 */ /* 0x020fe400078e00ff */
        /* <DEDUP_REMOVED lines=8> */
[----:B----4-:R2:W-:Y:S02]  /*27a0*/  STL [R1+0x48], R4 ;  /* 0x0000480401007387 */ /* 0x0105e40000100800 */
.L_x_148:
[----:B-1----:R-:W3:Y:S01]  /*27b0*/  LDL R156, [R1+0x28] ;  /* 0x00002800019c7983 */ /* 0x002ee20000100800 */
[----:B------:R-:W-:Y:S04]  /*27c0*/  DEPBAR.LE SB0, 0x0 ;  /* 0x000080000000791a */ /* 0x000fe80000000000 */
[----:B------:R-:W4:Y:S01]  /*27d0*/  LDL R155, [R1+0x2c] ;  /* 0x00002c00019b7983 */ /* 0x000f220000100800 */
[----:B------:R-:W-:Y:S03]  /*27e0*/  PLOP3.LUT P0, PT, PT, PT, UP1, 0x80, 0x0 ;  /* 0x000000000000781c */ /* 0x000fe60003f0f018 */
[----:B-----5:R-:W5:Y:S04]  /*27f0*/  LDL R153, [R1+0x34] ;  /* 0x0000340001997983 */ /* 0x020f680000100800 */
[----:B--2---:R-:W2:Y:S04]  /*2800*/  LDL R154, [R1+0x20] ;  /* 0x00002000019a7983 */ /* 0x004ea80000100800 */
[----:B------:R-:W2:Y:S04]  /*2810*/  LDL R152, [R1+0x30] ;  /* 0x0000300001987983 */ /* 0x000ea80000100800 */
[----:B------:R-:W-:Y:S06]  /*2820*/  BAR.SYNC.DEFER_BLOCKING 0x0 ;  /* 0x0000000000007b1d */ /* 0x000fec0000010000 */
[----:B------:R-:W-:Y:S04]  /*2830*/  LDSM.16.M88.4 R8, [R2+0x8080] ;  /* 0x008080000208783b */ /* 0x000fe80000000200 */
[----:B------:R-:W-:Y:S04]  /*2840*/  LDSM.16.M88.4 R144, [R3+0x8080] ;  /* 0x008080000390783b */ /* 0x000fe80000000200 */
[----:B------:R-:W5:Y:S04]  /*2850*/  LDL R229, [R1+0x54] ;  /* 0x0000540001e57983 */ /* 0x000f680000100800 */
[----:B------:R-:W5:Y:S04]  /*2860*/  LDL R230, [R1+0x80] ;  /* 0x0000800001e67983 */ /* 0x000f680000100800 */
[----:B------:R-:W5:Y:S04]  /*2870*/  LDL R228, [R1+0x88] ;  /* 0x0000880001e47983 */ /* 0x000f680000100800 */
[----:B------:R-:W5:Y:S04]  /*2880*/  LDL R163, [R1+0x8c] ;  /* 0x00008c0001a37983 */ /* 0x000f680000100800 */
[----:B---3--:R-:W1:Y:S04]  /*2890*/  LDSM.16.M88.4 R140, [R156+0x80] ;  /* 0x000080009c8c783b */ /* 0x008e680000000200 */
[----:B----4-:R-:W3:Y:S01]  /*28a0*/  LDSM.16.M88.4 R148, [R155+0x80] ;  /* 0x000080009b94783b */ /* 0x010ee20000000200 */
[C---:B-1----:R-:W-:Y:S08]  /*28b0*/  HMMA.16816.F32.BF16 R4, R8.reuse, R140, RZ ;  /* 0x0000008c0804723c */ /* 0x042ff000000418ff */
[----:B------:R-:W-:Y:S01]  /*28c0*/  HMMA.16816.F32.BF16 R8, R8, R142, RZ ;  /* 0x0000008e0808723c */ /* 0x000fe200000418ff */
[----:B--2---:R-:W-:Y:S11]  /*28d0*/  LDSM.16.M88.4 R140, [R154+0x8080] ;  /* 0x008080009a8c783b */ /* 0x004ff60000000200 */
[----:B------:R-:W-:Y:S04]  /*28e0*/  @!UPT UIADD3 URZ, URZ, URZ, URZ ;  /* 0x0000003f3f3ff290 */ /* 0x000fe8000fffe03f */
[C---:B---3--:R-:W-:Y:S08]  /*28f0*/  HMMA.16816.F32.BF16 R4, R144.reuse, R148, R4 ;  /* 0x000000949004723c */ /* 0x048ff00000041804 */
[----:B------:R-:W-:Y:S01]  /*2900*/  HMMA.16816.F32.BF16 R8, R144, R150, R8 ;  /* 0x000000969008723c */ /* 0x000fe20000041808 */
[----:B-----5:R-:W1:Y:S04]  /*2910*/  LDSM.16.M88.4 R144, [R153+0x80] ;  /* 0x000080009990783b */ /* 0x020e680000000200 */
[----:B------:R-:W-:Y:S11]  /*2920*/  LDSM.16.M88.4 R148, [R252+0x8080] ;  /* 0x00808000fc94783b */ /* 0x000ff60000000200 */
[C---:B-1----:R-:W-:Y:S08]  /*2930*/  HMMA.16816.F32.BF16 R4, R140.reuse, R144, R4 ;  /* 0x000000908c04723c */ /* 0x042ff00000041804 */
[----:B------:R-:W-:Y:S01]  /*2940*/  HMMA.16816.F32.BF16 R8, R140, R146, R8 ;  /* 0x000000928c08723c */ /* 0x000fe20000041808 */
[----:B------:R-:W1:Y:S04]  /*2950*/  LDSM.16.M88.4 R140, [R152+0x80] ;  /* 0x00008000988c783b */ /* 0x000e680000000200 */
        /* <DEDUP_REMOVED lines=44> */
[----:B------:R-:W-:Y:S04]  /*2c20*/  LDSM.16.M88.4 R148, [R252+0xb080] ;  /* 0x00b08000fc94783b */ /* 0x000fe80000000200 */
[----:B------:R-:W-:Y:S07]  /*2c30*/  LDS R153, [R229.X4+0x140a0] ;  /* 0x0140a000e5997984 */ /* 0x000fee0000004800 */
[C---:B-1----:R-:W-:Y:S08]  /*2c40*/  HMMA.16816.F32.BF16 R4, R144.reuse, R140, R4 ;  /* 0x0000008c9004723c */ /* 0x042ff00000041804 */
[----:B------:R-:W-:Y:S01]  /*2c50*/  HMMA.16816.F32.BF16 R8, R144, R142, R8 ;  /* 0x0000008e9008723c */ /* 0x000fe20000041808 */
[----:B------:R-:W1:Y:S04]  /*2c60*/  LDSM.16.M88.4 R140, [R152+0x6080] ;  /* 0x00608000988c783b */ /* 0x000e680000000200 */
[----:B------:R2:W3:Y:S11]  /*2c70*/  LDS R152, [R229.X4+0x14080] ;  /* 0x01408000e5987984 */ /* 0x0004f60000004800 */
[C---:B-1----:R-:W-:Y:S08]  /*2c80*/  HMMA.16816.F32.BF16 R4, R148.reuse, R140, R4 ;  /* 0x0000008c9404723c */ /* 0x042ff00000041804 */
[----:B------:R-:W-:Y:S11]  /*2c90*/  HMMA.16816.F32.BF16 R8, R148, R142, R8 ;  /* 0x0000008e9408723c */ /* 0x000ff60000041808 */
[----:B------:R-:W-:Y:S05]  /*2ca0*/  @!UPT UIADD3 URZ, URZ, URZ, URZ ;  /* 0x0000003f3f3ff290 */ /* 0x000fea000fffe03f */
[----:B------:R-:W-:Y:S02]  /*2cb0*/  FMUL.FTZ R5, R5, c[0x0][0x2b4] ;  /* 0x0000ad0005057a20 */ /* 0x000fe40000410000 */
[----:B------:R-:W-:Y:S02]  /*2cc0*/  FMUL.FTZ R4, R4, c[0x0][0x2b4] ;  /* 0x0000ad0004047a20 */ /* 0x000fe40000410000 */
[----:B------:R1:W4:Y:S01]  /*2cd0*/  MUFU.TANH R157, R5 ;  /* 0x00000005009d7308 */ /* 0x0003220000002400 */
[----:B------:R-:W-:Y:S02]  /*2ce0*/  FMUL.FTZ R6, R6, c[0x0][0x2b4] ;  /* 0x0000ad0006067a20 */ /* 0x000fe40000410000 */
[----:B------:R-:W-:Y:S02]  /*2cf0*/  FMUL.FTZ R7, R7, c[0x0][0x2b4] ;  /* 0x0000ad0007077a20 */ /* 0x000fe40000410000 */
[----:B------:R-:W-:Y:S02]  /*2d00*/  FMUL.FTZ R8, R8, c[0x0][0x2b4] ;  /* 0x0000ad0008087a20 */ /* 0x000fe40000410000 */
[----:B------:R-:W-:Y:S02]  /*2d10*/  FMUL.FTZ R9, R9, c[0x0][0x2b4] ;  /* 0x0000ad0009097a20 */ /* 0x000fe40000410000 */
[----:B------:R-:W-:Y:S01]  /*2d20*/  FMUL.FTZ R10, R10, c[0x0][0x2b4] ;  /* 0x0000ad000a0a7a20 */ /* 0x000fe20000410000 */
[----:B------:R2:W2:Y:S01]  /*2d30*/  MUFU.TANH R158, R4 ;  /* 0x00000004009e7308 */ /* 0x0004a20000002400 */
[----:B------:R-:W-:Y:S09]  /*2d40*/  FMUL.FTZ R11, R11, c[0x0][0x2b4] ;  /* 0x0000ad000b0b7a20 */ /* 0x000ff20000410000 */
[----:B------:R2:W2:Y:S01]  /*2d50*/  MUFU.TANH R162, R6 ;  /* 0x0000000600a27308 */ /* 0x0004a20000002400 */
[----:B-1----:R-:W-:Y:S04]  /*2d60*/  MOV R5, UR12 ;  /* 0x0000000c00057c02 */ /* 0x002fe80008000f00 */
[----:B------:R-:W-:Y:S05]  /*2d70*/  LEA R5, R5, R229, 0x5 ;  /* 0x000000e505057211 */ /* 0x000fea00078e28ff */
[----:B------:R1:W1:Y:S01]  /*2d80*/  MUFU.TANH R161, R7 ;  /* 0x0000000700a17308 */ /* 0x0002620000002400 */
[C---:B------:R-:W-:Y:S02]  /*2d90*/  IADD3 R150, R5.reuse, R230, RZ ;  /* 0x000000e605967210 */ /* 0x040fe40007ffe0ff */
[----:B------:R-:W-:Y:S02]  /*2da0*/  IADD3 R148, R5, R228, RZ ;  /* 0x000000e405947210 */ /* 0x000fe40007ffe0ff */
[----:B------:R-:W-:Y:S05]  /*2db0*/  IMNMX R150, R163, R150, PT ;  /* 0x00000096a3967217 */ /* 0x000fea0003800200 */
[----:B------:R1:W1:Y:S10]  /*2dc0*/  MUFU.TANH R156, R8 ;  /* 0x00000008009c7308 */ /* 0x0002740000002400 */
[----:B------:R1:W1:Y:S10]  /*2dd0*/  MUFU.TANH R155, R9 ;  /* 0x00000009009b7308 */ /* 0x0002740000002400 */
[----:B------:R1:W1:Y:S10]  /*2de0*/  MUFU.TANH R160, R10 ;  /* 0x0000000a00a07308 */ /* 0x0002740000002400 */
[----:B------:R1:W1:Y:S01]  /*2df0*/  MUFU.TANH R159, R11 ;  /* 0x0000000b009f7308 */ /* 0x0002620000002400 */
[----:B------:R-:W-:-:S05]  /*2e00*/  @!P0 BRA `(.L_x_138) ;  /* 0x000001b000008947 */ /* 0x000fca0003800000 */
[----:B--234-:R-:W-:Y:S01]  /*2e10*/  IMAD.MOV.U32 R4, RZ, RZ, c[0x0][0x168] ;  /* 0x00005a00ff047624 */ /* 0x01cfe200078e00ff */
[----:B------:R-:W-:Y:S04]  /*2e20*/  BSSY B0, `(.L_x_139) ;  /* 0x0000012000007945 */ /* 0x000fe80003800000 */
[----:B------:R-:W-:Y:S04]  /*2e30*/  IADD3 R4, R5, c[0x0][0x198], -R4 ;  /* 0x0000660005047a10 */ /* 0x000fe80007ffe804 */
[----:B------:R-:W-:Y:S11]  /*2e40*/  ISETP.GT.AND P2, PT, R4, -0x1, PT ;  /* 0xffffffff0400780c */ /* 0x000ff60003f44270 */
[----:B------:R-:W-:Y:S02]  /*2e50*/  @!UPT UIADD3 URZ, URZ, URZ, URZ ;  /* 0x0000003f3f3ff290 */ /* 0x000fe4000fffe03f */
[----:B------:R-:W-:-:S05]  /*2e60*/  @P2 BRA `(.L_x_140) ;  /* 0x0000008000002947 */ /* 0x000fca0003800000 */
[----:B------:R-:W-:Y:S01]  /*2e70*/  LOP3.LUT R4, RZ, R4, RZ, 0x33, !PT ;  /* 0x00000004ff047212 */ /* 0x000fe200078e33ff */
[----:B------:R-:W-:Y:S05]  /*2e80*/  IMAD.MOV.U32 R6, RZ, RZ, 0x1 ;  /* 0x00000001ff067424 */ /* 0x000fea00078e00ff */
[----:B------:R-:W-:Y:S11]  /*2e90*/  ISETP.NE.AND P2, PT, R6, c[0x0][0x2a8], PT ;  /* 0x0000aa0006007a0c */ /* 0x000ff60003f45270 */
[----:B------:R-:W-:Y:S02]  /*2ea0*/  @!UPT UIADD3 URZ, URZ, URZ, URZ ;  /* 0x0000003f3f3ff290 */ /* 0x000fe4000fffe03f */
[----:B------:R-:W-:Y:S05]  /*2eb0*/  @P2 IMAD.HI.U32 R6, R4, c[0x0][0x2ac], RZ ;  /* 0x0000ab0004062a27 */ /* 0x000fea00078e00ff */
[----:B------:R-:W-:Y:S04]  /*2ec0*/  @P2 SHF.R.U32.HI R4, RZ, c[0x0][0x2b0], R6 ;  /* 0x0000ac00ff042a19 */ /* 0x000fe80000011606 */
[----:B------:R-:W-:Y:S01]  /*2ed0*/  LOP3.LUT R4, RZ, R4, RZ, 0x33, !PT ;  /* 0x00000004ff047212 */ /* 0x000fe200078e33ff */
[----:B------:R-:W-:-:S05]  /*2ee0*/  BRA `(.L_x_141) ;  /* 0x0000005000007947 */ /* 0x000fca0003800000 */
.L_x_140:
[----:B------:R-:W-:Y:S04]  /*2ef0*/  MOV R6, 0x1 ;  /* 0x0000000100067802 */ /* 0x000fe80000000f00 */
[----:B------:R-:W-:Y:S11]  /*2f00*/  ISETP.NE.AND P2, PT, R6, c[0x0][0x2a8], PT ;  /* 0x0000aa0006007a0c */ /* 0x000ff60003f45270 */
[----:B------:R-:W-:Y:S02]  /*2f10*/  @!UPT UIADD3 URZ, URZ, URZ, URZ ;  /* 0x0000003f3f3ff290 */ /* 0x000fe4000fffe03f */
[----:B------:R-:W-:Y:S05]  /*2f20*/  @P2 IMAD.HI.U32 R6, R4, c[0x0][0x2ac], RZ ;  /* 0x0000ab0004062a27 */ /* 0x000fea00078e00ff */
[----:B------:R-:W-:Y:S02]  /*2f30*/  @P2 SHF.R.U32.HI R4, RZ, c[0x0][0x2b0], R6 ;  /* 0x0000ac00ff042a19 */ /* 0x000fe40000011606 */
.L_x_141:
[----:B------:R-:W-:Y:S05]  /*2f40*/  BSYNC B0 ;  /* 0x0000000000007941 */ /* 0x000fea0003800000 */
.L_x_139:
[----:B-1----:R-:W2:Y:S01]  /*2f50*/  LDL R7, [R1+0x84] ;  /* 0x0000840001077983 */ /* 0x002ea20000100800 */
[----:B------:R-:W-:Y:S04]  /*2f60*/  IMAD.MOV.U32 R6, RZ, RZ, c[0x0][0x2a8] ;  /* 0x0000aa00ff067624 */ /* 0x000fe800078e00ff */
[----:B------:R-:W-:Y:S04]  /*2f70*/  IMAD R4, R4, R6, -UR13 ;  /* 0x8000000d04047e24 */ /* 0x000fe8000f8e0206 */
[----:B--2---:R-:W-:Y:S05]  /*2f80*/  IMAD.IADD R4, R4, 0x1, -R7 ;  /* 0x0000000104047824 */ /* 0x004fea00078e0a07 */
[----:B------:R-:W-:Y:S02]  /*2f90*/  IADD3 R6, R4, c[0x0][0x2a8], RZ ;  /* 0x0000aa0004067a10 */ /* 0x000fe40007ffe0ff */
[----:B------:R-:W-:Y:S02]  /*2fa0*/  IMNMX R148, R148, R4, !PT ;  /* 0x0000000494947217 */ /* 0x000fe40007800200 */
[----:B------:R-:W-:Y:S02]  /*2fb0*/  IMNMX R150, R150, R6, PT ;  /* 0x0000000696967217 */ /* 0x000fe40003800200 */
.L_x_138:
[----:B--234-:R-:W-:Y:S05]  /*2fc0*/  IADD3 R4, R5, 0x8, RZ ;  /* 0x0000000805047810 */ /* 0x01cfea0007ffe0ff */
[--C-:B------:R-:W-:Y:S02]  /*2fd0*/  IMAD.IADD R151, R230, 0x1, R4.reuse ;  /* 0x00000001e6977824 */ /* 0x100fe400078e0204 */
[----:B------:R-:W-:Y:S03]  /*2fe0*/  IMAD.IADD R149, R228, 0x1, R4 ;  /* 0x00000001e4957824 */ /* 0x000fe600078e0204 */
[----:B------:R-:W-:Y:S01]  /*2ff0*/  IMNMX R151, R163, R151, PT ;  /* 0x00000097a3977217 */ /* 0x000fe20003800200 */
[----:B------:R-:W-:-:S05]  /*3000*/  @!P0 BRA `(.L_x_142) ;  /* 0x000001b000008947 */ /* 0x000fca0003800000 */
[----:B------:R-:W-:Y:S01]  /*3010*/  IMAD.MOV.U32 R5, RZ, RZ, c[0x0][0x168] ;  /* 0x00005a00ff057624 */ /* 0x000fe200078e00ff */
        /* <DEDUP_REMOVED lines=13> */
.L_x_144:
[----:B------:R-:W-:Y:S04]  /*30f0*/  MOV R5, 0x1 ;  /* 0x0000000100057802 */ /* 0x000fe80000000f00 */
[----:B------:R-:W-:Y:S11]  /*3100*/  ISETP.NE.AND P0, PT, R5, c[0x0][0x2a8], PT ;  /* 0x0000aa0005007a0c */ /* 0x000ff60003f05270 */
[----:B------:R-:W-:Y:S02]  /*3110*/  @!UPT UIADD3 URZ, URZ, URZ, URZ ;  /* 0x0000003f3f3ff290 */ /* 0x000fe4000fffe03f */
[----:B------:R-:W-:Y:S05]  /*3120*/  @P0 IMAD.HI.U32 R5, R4, c[0x0][0x2ac], RZ ;  /* 0x0000ab0004050a27 */ /* 0x000fea00078e00ff */
[----:B------:R-:W-:Y:S02]  /*3130*/  @P0 SHF.R.U32.HI R4, RZ, c[0x0][0x2b0], R5 ;  /* 0x0000ac00ff040a19 */ /* 0x000fe40000011605 */
.L_x_145:
[----:B------:R-:W-:Y:S05]  /*3140*/  BSYNC B0 ;  /* 0x0000000000007941 */ /* 0x000fea0003800000 */
.L_x_143:
[----:B------:R-:W2:Y:S01]  /*3150*/  LDL R6, [R1+0x84] ;  /* 0x0000840001067983 */ /* 0x000ea20000100800 */
[----:B------:R-:W-:Y:S04]  /*3160*/  IMAD.MOV.U32 R5, RZ, RZ, c[0x0][0x2a8] ;  /* 0x0000aa00ff057624 */ /* 0x000fe800078e00ff */
[----:B------:R-:W-:Y:S04]  /*3170*/  IMAD R4, R4, R5, -UR13 ;  /* 0x8000000d04047e24 */ /* 0x000fe8000f8e0205 */
[----:B--2---:R-:W-:Y:S05]  /*3180*/  IMAD.IADD R4, R4, 0x1, -R6 ;  /* 0x0000000104047824 */ /* 0x004fea00078e0a06 */
[----:B------:R-:W-:Y:S02]  /*3190*/  IADD3 R5, R4, c[0x0][0x2a8], RZ ;  /* 0x0000aa0004057a10 */ /* 0x000fe40007ffe0ff */
[----:B------:R-:W-:Y:S02]  /*31a0*/  IMNMX R149, R149, R4, !PT ;  /* 0x0000000495957217 */ /* 0x000fe40007800200 */
[----:B------:R-:W-:Y:S02]  /*31b0*/  IMNMX R151, R151, R5, PT ;  /* 0x0000000597977217 */ /* 0x000fe40003800200 */
.L_x_142:
[----:B------:R-:W-:Y:S04]  /*31c0*/  DEPBAR.LE SB0, 0x0 ;  /* 0x000080000000791a */ /* 0x000fe80000000000 */
[----:B------:R-:W-:Y:S01]  /*31d0*/  BAR.SYNC.DEFER_BLOCKING 0x0 ;  /* 0x0000000000007b1d */ /* 0x000fe20000010000 */
[----:B------:R-:W-:Y:S01]  /*31e0*/  PLOP3.LUT P0, PT, PT, PT, UP2, 0x80, 0x0 ;  /* 0x000000000000781c */ /* 0x000fe20003f0f028 */
[----:B------:R-:W-:Y:S03]  /*31f0*/  UIADD3 UR8, UR12, 0x1, URZ ;  /* 0x000000010c087890 */ /* 0x000fe6000fffe03f */
[----:B------:R-:W-:Y:S01]  /*3200*/  ISETP.GT.AND P2, PT, R148, RZ, P0 ;  /* 0x000000ff9400720c */ /* 0x000fe20000744270 */
[----:B------:R-:W-:Y:S03]  /*3210*/  UISETP.GE.AND UP0, UPT, UR8, UR14, UPT ;  /* 0x0000000e0800728c */ /* 0x000fe6000bf06270 */
[----:B------:R-:W-:Y:S01]  /*3220*/  ISETP.LT.OR P2, PT, R150, 0x1, P2 ;  /* 0x000000019600780c */ /* 0x000fe20001741670 */
[----:B-1----:R-:W1:Y:S05]  /*3230*/  LDSM.16.M88.4 R8, [R2+0x10080] ;  /* 0x010080000208783b */ /* 0x002e6a0000000200 */
[----:B------:R-:W2:Y:S05]  /*3240*/  LDSM.16.M88.4 R140, [R3+0x10080] ;  /* 0x01008000038c783b */ /* 0x000eaa0000000200 */
[----:B------:R-:W3:Y:S05]  /*3250*/  LDSM.16.M88.4 R144, [R154+0x10080] ;  /* 0x010080009a90783b */ /* 0x000eea0000000200 */
[----:B------:R-:W4:Y:S05]  /*3260*/  LDL R241, [R1+0x3c] ;  /* 0x00003c0001f17983 */ /* 0x000f2a0000100800 */
[----:B------:R-:W5:Y:S01]  /*3270*/  LDL R240, [R1+0x38] ;  /* 0x0000380001f07983 */ /* 0x000f620000100800 */
[C---:B-1----:R-:W-:Y:S08]  /*3280*/  HMMA.16816.F32.BF16 R4, R8.reuse, R164, RZ ;  /* 0x000000a40804723c */ /* 0x042ff000000418ff */
[----:B------:R-:W-:Y:S11]  /*3290*/  HMMA.16816.F32.BF16 R8, R8, R166, RZ ;  /* 0x000000a60808723c */ /* 0x000ff600000418ff */
[----:B------:R-:W-:Y:S05]  /*32a0*/  @!UPT UIADD3 URZ, URZ, URZ, URZ ;  /* 0x0000003f3f3ff290 */ /* 0x000fea000fffe03f */
[C---:B--2---:R-:W-:Y:S08]  /*32b0*/  HMMA.16816.F32.BF16 R4, R140.reuse, R168, R4 ;  /* 0x000000a88c04723c */ /* 0x044ff00000041804 */
[----:B------:R-:W-:Y:S01]  /*32c0*/  HMMA.16816.F32.BF16 R8, R140, R170, R8 ;  /* 0x000000aa8c08723c */ /* 0x000fe20000041808 */
[----:B------:R-:W1:Y:S11]  /*32d0*/  LDSM.16.M88.4 R140, [R252+0x10080] ;  /* 0x01008000fc8c783b */ /* 0x000e760000000200 */
[----:B------:R-:W-:Y:S04]  /*32e0*/  @!UPT UIADD3 URZ, URZ, URZ, URZ ;  /* 0x0000003f3f3ff290 */ /* 0x000fe8000fffe03f */
[C---:B---3--:R-:W-:Y:S08]  /*32f0*/  HMMA.16816.F32.BF16 R4, R144.reuse, R172, R4 ;  /* 0x000000ac9004723c */ /* 0x048ff00000041804 */
[----:B------:R-:W-:Y:S01]  /*3300*/  HMMA.16816.F32.BF16 R8, R144, R174, R8 ;  /* 0x000000ae9008723c */ /* 0x000fe20000041808 */
[----:B------:R-:W2:Y:S11]  /*3310*/  LDSM.16.M88.4 R144, [R2+0x11080] ;  /* 0x011080000290783b */ /* 0x000eb60000000200 */
[----:B------:R-:W-:Y:S04]  /*3320*/  @!UPT UIADD3 URZ, URZ, URZ, URZ ;  /* 0x0000003f3f3ff290 */ /* 0x000fe8000fffe03f */
[C---:B-1----:R-:W-:Y:S08]  /*3330*/  HMMA.16816.F32.BF16 R4, R140.reuse, R176, R4 ;  /* 0x000000b08c04723c */ /* 0x042ff00000041804 */
[----:B------:R-:W-:Y:S01]  /*3340*/  HMMA.16816.F32.BF16 R8, R140, R178, R8 ;  /* 0x000000b28c08723c */ /* 0x000fe20000041808 */
[----:B------:R-:W1:Y:S11]  /*3350*/  LDSM.16.M88.4 R140, [R3+0x11080] ;  /* 0x01108000038c783b */ /* 0x000e760000000200 */
[----:B------:R-:W-:Y:S04]  /*3360*/  @!UPT UIADD3 URZ, URZ, URZ, URZ ;  /* 0x0000003f3f3ff290 */ /* 0x000fe8000fffe03f */
[C---:B--2---:R-:W-:Y:S08]  /*3370*/  HMMA.16816.F32.BF16 R4, R144.reuse, R180, R4 ;  /* 0x000000b49004723c */ /* 0x044ff00000041804 */
        /* <DEDUP_REMOVED lines=33> */
[----:B------:R2:W3:Y:S11]  /*3590*/  LDSM.16.M88.4 R144, [R154+0x13080] ;  /* 0x013080009a90783b */ /* 0x0004f60000000200 */
[----:B------:R-:W-:Y:S04]  /*35a0*/  @!UPT UIADD3 URZ, URZ, URZ, URZ ;  /* 0x0000003f3f3ff290 */ /* 0x000fe8000fffe03f */
[C---:B-1----:R-:W-:Y:S05]  /*35b0*/  HMMA.16816.F32.BF16 R4, R140.reuse, R216, R4 ;  /* 0x000000d88c04723c */ /* 0x042fea0000041804 */
[----:B--2---:R-:W-:Y:S03]  /*35c0*/  FSEL R154, R158, -INF , !P2 ;  /* 0xff8000009e9a7808 */ /* 0x004fe60005000000 */
[----:B------:R-:W-:Y:S01]  /*35d0*/  HMMA.16816.F32.BF16 R8, R140, R218, R8 ;  /* 0x000000da8c08723c */ /* 0x000fe20000041808 */
[----:B------:R-:W1:Y:S02]  /*35e0*/  LDSM.16.M88.4 R140, [R252+0x13080] ;  /* 0x01308000fc8c783b */ /* 0x000e640000000200 */
[----:B------:R-:W-:Y:S01]  /*35f0*/  ISETP.GT.AND P2, PT, R148, 0x1, P0 ;  /* 0x000000019400780c */ /* 0x000fe20000744270 */
[--C-:B------:R-:W-:Y:S03]  /*3600*/  FFMA.FTZ R154, R154, c[0x0][0x29c], -R152.reuse ;  /* 0x0000a7009a9a7a23 */ /* 0x100fe60000010898 */
[----:B------:R-:W-:Y:S01]  /*3610*/  ISETP.LT.OR P2, PT, R150, 0x2, P2 ;  /* 0x000000029600780c */ /* 0x000fe20001741670 */
[----:B------:R2:W1:Y:S08]  /*3620*/  MUFU.EX2 R228, R154 ;  /* 0x0000009a00e47308 */ /* 0x0004700000000800 */
[C---:B---3--:R-:W-:Y:S08]  /*3630*/  HMMA.16816.F32.BF16 R4, R144.reuse, R220, R4 ;  /* 0x000000dc9004723c */ /* 0x048ff00000041804 */
[----:B------:R-:W-:Y:S04]  /*3640*/  HMMA.16816.F32.BF16 R8, R144, R222, R8 ;  /* 0x000000de9008723c */ /* 0x000fe80000041808 */
[----:B--2---:R-:W-:Y:S02]  /*3650*/  FSEL R154, R157, -INF , !P2 ;  /* 0xff8000009d9a7808 */ /* 0x004fe40005000000 */
[----:B------:R-:W-:Y:S03]  /*3660*/  ISETP.GT.AND P2, PT, R148, 0x20, P0 ;  /* 0x000000209400780c */ /* 0x000fe60000744270 */
[--C-:B------:R-:W-:Y:S01]  /*3670*/  FFMA.FTZ R154, R154, c[0x0][0x29c], -R152.reuse ;  /* 0x0000a7009a9a7a23 */ /* 0x100fe20000010898 */
[----:B------:R-:W-:Y:S06]  /*3680*/  ISETP.LT.OR P2, PT, R150, 0x21, P2 ;  /* 0x000000219600780c */ /* 0x000fec0001741670 */
[C---:B-1----:R-:W-:Y:S01]  /*3690*/  HMMA.16816.F32.BF16 R4, R140.reuse, R224, R4 ;  /* 0x000000e08c04723c */ /* 0x042fe20000041804 */
[----:B------:R1:W2:Y:S07]  /*36a0*/  MUFU.EX2 R163, R154 ;  /* 0x0000009a00a37308 */ /* 0x0002ae0000000800 */
[----:B------:R-:W-:Y:S01]  /*36b0*/  HMMA.16816.F32.BF16 R8, R140, R226, R8 ;  /* 0x000000e28c08723c */ /* 0x000fe20000041808 */
[----:B------:R-:W3:Y:S03]  /*36c0*/  LDS R140, [R229.X4+0x14120] ;  /* 0x01412000e58c7984 */ /* 0x000ee60000004800 */
[----:B-1----:R-:W-:Y:S02]  /*36d0*/  FSEL R154, R156, -INF , !P2 ;  /* 0xff8000009c9a7808 */ /* 0x002fe40005000000 */
[----:B------:R-:W-:Y:S03]  /*36e0*/  ISETP.GT.AND P2, PT, R148, 0x21, P0 ;  /* 0x000000219400780c */ /* 0x000fe60000744270 */
[--C-:B------:R-:W-:Y:S01]  /*36f0*/  FFMA.FTZ R144, R154, c[0x0][0x29c], -R152.reuse ;  /* 0x0000a7009a907a23 */ /* 0x100fe20000010898 */
[----:B------:R-:W-:Y:S03]  /*3700*/  ISETP.LT.OR P2, PT, R150, 0x22, P2 ;  /* 0x000000229600780c */ /* 0x000fe60001741670 */
[----:B------:R1:W-:Y:S01]  /*3710*/  MUFU.EX2 R154, R144 ;  /* 0x00000090009a7308 */ /* 0x0003e20000000800 */
[----:B------:R-:W-:Y:S02]  /*3720*/  FSEL R145, R155, -INF , !P2 ;  /* 0xff8000009b917808 */ /* 0x000fe40005000000 */
[----:B------:R-:W-:Y:S03]  /*3730*/  ISETP.GT.AND P2, PT, R149, RZ, P0 ;  /* 0x000000ff9500720c */ /* 0x000fe60000744270 */
[----:B------:R-:W-:Y:S01]  /*3740*/  FFMA.FTZ R152, R145, c[0x0][0x29c], -R152 ;  /* 0x0000a70091987a23 */ /* 0x000fe20000010898 */
[----:B------:R-:W-:Y:S04]  /*3750*/  ISETP.LT.OR P2, PT, R151, 0x1, P2 ;  /* 0x000000019700780c */ /* 0x000fe80001741670 */
[----:B------:R-:W-:Y:S01]  /*3760*/  FSEL R145, R162, -INF , !P2 ;  /* 0xff800000a2917808 */ /* 0x000fe20005000000 */
[----:B------:R-:W2:Y:S01]  /*3770*/  MUFU.EX2 R152, R152 ;  /* 0x0000009800987308 */ /* 0x000ea20000000800 */
[----:B------:R-:W-:Y:S01]  /*3780*/  ISETP.GT.AND P2, PT, R149, 0x1, P0 ;  /* 0x000000019500780c */ /* 0x000fe20000744270 */
[--C-:B---3--:R-:W-:Y:S03]  /*3790*/  FADD.FTZ R6, R6, -R140.reuse ;  /* 0x8000008c06067221 */ /* 0x108fe60000010000 */
[----:B------:R-:W-:Y:S01]  /*37a0*/  ISETP.LT.OR P2, PT, R151, 0x2, P2 ;  /* 0x000000029700780c */ /* 0x000fe20001741670 */
[--C-:B------:R-:W-:Y:S02]  /*37b0*/  FFMA.FTZ R145, R145, c[0x0][0x29c], -R153.reuse ;  /* 0x0000a70091917a23 */ /* 0x100fe40000010899 */
[--C-:B------:R-:W-:Y:S01]  /*37c0*/  FADD.FTZ R7, R7, -R140.reuse ;  /* 0x8000008c07077221 */ /* 0x100fe20000010000 */
[----:B------:R-:W-:Y:S01]  /*37d0*/  FSEL R141, R161, -INF , !P2 ;  /* 0xff800000a18d7808 */ /* 0x000fe20005000000 */
[----:B------:R-:W-:Y:S01]  /*37e0*/  MUFU.EX2 R150, R145 ;  /* 0x0000009100967308 */ /* 0x000fe20000000800 */
[C---:B------:R-:W-:Y:S01]  /*37f0*/  ISETP.GT.AND P2, PT, R149.reuse, 0x20, P0 ;  /* 0x000000209500780c */ /* 0x040fe20000744270 */
[----:B-1----:R1:W3:Y:S01]  /*3800*/  LDS R144, [R229.X4+0x14100] ;  /* 0x01410000e5907984 */ /* 0x0022e20000004800 */
[----:B------:R-:W-:Y:S01]  /*3810*/  ISETP.GT.AND P0, PT, R149, 0x21, P0 ;  /* 0x000000219500780c */ /* 0x000fe20000704270 */
[--C-:B------:R-:W-:Y:S01]  /*3820*/  FFMA.FTZ R141, R141, c[0x0][0x29c], -R153.reuse ;  /* 0x0000a7008d8d7a23 */ /* 0x100fe20000010899 */
[----:B------:R-:W-:Y:S01]  /*3830*/  ISETP.LT.OR P2, PT, R151, 0x21, P2 ;  /* 0x000000219700780c */ /* 0x000fe20001741670 */
[--C-:B------:R-:W-:Y:S01]  /*3840*/  FADD.FTZ R11, R11, -R140.reuse ;  /* 0x8000008c0b0b7221 */ /* 0x100fe20000010000 */
[----:B------:R-:W4:Y:S01]  /*3850*/  LDL R149, [R1+0x6c] ;  /* 0x00006c0001957983 */ /* 0x000f220000100800 */
[----:B------:R-:W-:Y:S01]  /*3860*/  ISETP.LT.OR P0, PT, R151, 0x22, P0 ;  /* 0x000000229700780c */ /* 0x000fe20000701670 */
[----:B------:R-:W-:Y:S01]  /*3870*/  FADD.FTZ R10, R10, -R140 ;  /* 0x8000008c0a0a7221 */ /* 0x000fe20000010000 */
[----:B------:R2:W2:Y:S01]  /*3880*/  MUFU.EX2 R148, R141 ;  /* 0x0000008d00947308 */ /* 0x0004a20000000800 */
[----:B------:R-:W-:Y:S01]  /*3890*/  FFMA.FTZ R140, -R162, R162, 1 ;  /* 0x3f800000a28c7423 */ /* 0x000fe200000101a2 */
[----:B------:R-:W-:Y:S02]  /*38a0*/  FSEL R142, R159, -INF , !P0 ;  /* 0xff8000009f8e7808 */ /* 0x000fe40004000000 */
[----:B------:R-:W-:Y:S01]  /*38b0*/  PLOP3.LUT P0, PT, PT, PT, UP0, 0x80, 0x0 ;  /* 0x000000000000781c */ /* 0x000fe20003f0f008 */
[----:B-1----:R-:W4:Y:S01]  /*38c0*/  LDL R229, [R1+0x68] ;  /* 0x0000680001e57983 */ /* 0x002f220000100800 */
[----:B--2---:R-:W-:Y:S05]  /*38d0*/  FSEL R141, R160, -INF , !P2 ;  /* 0xff800000a08d7808 */ /* 0x004fea0005000000 */
[--C-:B------:R-:W-:Y:S02]  /*38e0*/  FFMA.FTZ R141, R141, c[0x0][0x29c], -R153.reuse ;  /* 0x0000a7008d8d7a23 */ /* 0x100fe40000010899 */
[----:B------:R-:W-:Y:S02]  /*38f0*/  FFMA.FTZ R153, R142, c[0x0][0x29c], -R153 ;  /* 0x0000a7008e997a23 */ /* 0x000fe40000010899 */
[--C-:B---3--:R-:W-:Y:S01]  /*3900*/  FADD.FTZ R145, R4, -R144.reuse ;  /* 0x8000009004917221 */ /* 0x108fe20000010000 */
[----:B------:R1:W-:Y:S01]  /*3910*/  MUFU.EX2 R147, R141 ;  /* 0x0000008d00937308 */ /* 0x0003e20000000800 */
[--C-:B------:R-:W-:Y:S02]  /*3920*/  FADD.FTZ R143, R5, -R144.reuse ;  /* 0x80000090058f7221 */ /* 0x100fe40000010000 */
[--C-:B------:R-:W-:Y:S02]  /*3930*/  FADD.FTZ R9, R9, -R144.reuse ;  /* 0x8000009009097221 */ /* 0x100fe40000010000 */
[----:B------:R-:W-:Y:S02]  /*3940*/  FFMA.FTZ R4, -R155, R155, 1 ;  /* 0x3f8000009b047423 */ /* 0x000fe4000001019b */
[----:B------:R-:W-:Y:S02]  /*3950*/  FMUL.FTZ R146, R228, R145 ;  /* 0x00000091e4927220 */ /* 0x000fe40000410000 */
[----:B------:R-:W-:Y:S01]  /*3960*/  FMUL.FTZ R145, R163, R143 ;  /* 0x0000008fa3917220 */ /* 0x000fe20000410000 */
[----:B------:R-:W2:Y:S01]  /*3970*/  MUFU.EX2 R153, R153 ;  /* 0x0000009900997308 */ /* 0x000ea20000000800 */
[----:B------:R-:W-:Y:S02]  /*3980*/  FMUL.FTZ R143, R152, R9 ;  /* 0x00000009988f7220 */ /* 0x000fe40000410000 */
[----:B------:R-:W-:Y:S02]  /*3990*/  FADD.FTZ R142, R8, -R144 ;  /* 0x80000090088e7221 */ /* 0x000fe40000010000 */
[----:B------:R-:W-:Y:S02]  /*39a0*/  FFMA.FTZ R8, -R157, R157, 1 ;  /* 0x3f8000009d087423 */ /* 0x000fe4000001019d */
[----:B------:R-:W-:Y:S02]  /*39b0*/  FFMA.FTZ R5, -R156, R156, 1 ;  /* 0x3f8000009c057423 */ /* 0x000fe4000001019c */
[----:B------:R-:W-:Y:S02]  /*39c0*/  FMUL.FTZ R9, R145, R8 ;  /* 0x0000000891097220 */ /* 0x000fe40000410000 */
[----:B------:R-:W-:Y:S01]  /*39d0*/  FMUL.FTZ R8, R143, R4 ;  /* 0x000000048f087220 */ /* 0x000fe20000410000 */
[----:B------:R-:W-:Y:S01]  /*39e0*/  F2FP.BF16.PACK_AB R4, R163, R228 ;  /* 0x000000e4a304723e */ /* 0x000fe200000010ff */
[----:B------:R-:W-:Y:S02]  /*39f0*/  FMUL.FTZ R144, R154, R142 ;  /* 0x0000008e9a907220 */ /* 0x000fe40000410000 */
[----:B-1----:R-:W-:Y:S02]  /*3a00*/  FFMA.FTZ R141, -R158, R158, 1 ;  /* 0x3f8000009e8d7423 */ /* 0x002fe4000001019e */
[----:B------:R-:W-:Y:S02]  /*3a10*/  FMUL.FTZ R143, R148, R7 ;  /* 0x00000007948f7220 */ /* 0x000fe40000410000 */
[----:B------:R-:W-:Y:S02]  /*3a20*/  FMUL.FTZ R142, R146, R141 ;  /* 0x0000008d928e7220 */ /* 0x000fe40000410000 */
[----:B------:R-:W-:Y:S01]  /*3a30*/  FMUL.FTZ R141, R144, R5 ;  /* 0x00000005908d7220 */ /* 0x000fe20000410000 */
[----:B------:R-:W-:Y:S01]  /*3a40*/  F2FP.BF16.PACK_AB R5, R152, R154 ;  /* 0x0000009a9805723e */ /* 0x000fe200000010ff */
[----:B------:R-:W-:Y:S01]  /*3a50*/  FMUL.FTZ R144, R150, R6 ;  /* 0x0000000696907220 */ /* 0x000fe20000410000 */
[----:B--2---:R-:W-:Y:S01]  /*3a60*/  F2FP.BF16.PACK_AB R6, R153, R147 ;  /* 0x000000939906723e */ /* 0x004fe200000010ff */
[----:B------:R-:W-:Y:S01]  /*3a70*/  FFMA.FTZ R7, -R159, R159, 1 ;  /* 0x3f8000009f077423 */ /* 0x000fe2000001019f */
[----:B------:R-:W-:Y:S01]  /*3a80*/  F2FP.BF16.PACK_AB R8, R8, R141 ;  /* 0x0000008d0808723e */ /* 0x000fe200000010ff */
[----:B------:R-:W-:Y:S01]  /*3a90*/  FMUL.FTZ R141, R153, R11 ;  /* 0x0000000b998d7220 */ /* 0x000fe20000410000 */
[----:B------:R-:W-:Y:S01]  /*3aa0*/  F2FP.BF16.PACK_AB R9, R9, R142 ;  /* 0x0000008e0909723e */ /* 0x000fe200000010ff */
[----:B------:R-:W-:Y:S02]  /*3ab0*/  FFMA.FTZ R11, -R161, R161, 1 ;  /* 0x3f800000a10b7423 */ /* 0x000fe400000101a1 */
[----:B------:R-:W-:Y:S02]  /*3ac0*/  FMUL.FTZ R140, R144, R140 ;  /* 0x0000008c908c7220 */ /* 0x000fe40000410000 */
[----:B------:R-:W-:Y:S02]  /*3ad0*/  FMUL.FTZ R11, R143, R11 ;  /* 0x0000000b8f0b7220 */ /* 0x000fe40000410000 */
[----:B------:R-:W-:Y:S02]  /*3ae0*/  FMUL.FTZ R142, R147, R10 ;  /* 0x0000000a938e7220 */ /* 0x000fe40000410000 */
[----:B------:R-:W-:Y:S02]  /*3af0*/  FFMA.FTZ R10, -R160, R160, 1 ;  /* 0x3f800000a00a7423 */ /* 0x000fe400000101a0 */
[----:B------:R-:W-:Y:S02]  /*3b00*/  FMUL.FTZ R7, R141, R7 ;  /* 0x000000078d077220 */ /* 0x000fe40000410000 */
[----:B------:R-:W-:Y:S01]  /*3b10*/  FMUL.FTZ R10, R142, R10 ;  /* 0x0000000a8e0a7220 */ /* 0x000fe20000410000 */
[----:B----4-:R1:W-:Y:S02]  /*3b20*/  STS [R229+0x14180], R4 ;  /* 0x01418004e5007388 */ /* 0x0103e40000000800 */
[----:B-1----:R-:W-:Y:S05]  /*3b30*/  F2FP.BF16.PACK_AB R4, R148, R150 ;  /* 0x000000969404723e */ /* 0x002fea00000010ff */
[----:B------:R1:W-:Y:S05]  /*3b40*/  STS [R229+0x14580], R4 ;  /* 0x01458004e5007388 */ /* 0x0003ea0000000800 */
[----:B------:R2:W-:Y:S05]  /*3b50*/  STS [R149], R5 ;  /* 0x0000000595007388 */ /* 0x0005ea0000000800 */
[----:B------:R-:W-:Y:S05]  /*3b60*/  STS [R149+0x400], R6 ;  /* 0x0004000695007388 */ /* 0x000fea0000000800 */
[----:B------:R-:W-:Y:S01]  /*3b70*/  BAR.SYNC.DEFER_BLOCKING 0x0 ;  /* 0x0000000000007b1d */ /* 0x000fe20000010000 */
[----:B-1----:R-:W-:Y:S02]  /*3b80*/  F2FP.BF16.PACK_AB R4, R7, R10 ;  /* 0x0000000a0704723e */ /* 0x002fe400000010ff */
[----:B--2---:R-:W-:Y:S03]  /*3b90*/  F2FP.BF16.PACK_AB R5, R11, R140 ;  /* 0x0000008c0b05723e */ /* 0x004fe600000010ff */
[----:B------:R-:W-:Y:S05]  /*3ba0*/  STS [R229+0x15180], R9 ;  /* 0x01518009e5007388 */ /* 0x000fea0000000800 */
[----:B------:R-:W-:Y:S05]  /*3bb0*/  STS [R229+0x15580], R5 ;  /* 0x01558005e5007388 */ /* 0x000fea0000000800 */
[----:B------:R-:W-:Y:S05]  /*3bc0*/  STS [R149+0x1000], R8 ;  /* 0x0010000895007388 */ /* 0x000fea0000000800 */
[----:B------:R-:W-:Y:S05]  /*3bd0*/  STS [R149+0x1400], R4 ;  /* 0x0014000495007388 */ /* 0x000fea0000000800 */
[----:B------:R-:W-:Y:S05]  /*3be0*/  LDSM.16.MT88.4 R4, [R241+0x14180] ;  /* 0x01418000f104783b */ /* 0x000fea0000004200 */
[----:B------:R-:W1:Y:S05]  /*3bf0*/  LDSM.16.MT88.4 R8, [R0+0x10080] ;  /* 0x010080000008783b */ /* 0x000e6a0000004200 */
[----:B-----5:R-:W2:Y:S05]  /*3c00*/  LDSM.16.MT88.4 R140, [R240+0x14180] ;  /* 0x01418000f08c783b */ /* 0x020eaa0000004200 */
[----:B------:R-:W3:Y:S05]  /*3c10*/  LDSM.16.MT88.4 R144, [R0+0x11080] ;  /* 0x011080000090783b */ /* 0x000eea0000004200 */
[----:B------:R-:W4:Y:S05]  /*3c20*/  LDSM.16.MT88.4 R148, [R0+0x12080] ;  /* 0x012080000094783b */ /* 0x000f2a0000004200 */
[----:B------:R-:W5:Y:S05]  /*3c30*/  LDSM.16.MT88.4 R152, [R0+0x13080] ;  /* 0x013080000098783b */ /* 0x000f6a0000004200 */
[----:B------:R-:W-:Y:S05]  /*3c40*/  LDSM.16.MT88.4 R156, [R241+0x14980] ;  /* 0x01498000f19c783b */ /* 0x000fea0000004200 */
[----:B------:R-:W3:Y:S05]  /*3c50*/  LDSM.16.MT88.4 R160, [R0+0x10880] ;  /* 0x0108800000a0783b */ /* 0x000eea0000004200 */
[----:B------:R-:W4:Y:S01]  /*3c60*/  LDSM.16.MT88.4 R228, [R240+0x14980] ;  /* 0x01498000f0e4783b */ /* 0x000f220000004200 */
[-C--:B-1----:R-:W-:Y:S04]  /*3c70*/  HMMA.16816.F32.BF16 R12, R4, R8.reuse, R12 ;  /* 0x00000008040c723c */ /* 0x082fe8000004180c */
[----:B------:R-:W1:Y:S05]  /*3c80*/  LDSM.16.MT88.4 R232, [R0+0x11880] ;  /* 0x0118800000e8783b */ /* 0x000e6a0000004200 */
[----:B------:R-:W1:Y:S01]  /*3c90*/  LDSM.16.MT88.4 R236, [R0+0x12880] ;  /* 0x0128800000ec783b */ /* 0x000e620000004200 */
[C---:B--2---:R-:W-:Y:S08]  /*3ca0*/  HMMA.16816.F32.BF16 R16, R140.reuse, R8, R16 ;  /* 0x000000088c10723c */ /* 0x044ff00000041810 */
[-C--:B------:R-:W-:Y:S08]  /*3cb0*/  HMMA.16816.F32.BF16 R20, R140, R10.reuse, R20 ;  /* 0x0000000a8c14723c */ /* 0x080ff00000041814 */
[C---:B------:R-:W-:Y:S01]  /*3cc0*/  HMMA.16816.F32.BF16 R24, R4.reuse, R10, R24 ;  /* 0x0000000a0418723c */ /* 0x040fe20000041818 */
[----:B------:R-:W2:Y:S05]  /*3cd0*/  LDSM.16.MT88.4 R8, [R0+0x13880] ;  /* 0x013880000008783b */ /* 0x000eaa0000004200 */
[----:B------:R-:W-:Y:S02]  /*3ce0*/  BAR.SYNC.DEFER_BLOCKING 0x0 ;  /* 0x0000000000007b1d */ /* 0x000fe40000010000 */
        /* <DEDUP_REMOVED lines=14> */
[-C--:B------:R-:W-:Y:S01]  /*3dd0*/  HMMA.16816.F32.BF16 R20, R228, R162.reuse, R20 ;  /* 0x000000a2e414723c */ /* 0x080fe20000041814 */
[----:B------:R3:W4:Y:S05]  /*3de0*/  LDSM.16.MT88.4 R4, [R241+0x15180] ;  /* 0x01518000f104783b */ /* 0x00072a0000004200 */
[----:B------:R3:W2:Y:S02]  /*3df0*/  LDSM.16.MT88.4 R140, [R240+0x15180] ;  /* 0x01518000f08c783b */ /* 0x0006a40000004200 */
[C---:B------:R-:W-:Y:S03]  /*3e00*/  HMMA.16816.F32.BF16 R24, R156.reuse, R162, R24 ;  /* 0x000000a29c18723c */ /* 0x040fe60000041818 */
[----:B------:R3:W2:Y:S05]  /*3e10*/  LDSM.16.MT88.4 R144, [R0+0x9080] ;  /* 0x009080000090783b */ /* 0x0006aa0000004200 */
[-C--:B-1----:R-:W-:Y:S01]  /*3e20*/  HMMA.16816.F32.BF16 R28, R156, R232.reuse, R28 ;  /* 0x000000e89c1c723c */ /* 0x082fe2000004181c */
[----:B------:R3:W1:Y:S05]  /*3e30*/  LDSM.16.MT88.4 R148, [R0+0xa080] ;  /* 0x00a080000094783b */ /* 0x00066a0000004200 */
[----:B------:R3:W1:Y:S02]  /*3e40*/  LDSM.16.MT88.4 R152, [R0+0xb080] ;  /* 0x00b080000098783b */ /* 0x0006640000004200 */
[C---:B------:R-:W-:Y:S03]  /*3e50*/  HMMA.16816.F32.BF16 R32, R228.reuse, R232, R32 ;  /* 0x000000e8e420723c */ /* 0x040fe60000041820 */
[----:B------:R3:W1:Y:S05]  /*3e60*/  LDSM.16.MT88.4 R160, [R0+0x8880] ;  /* 0x0088800000a0783b */ /* 0x00066a0000004200 */
[-C--:B------:R-:W-:Y:S08]  /*3e70*/  HMMA.16816.F32.BF16 R36, R228, R234.reuse, R36 ;  /* 0x000000eae424723c */ /* 0x080ff00000041824 */
[C---:B------:R-:W-:Y:S01]  /*3e80*/  HMMA.16816.F32.BF16 R40, R156.reuse, R234, R40 ;  /* 0x000000ea9c28723c */ /* 0x040fe20000041828 */
[----:B------:R3:W1:Y:S07]  /*3e90*/  LDSM.16.MT88.4 R232, [R0+0x9880] ;  /* 0x0098800000e8783b */ /* 0x00066e0000004200 */
[-C--:B------:R-:W-:Y:S08]  /*3ea0*/  HMMA.16816.F32.BF16 R44, R156, R236.reuse, R44 ;  /* 0x000000ec9c2c723c */ /* 0x080ff0000004182c */
[C---:B------:R-:W-:Y:S08]  /*3eb0*/  HMMA.16816.F32.BF16 R48, R228.reuse, R236, R48 ;  /* 0x000000ece430723c */ /* 0x040ff00000041830 */
[-C--:B------:R-:W-:Y:S08]  /*3ec0*/  HMMA.16816.F32.BF16 R52, R228, R238.reuse, R52 ;  /* 0x000000eee434723c */ /* 0x080ff00000041834 */
[C---:B------:R-:W-:Y:S01]  /*3ed0*/  HMMA.16816.F32.BF16 R56, R156.reuse, R238, R56 ;  /* 0x000000ee9c38723c */ /* 0x040fe20000041838 */
[----:B------:R3:W1:Y:S07]  /*3ee0*/  LDSM.16.MT88.4 R236, [R0+0xa880] ;  /* 0x00a8800000ec783b */ /* 0x00066e0000004200 */
[-C--:B--2---:R-:W-:Y:S08]  /*3ef0*/  HMMA.16816.F32.BF16 R60, R156, R8.reuse, R60 ;  /* 0x000000089c3c723c */ /* 0x084ff0000004183c */
[C---:B------:R-:W-:Y:S08]  /*3f00*/  HMMA.16816.F32.BF16 R64, R228.reuse, R8, R64 ;  /* 0x00000008e440723c */ /* 0x040ff00000041840 */
[-C--:B------:R-:W-:Y:S01]  /*3f10*/  HMMA.16816.F32.BF16 R68, R228, R10.reuse, R68 ;  /* 0x0000000ae444723c */ /* 0x080fe20000041844 */
[----:B------:R3:W2:Y:S07]  /*3f20*/  LDSM.16.MT88.4 R228, [R240+0x15980] ;  /* 0x01598000f0e4783b */ /* 0x0006ae0000004200 */
[----:B------:R-:W-:Y:S01]  /*3f30*/  HMMA.16816.F32.BF16 R72, R156, R10, R72 ;  /* 0x0000000a9c48723c */ /* 0x000fe20000041848 */
[----:B------:R3:W1:Y:S05]  /*3f40*/  LDSM.16.MT88.4 R8, [R0+0x8080] ;  /* 0x008080000008783b */ /* 0x00066a0000004200 */
[----:B------:R3:W1:Y:S05]  /*3f50*/  LDSM.16.MT88.4 R156, [R241+0x15980] ;  /* 0x01598000f19c783b */ /* 0x00066a0000004200 */
[----:B------:R3:W1:Y:S01]  /*3f60*/  LDSM.16.MT88.4 R240, [R0+0xb880] ;  /* 0x00b8800000f0783b */ /* 0x0006620000004200 */
[----:B------:R-:W-:-:S05]  /*3f70*/  @P0 BRA `(.L_x_146) ;  /* 0x0000039000000947 */ /* 0x000fca0003800000 */
[----:B----4-:R-:W4:Y:S01]  /*3f80*/  LDL.64 R248, [R1+0x78] ;  /* 0x0000780001f87983 */ /* 0x010f220000100a00 */
[----:B------:R-:W-:Y:S02]  /*3f90*/  ULDC.64 UR4, c[0x0][0x208] ;  /* 0x0000820000047ab9 */ /* 0x000fe40000000a00 */
[----:B------:R-:W-:Y:S01]  /*3fa0*/  UIMAD.WIDE.U32 UR24, UR8, UR4, URZ ;  /* 0x00000004081872a5 */ /* 0x000fe2000f8e003f */
[----:B------:R-:W3:Y:S01]  /*3fb0*/  @!P1 S2R R246, SR_CTAID.Y ;  /* 0x0000000000f69919 */ /* 0x000ee20000002600 */
[----:B------:R-:W-:Y:S03]  /*3fc0*/  USHF.R.S32.HI UR9, URZ, 0x1f, UR8 ;  /* 0x0000001f3f097899 */ /* 0x000fe60008011408 */
[----:B------:R2:W-:Y:S01]  /*3fd0*/  STL.64 [R1+0xc0], R4 ;  /* 0x0000c00401007387 */ /* 0x0005e20000100a00 */
[----:B------:R-:W-:Y:S02]  /*3fe0*/  UIMAD UR9, UR9, UR4, URZ ;  /* 0x00000004090972a4 */ /* 0x000fe4000f8e023f */
[----:B------:R-:W-:Y:S01]  /*3ff0*/  UIMAD UR4, UR8, -0x20, UR6 ;  /* 0xffffffe0080478a4 */ /* 0x000fe2000f8e0206 */
[----:B------:R1:W-:Y:S01]  /*4000*/  STL.64 [R1+0xb8], R2 ;  /* 0x0000b80201007387 */ /* 0x0003e20000100a00 */
[----:B------:R-:W-:Y:S03]  /*4010*/  UIMAD UR9, UR8, UR5, UR9 ;  /* 0x00000005080972a4 */ /* 0x000fe6000f8e0209 */
[----:B------:R-:W4:Y:S01]  /*4020*/  LDL.64 R250, [R1+0x90] ;  /* 0x0000900001fa7983 */ /* 0x000f220000100a00 */
[----:B------:R-:W-:Y:S03]  /*4030*/  UIADD3 UR9, UR25, UR9, URZ ;  /* 0x0000000919097290 */ /* 0x000fe6000fffe03f */
[----:B--2---:R-:W2:Y:S04]  /*4040*/  LDL.64 R4, [R1+0x98] ;  /* 0x0000980001047983 */ /* 0x004ea80000100a00 */
[----:B-1----:R-:W2:Y:S01]  /*4050*/  LDL.64 R2, [R1+0x58] ;  /* 0x0000580001027983 */ /* 0x002ea20000100a00 */
[----:B---3--:R-:W-:Y:S05]  /*4060*/  @!P1 SHF.R.S32.HI R244, RZ, 0x1f, R246 ;  /* 0x0000001ffff49819 */ /* 0x008fea00000114f6 */
[----:B------:R-:W-:Y:S04]  /*4070*/  @!P1 IMAD R247, R244, c[0x0][0x288], RZ ;  /* 0x0000a200f4f79a24 */ /* 0x000fe800078e02ff */
[C---:B------:R-:W-:Y:S02]  /*4080*/  @!P1 IMAD R247, R246.reuse, c[0x0][0x28c], R247 ;  /* 0x0000a300f6f79a24 */ /* 0x040fe400078e02f7 */
[----:B----4-:R-:W-:Y:S02]  /*4090*/  @!P1 IMAD.MOV.U32 R245, RZ, RZ, R249 ;  /* 0x000000fffff59224 */ /* 0x010fe400078e00f9 */
[----:B------:R-:W3:Y:S01]  /*40a0*/  LDL R249, [R1+0x50] ;  /* 0x0000500001f97983 */ /* 0x000ee20000100800 */
[----:B------:R-:W-:Y:S04]  /*40b0*/  @!P1 IMAD.MOV.U32 R244, RZ, RZ, R248 ;  /* 0x000000fffff49224 */ /* 0x000fe800078e00f8 */
[----:B------:R-:W-:Y:S04]  /*40c0*/  @!P1 IMAD.WIDE.U32 R244, R246, c[0x0][0x288], R244 ;  /* 0x0000a200f6f49a25 */ /* 0x000fe800078e00f4 */
[----:B------:R-:W-:Y:S02]  /*40d0*/  IMAD.U32 R246, RZ, RZ, UR12 ;  /* 0x0000000cfff67e24 */ /* 0x000fe4000f8e00ff */
[----:B------:R-:W-:Y:S03]  /*40e0*/  @!P1 IMAD.IADD R245, R245, 0x1, R247 ;  /* 0x00000001f5f59824 */ /* 0x000fe600078e02f7 */
[----:B------:R-:W-:Y:S04]  /*40f0*/  @!P1 LEA R246, R246, 0x20, 0x5 ;  /* 0x00000020f6f69811 */ /* 0x000fe800078e28ff */
[----:B------:R-:W-:Y:S01]  /*4100*/  @!P1 IADD3 R247, P3, P2, R246, UR16, R244 ;  /* 0x00000010f6f79c10 */ /* 0x000fe2000fa7e0f4 */
[----:B------:R-:W-:Y:S01]  /*4110*/  IMAD.U32 R244, RZ, RZ, UR24 ;  /* 0x00000018fff47e24 */ /* 0x000fe2000f8e00ff */
[----:B------:R-:W-:Y:S04]  /*4120*/  @!P1 SHF.R.S32.HI R246, RZ, 0x1f, R246 ;  /* 0x0000001ffff69819 */ /* 0x000fe800000114f6 */
[----:B------:R-:W-:Y:S01]  /*4130*/  @!P1 IADD3.X R248, R246, UR22, R245, P3, P2 ;  /* 0x00000016f6f89c10 */ /* 0x000fe20009fe44f5 */
[----:B------:R-:W-:Y:S02]  /*4140*/  IMAD.U32 R245, RZ, RZ, UR24 ;  /* 0x00000018fff57e24 */ /* 0x000fe4000f8e00ff */
[----:B------:R-:W-:Y:S03]  /*4150*/  IMAD.U32 R246, RZ, RZ, UR9 ;  /* 0x00000009fff67e24 */ /* 0x000fe6000f8e00ff */
[----:B--2---:R-:W-:Y:S02]  /*4160*/  LEA R245, P2, R245, R4, 0x5 ;  /* 0x00000004f5f57211 */ /* 0x004fe400078428ff */
[----:B------:R1:W5:Y:S02]  /*4170*/  LDL.LU.64 R4, [R1+0xc0] ;  /* 0x0000c00001047983 */ /* 0x0003640000300a00 */
[----:B------:R-:W-:Y:S02]  /*4180*/  LEA.HI.X R246, R244, R251, R246, 0x5, P2 ;  /* 0x000000fbf4f67211 */ /* 0x000fe400010f2cf6 */
[----:B------:R-:W2:Y:S01]  /*4190*/  LDL.64 R250, [R1+0x70] ;  /* 0x0000700001fa7983 */ /* 0x000ea20000100a00 */
[C---:B------:R-:W-:Y:S04]  /*41a0*/  LEA R244, P2, R245.reuse, c[0x0][0x1f0], 0x1 ;  /* 0x00007c00f5f47a11 */ /* 0x040fe800078408ff */
[----:B------:R-:W-:Y:S02]  /*41b0*/  LEA.HI.X R245, R245, c[0x0][0x1f4], R246, 0x1, P2 ;  /* 0x00007d00f5f57a11 */ /* 0x000fe400010f0cf6 */
[----:B------:R-:W4:Y:S02]  /*41c0*/  LDL R246, [R1+0x60] ;  /* 0x0000600001f67983 */ /* 0x000f240000100800 */
[C---:B----4-:R-:W-:Y:S02]  /*41d0*/  LOP3.LUT P4, RZ, R246.reuse, 0x1, RZ, 0xc0, !PT ;  /* 0x00000001f6ff7812 */ /* 0x050fe4000788c0ff */
[C---:B------:R-:W-:Y:S02]  /*41e0*/  LOP3.LUT P3, RZ, R246.reuse, 0x2, RZ, 0xc0, !PT ;  /* 0x00000002f6ff7812 */ /* 0x040fe4000786c0ff */
[C---:B------:R-:W-:Y:S02]  /*41f0*/  LOP3.LUT P2, RZ, R246.reuse, 0x4, RZ, 0xc0, !PT ;  /* 0x00000004f6ff7812 */ /* 0x040fe4000784c0ff */
[----:B------:R-:W-:Y:S01]  /*4200*/  LOP3.LUT P5, RZ, R246, 0x8, RZ, 0xc0, !PT ;  /* 0x00000008f6ff7812 */ /* 0x000fe200078ac0ff */
[----:B--2---:R-:W-:Y:S01]  /*4210*/  @!P1 IMAD.SHL.U32 R246, R250, 0x10, RZ ;  /* 0x00000010faf69824 */ /* 0x004fe200078e00ff */
[C---:B------:R-:W-:Y:S02]  /*4220*/  ISETP.GE.OR P4, PT, R2.reuse, UR4, !P4 ;  /* 0x0000000402007c0c */ /* 0x040fe4000e786670 */
[C---:B------:R-:W-:Y:S02]  /*4230*/  ISETP.GE.OR P3, PT, R2.reuse, UR4, !P3 ;  /* 0x0000000402007c0c */ /* 0x040fe4000df66670 */
[C---:B------:R-:W-:Y:S02]  /*4240*/  ISETP.GE.OR P2, PT, R2.reuse, UR4, !P2 ;  /* 0x0000000402007c0c */ /* 0x040fe4000d746670 */
[----:B------:R-:W-:Y:S02]  /*4250*/  ISETP.GE.OR P5, PT, R2, UR4, !P5 ;  /* 0x0000000402007c0c */ /* 0x000fe4000efa6670 */
[----:B------:R1:W5:Y:S05]  /*4260*/  LDL.LU.64 R2, [R1+0xb8] ;  /* 0x0000b80001027983 */ /* 0x00036a0000300a00 */
[----:B------:R-:W-:Y:S01]  /*4270*/  @!PT LDS RZ, [RZ] ;  /* 0x00000000fffff984 */ /* 0x000fe20000000800 */
[----:B------:R-:W-:Y:S01]  /*4280*/  @!PT LDS RZ, [RZ] ;  /* 0x00000000fffff984 */ /* 0x000fe20000000800 */
[----:B------:R-:W-:Y:S01]  /*4290*/  @!PT LDS RZ, [RZ] ;  /* 0x00000000fffff984 */ /* 0x000fe20000000800 */
[----:B---3--:R2:W-:Y:S04]  /*42a0*/  LDGSTS.E.BYPASS.LTC128B.128 [R249+0x10080], [R244.64], !P4 ;  /* 0x10080000f4f97fae */ /* 0x0085e8000e101d54 */
[----:B------:R2:W-:Y:S04]  /*42b0*/  LDGSTS.E.BYPASS.LTC128B.128 [R249+0x11080], [R244.64+0x80], !P3 ;  /* 0x11080080f4f97fae */ /* 0x0005e8000d901d54 */
[----:B------:R2:W-:Y:S04]  /*42c0*/  LDGSTS.E.BYPASS.LTC128B.128 [R249+0x12080], [R244.64+0x100], !P2 ;  /* 0x12080100f4f97fae */ /* 0x0005e8000d101d54 */
[----:B------:R2:W-:Y:S02]  /*42d0*/  LDGSTS.E.BYPASS.LTC128B.128 [R249+0x13080], [R244.64+0x180], !P5 ;  /* 0x13080180f4f97fae */ /* 0x0005e4000e901d54 */
[C---:B--2---:R-:W-:Y:S04]  /*42e0*/  @!P1 LEA R244, P2, R247.reuse, c[0x0][0x280], 0x2 ;  /* 0x0000a000f7f49a11 */ /* 0x044fe800078410ff */
[----:B------:R-:W-:Y:S05]  /*42f0*/  @!P1 LEA.HI.X R245, R247, c[0x0][0x284], R248, 0x2, P2 ;  /* 0x0000a100f7f59a11 */ /* 0x000fea00010f14f8 */
[----:B------:R1:W-:Y:S04]  /*4300*/  @!P1 LDGSTS.E.BYPASS.LTC128B.128 [R246+0x14100], [R244.64] ;  /* 0x14100000f4f69fae */ /* 0x0003e8000b901d54 */
.L_x_146:
[-C--:B-1--45:R-:W-:Y:S01]  /*4310*/  HMMA.16816.F32.BF16 R76, R4, R8.reuse, R76 ;  /* 0x00000008044c723c */ /* 0x0b2fe2000004184c */
[----:B------:R-:W4:Y:S05]  /*4320*/  LDL R248, [R1+0x44] ;  /* 0x0000440001f87983 */ /* 0x000f2a0000100800 */
[----:B---3--:R-:W3:Y:S02]  /*4330*/  LDL R244, [R1+0x40] ;  /* 0x0000400001f47983 */ /* 0x008ee40000100800 */
[C---:B------:R-:W-:Y:S03]  /*4340*/  HMMA.16816.F32.BF16 R80, R140.reuse, R8, R80 ;  /* 0x000000088c50723c */ /* 0x040fe60000041850 */
[----:B--2---:R-:W2:Y:S05]  /*4350*/  LDL R9, [R1+0x24] ;  /* 0x0000240001097983 */ /* 0x004eaa0000100800 */
        /* <DEDUP_REMOVED lines=32> */
[----:B----4-:R-:W1:Y:S05]  /*4560*/  LDSM.16.M88.4 R140, [R248+0x800] ;  /* 0x00080000f88c783b */ /* 0x010e6a0000000200 */
[----:B---3--:R-:W-:Y:S05]  /*4570*/  LDSM.16.M88.4 R160, [R244] ;  /* 0x00000000f4a0783b */ /* 0x008fea0000000200 */
[----:B--2---:R-:W2:Y:S05]  /*4580*/  LDSM.16.MT88.4 R4, [R9+0x4800] ;  /* 0x004800000904783b */ /* 0x004eaa0000004200 */
        /* <DEDUP_REMOVED lines=10> */
[----:B---34-:R-:W2:Y:S01]  /*4630*/  LDL.64 R8, [R1+0xa0] ;  /* 0x0000a00001087983 */ /* 0x018ea20000100a00 */
[----:B------:R-:W-:Y:S02]  /*4640*/  ULDC.64 UR4, c[0x0][0x178] ;  /* 0x00005e0000047ab9 */ /* 0x000fe40000000a00 */
[----:B------:R-:W-:Y:S01]  /*4650*/  UIMAD.WIDE.U32 UR24, UR8, UR4, URZ ;  /* 0x00000004081872a5 */ /* 0x000fe2000f8e003f */
[----:B-1----:R-:W3:Y:S01]  /*4660*/  LDL R7, [R1+0x64] ;  /* 0x0000640001077983 */ /* 0x002ee20000100800 */
[----:B------:R-:W-:Y:S03]  /*4670*/  USHF.R.S32.HI UR9, URZ, 0x1f, UR8 ;  /* 0x0000001f3f097899 */ /* 0x000fe60008011408 */
[----:B------:R-:W4:Y:S01]  /*4680*/  LDL R140, [R1+0xac] ;  /* 0x0000ac00018c7983 */ /* 0x000f220000100800 */
[----:B------:R-:W-:Y:S01]  /*4690*/  IMAD.U32 R5, RZ, RZ, UR24 ;  /* 0x00000018ff057e24 */ /* 0x000fe2000f8e00ff */
[----:B------:R-:W-:Y:S01]  /*46a0*/  UIMAD UR9, UR9, UR4, URZ ;  /* 0x00000004090972a4 */ /* 0x000fe2000f8e023f */
[----:B------:R-:W-:Y:S01]  /*46b0*/  IMAD.U32 R4, RZ, RZ, UR24 ;  /* 0x00000018ff047e24 */ /* 0x000fe2000f8e00ff */
[----:B------:R-:W5:Y:S02]  /*46c0*/  LDL.64 R150, [R1+0x58] ;  /* 0x0000580001967983 */ /* 0x000f640000100a00 */
[----:B------:R-:W-:Y:S02]  /*46d0*/  UIMAD UR9, UR8, UR5, UR9 ;  /* 0x00000005080972a4 */ /* 0x000fe4000f8e0209 */
[----:B------:R-:W5:Y:S01]  /*46e0*/  LDL R149, [R1+0x50] ;  /* 0x0000500001957983 */ /* 0x000f620000100800 */
[----:B------:R-:W-:Y:S02]  /*46f0*/  USHF.L.U32 UR5, UR8, 0x5, URZ ;  /* 0x0000000508057899 */ /* 0x000fe4000800063f */
[----:B------:R-:W-:Y:S01]  /*4700*/  UIADD3 UR9, UR25, UR9, URZ ;  /* 0x0000000919097290 */ /* 0x000fe2000fffe03f */
[----:B------:R-:W5:Y:S01]  /*4710*/  LDL.64 R10, [R1+0x78] ;  /* 0x00007800010a7983 */ /* 0x000f620000100a00 */
[----:B------:R-:W-:Y:S04]  /*4720*/  UIADD3 UR4, -UR5, UR7, URZ ;  /* 0x0000000705047290 */ /* 0x000fe8000fffe13f */
[----:B------:R-:W-:Y:S01]  /*4730*/  IMAD.U32 R6, RZ, RZ, UR9 ;  /* 0x00000009ff067e24 */ /* 0x000fe2000f8e00ff */
[----:B--2---:R-:W-:Y:S02]  /*4740*/  LEA R5, P0, R5, R8, 0x5 ;  /* 0x0000000805057211 */ /* 0x004fe400078028ff */
[----:B------:R-:W2:Y:S01]  /*4750*/  LDL.64 R8, [R1+0x70] ;  /* 0x0000700001087983 */ /* 0x000ea20000100a00 */
[C---:B---3--:R-:W-:Y:S02]  /*4760*/  LOP3.LUT P3, RZ, R7.reuse, 0x1, RZ, 0xc0, !PT ;  /* 0x0000000107ff7812 */ /* 0x048fe4000786c0ff */
[----:B------:R-:W-:Y:S02]  /*4770*/  LOP3.LUT P2, RZ, R7, 0x2, RZ, 0xc0, !PT ;  /* 0x0000000207ff7812 */ /* 0x000fe4000784c0ff */
[----:B----4-:R-:W-:Y:S02]  /*4780*/  LEA.HI.X R6, R4, R140, R6, 0x5, P0 ;  /* 0x0000008c04067211 */ /* 0x010fe400000f2c06 */
[C---:B------:R-:W-:Y:S02]  /*4790*/  LEA R4, P0, R5.reuse, c[0x0][0x160], 0x1 ;  /* 0x0000580005047a11 */ /* 0x040fe400078008ff */
[C---:B-----5:R-:W-:Y:S02]  /*47a0*/  ISETP.GE.OR P3, PT, R150.reuse, UR4, !P3 ;  /* 0x0000000496007c0c */ /* 0x060fe4000df66670 */
[----:B------:R-:W-:Y:S02]  /*47b0*/  LEA.HI.X R5, R5, c[0x0][0x164], R6, 0x1, P0 ;  /* 0x0000590005057a11 */ /* 0x000fe400000f0c06 */
[C---:B------:R-:W-:Y:S02]  /*47c0*/  ISETP.GE.OR P2, PT, R150.reuse, UR4, !P2 ;  /* 0x0000000496007c0c */ /* 0x040fe4000d746670 */
[C---:B------:R-:W-:Y:S02]  /*47d0*/  LOP3.LUT P0, RZ, R7.reuse, 0x4, RZ, 0xc0, !PT ;  /* 0x0000000407ff7812 */ /* 0x040fe4000780c0ff */
[----:B------:R-:W-:Y:S02]  /*47e0*/  LOP3.LUT P4, RZ, R7, 0x8, RZ, 0xc0, !PT ;  /* 0x0000000807ff7812 */ /* 0x000fe4000788c0ff */
[----:B------:R-:W1:Y:S01]  /*47f0*/  S2R R7, SR_CTAID.Y ;  /* 0x0000000000077919 */ /* 0x000e620000002600 */
[C---:B------:R-:W-:Y:S02]  /*4800*/  ISETP.GE.OR P0, PT, R150.reuse, UR4, !P0 ;  /* 0x0000000496007c0c */ /* 0x040fe4000c706670 */
[----:B------:R-:W-:Y:S01]  /*4810*/  ISETP.GE.OR P4, PT, R150, UR4, !P4 ;  /* 0x0000000496007c0c */ /* 0x000fe2000e786670 */
[----:B------:R-:W-:Y:S01]  /*4820*/  @!PT LDS RZ, [RZ] ;  /* 0x00000000fffff984 */ /* 0x000fe20000000800 */
[----:B------:R-:W-:Y:S01]  /*4830*/  @!PT LDS RZ, [RZ] ;  /* 0x00000000fffff984 */ /* 0x000fe20000000800 */
[----:B------:R-:W-:Y:S01]  /*4840*/  @!PT LDS RZ, [RZ] ;  /* 0x00000000fffff984 */ /* 0x000fe20000000800 */
[----:B------:R3:W-:Y:S01]  /*4850*/  LDGSTS.E.BYPASS.LTC128B.128 [R149+0x8080], [R4.64], !P3 ;  /* 0x0808000004957fae */ /* 0x0007e2000d901d54 */
[----:B------:R-:W-:Y:S03]  /*4860*/  USHF.R.S32.HI UR4, URZ, 0x1f, UR5 ;  /* 0x0000001f3f047899 */ /* 0x000fe60008011405 */
[----:B------:R3:W-:Y:S06]  /*4870*/  LDGSTS.E.BYPASS.LTC128B.128 [R149+0x9080], [R4.64+0x80], !P2 ;  /* 0x0908008004957fae */ /* 0x0007ec000d101d54 */
[----:B------:R3:W-:Y:S04]  /*4880*/  LDGSTS.E.BYPASS.LTC128B.128 [R149+0xa080], [R4.64+0x100], !P0 ;  /* 0x0a08010004957fae */ /* 0x0007e8000c101d54 */
[----:B------:R3:W-:Y:S01]  /*4890*/  LDGSTS.E.BYPASS.LTC128B.128 [R149+0xb080], [R4.64+0x180], !P4 ;  /* 0x0b08018004957fae */ /* 0x0007e2000e101d54 */
[----:B-1----:R-:W-:Y:S05]  /*48a0*/  SHF.R.S32.HI R6, RZ, 0x1f, R7 ;  /* 0x0000001fff067819 */ /* 0x002fea0000011407 */
[----:B------:R-:W-:Y:S04]  /*48b0*/  IMAD R6, R6, c[0x0][0x270], RZ ;  /* 0x00009c0006067a24 */ /* 0x000fe800078e02ff */
[C---:B------:R-:W-:Y:S02]  /*48c0*/  IMAD R6, R7.reuse, c[0x0][0x274], R6 ;  /* 0x00009d0007067a24 */ /* 0x040fe400078e0206 */
[----:B---3--:R-:W-:Y:S02]  /*48d0*/  IMAD.MOV.U32 R4, RZ, RZ, R10 ;  /* 0x000000ffff047224 */ /* 0x008fe400078e000a */
[----:B------:R-:W-:Y:S04]  /*48e0*/  IMAD.MOV.U32 R5, RZ, RZ, R11 ;  /* 0x000000ffff057224 */ /* 0x000fe800078e000b */
[----:B------:R-:W-:Y:S04]  /*48f0*/  IMAD.WIDE.U32 R4, R7, c[0x0][0x270], R4 ;  /* 0x00009c0007047a25 */ /* 0x000fe800078e0004 */
[----:B------:R-:W-:Y:S02]  /*4900*/  IMAD.U32 R7, RZ, RZ, UR5 ;  /* 0x00000005ff077e24 */ /* 0x000fe4000f8e00ff */
[----:B------:R-:W-:Y:S03]  /*4910*/  IMAD.IADD R6, R5, 0x1, R6 ;  /* 0x0000000105067824 */ /* 0x000fe600078e0206 */
[----:B------:R-:W-:Y:S01]  /*4920*/  IADD3 R5, P2, P0, R7, UR18, R4 ;  /* 0x0000001207057c10 */ /* 0x000fe2000f85e004 */
[----:B------:R-:W-:Y:S05]  /*4930*/  IMAD.U32 R4, RZ, RZ, UR4 ;  /* 0x00000004ff047e24 */ /* 0x000fea000f8e00ff */
[----:B------:R-:W-:Y:S02]  /*4940*/  IADD3.X R6, R4, UR15, R6, P2, P0 ;  /* 0x0000000f04067c10 */ /* 0x000fe400097e0406 */
[C---:B------:R-:W-:Y:S04]  /*4950*/  LEA R4, P0, R5.reuse, c[0x0][0x258], 0x2 ;  /* 0x0000960005047a11 */ /* 0x040fe800078010ff */
[----:B------:R-:W-:Y:S01]  /*4960*/  LEA.HI.X R5, R5, c[0x0][0x25c], R6, 0x2, P0 ;  /* 0x0000970005057a11 */ /* 0x000fe200000f1406 */
[----:B--2---:R-:W-:Y:S05]  /*4970*/  @!P1 IMAD.SHL.U32 R6, R8, 0x10, RZ ;  /* 0x0000001008069824 */ /* 0x004fea00078e00ff */
[----:B------:R1:W-:Y:S03]  /*4980*/  @!P1 LDGSTS.E.BYPASS.LTC128B.128 [R6+0x14080], [R4.64] ;  /* 0x1408000004069fae */ /* 0x0003e6000b901d54 */
.L_x_147:
        /* <DEDUP_REMOVED lines=102> */
[----:B-1----:R-:W-:Y:S01]  /*4ff0*/  FMUL.FTZ R10, R137, c[0x0][0x298] ;  /* 0x0000a600890a7a20 */ /* 0x002fe20000410000 */
[----:B------:R-:W-:Y:S01]  /*5000*/  PLOP3.LUT P1, PT, PT, PT, PT, 0x8, 0x0 ;  /* 0x000000000000781c */ /* 0x000fe20003f2e170 */
[----:B------:R-:W-:-:S02]  /*5010*/  FMUL.FTZ R7, R76, c[0x0][0x298] ;  /* 0x0000a6004c077a20 */ /* 0x000fc40000410000 */
[----:B------:R-:W-:Y:S02]  /*5020*/  FMUL.FTZ R5, R77, c[0x0][0x298] ;  /* 0x0000a6004d057a20 */ /* 0x000fe40000410000 */
[----:B------:R-:W-:Y:S02]  /*5030*/  FMUL.FTZ R6, R78, c[0x0][0x298] ;  /* 0x0000a6004e067a20 */ /* 0x000fe40000410000 */
[----:B------:R-:W-:Y:S02]  /*5040*/  FMUL.FTZ R3, R79, c[0x0][0x298] ;  /* 0x0000a6004f037a20 */ /* 0x000fe40000410000 */
[----:B------:R-:W-:Y:S02]  /*5050*/  FMUL.FTZ R4, R80, c[0x0][0x298] ;  /* 0x0000a60050047a20 */ /* 0x000fe40000410000 */
[----:B-----5:R-:W-:Y:S02]  /*5060*/  FMUL.FTZ R0, R81, c[0x0][0x298] ;  /* 0x0000a60051007a20 */ /* 0x020fe40000410000 */
        /* <DEDUP_REMOVED lines=57> */
.L_x_137:
[----:B------:R-:W-:Y:S05]  /*5400*/  @P1 BRA `(.L_x_149) ;  /* 0x00001d2000001947 */ /* 0x000fea0003800000 */
[----:B------:R-:W2:Y:S01]  /*5410*/  LDL.LU.64 R144, [R1+0x70] ;  /* 0x0000700001907983 */ /* 0x000ea20000300a00 */
[----:B------:R-:W-:Y:S01]  /*5420*/  F2FP.BF16.PACK_AB R39, R39, R38 ;  /* 0x000000262727723e */ /* 0x000fe200000010ff */
[----:B------:R-:W-:Y:S01]  /*5430*/  ULDC UR4, c[0x0][0x2f0] ;  /* 0x0000bc0000047ab9 */ /* 0x000fe20000000800 */
[----:B------:R-:W-:Y:S01]  /*5440*/  F2FP.BF16.PACK_AB R38, R5, R7 ;  /* 0x000000070526723e */ /* 0x000fe200000010ff */
[----:B------:R-:W-:Y:S01]  /*5450*/  UIADD3 UR4, -UR13, UR4, URZ ;  /* 0x000000040d047290 */ /* 0x000fe2000fffe13f */
[----:B------:R-:W-:Y:S01]  /*5460*/  F2FP.BF16.PACK_AB R41, R41, R40 ;  /* 0x000000282929723e */ /* 0x000fe200000010ff */
[----:B------:R-:W-:Y:S01]  /*5470*/  BSSY B0, `(.L_x_150) ;  /* 0x00000d6000007945 */ /* 0x000fe20003800000 */
[----:B------:R-:W-:Y:S01]  /*5480*/  F2FP.BF16.PACK_AB R40, R37, R36 ;  /* 0x000000242528723e */ /* 0x000fe200000010ff */
[----:B------:R-:W-:Y:S01]  /*5490*/  UISETP.LT.AND UP0, UPT, UR4, 0x40, UPT ;  /* 0x000000400400788c */ /* 0x000fe2000bf01270 */
[----:B------:R-:W-:-:S02]  /*54a0*/  F2FP.BF16.PACK_AB R37, R3, R6 ;  /* 0x000000060325723e */ /* 0x000fc400000010ff */
[----:B------:R-:W-:Y:S01]  /*54b0*/  F2FP.BF16.PACK_AB R36, R0, R4 ;  /* 0x000000040024723e */ /* 0x000fe200000010ff */
[----:B------:R-:W-:Y:S01]  /*54c0*/  USEL UR4, UR4, 0x40, UP0 ;  /* 0x0000004004047887 */ /* 0x000fe20008000000 */
        /* <DEDUP_REMOVED lines=10> */
[----:B------:R-:W-:-:S02]  /*5570*/  F2FP.BF16.PACK_AB R79, R29, R28 ;  /* 0x0000001c1d4f723e */ /* 0x000fc400000010ff */
[----:B-1----:R-:W-:Y:S02]  /*5580*/  F2FP.BF16.PACK_AB R78, R31, R30 ;  /* 0x0000001e1f4e723e */ /* 0x002fe400000010ff */
        /* <DEDUP_REMOVED lines=13> */
[----:B------:R-:W-:Y:S01]  /*5660*/  F2FP.BF16.PACK_AB R74, R75, R74 ;  /* 0x0000004a4b4a723e */ /* 0x000fe200000010ff */
[----:B------:R-:W1:Y:S01]  /*5670*/  S2R R73, SR_CTAID.Z ;  /* 0x0000000000497919 */ /* 0x000e620000002700 */
        /* <DEDUP_REMOVED lines=29> */
[----:B-1----:R-:W-:Y:S02]  /*5850*/  SHF.R.S32.HI R84, RZ, 0x1f, R73 ;  /* 0x0000001fff547819 */ /* 0x002fe40000011449 */
[----:B--2---:R-:W-:-:S04]  /*5860*/  SHF.R.S32.HI R5, RZ, 0x1f, R144 ;  /* 0x0000001fff057819 */ /* 0x004fc80000011490 */
[----:B------:R-:W-:-:S04]  /*5870*/  LEA.HI R3, R5, R144, RZ, 0x2 ;  /* 0x0000009005037211 */ /* 0x000fc800078f10ff */
[--C-:B------:R-:W-:Y:S02]  /*5880*/  SHF.R.S32.HI R4, RZ, 0x2, R3.reuse ;  /* 0x00000002ff047819 */ /* 0x100fe40000011403 */
[----:B------:R-:W-:Y:S02]  /*5890*/  SHF.R.S32.HI R0, RZ, 0x1f, R3 ;  /* 0x0000001fff007819 */ /* 0x000fe40000011403 */
[----:B------:R-:W-:Y:S02]  /*58a0*/  LOP3.LUT R6, R3, 0x3ffffffc, RZ, 0xc0, !PT ;  /* 0x3ffffffc03067812 */ /* 0x000fe400078ec0ff */
[----:B------:R-:W-:Y:S02]  /*58b0*/  LEA.HI R2, R0, R4, RZ, 0x3 ;  /* 0x0000000400027211 */ /* 0x000fe400078f18ff */
[----:B------:R-:W-:Y:S02]  /*58c0*/  LEA.HI R0, R5, R144, RZ, 0x5 ;  /* 0x0000009005007211 */ /* 0x000fe400078f28ff */
[----:B------:R-:W-:-:S02]  /*58d0*/  LOP3.LUT R2, R2, 0xfffffff8, RZ, 0xc0, !PT ;  /* 0xfffffff802027812 */ /* 0x000fc400078ec0ff */
[----:B------:R-:W-:-:S03]  /*58e0*/  SHF.R.S32.HI R8, RZ, 0x5, R0 ;  /* 0x00000005ff087819 */ /* 0x000fc60000011400 */
[----:B------:R-:W-:Y:S01]  /*58f0*/  IMAD.IADD R9, R4, 0x1, -R2 ;  /* 0x0000000104097824 */ /* 0x000fe200078e0a02 */
[----:B------:R-:W-:Y:S02]  /*5900*/  LEA.HI R4, R5, R144, RZ, 0x6 ;  /* 0x0000009005047211 */ /* 0x000fe400078f30ff */
[----:B------:R-:W-:Y:S01]  /*5910*/  LEA.HI R2, R0, R8, RZ, 0x1 ;  /* 0x0000000800027211 */ /* 0x000fe200078f08ff */
[----:B------:R-:W-:Y:S01]  /*5920*/  IMAD.SHL.U32 R5, R9, 0x40, RZ ;  /* 0x0000004009057824 */ /* 0x000fe200078e00ff */
[----:B------:R-:W-:Y:S02]  /*5930*/  SHF.R.U32.HI R7, RZ, 0x3, R4 ;  /* 0x00000003ff077819 */ /* 0x000fe40000011604 */
[----:B------:R-:W-:Y:S02]  /*5940*/  LOP3.LUT R3, R2, 0x1ffffe, RZ, 0xc0, !PT ;  /* 0x001ffffe02037812 */ /* 0x000fe400078ec0ff */
[----:B------:R-:W-:Y:S01]  /*5950*/  LOP3.LUT R2, R5, 0x1c0, RZ, 0xc0, !PT ;  /* 0x000001c005027812 */ /* 0x000fe200078ec0ff */
[----:B------:R-:W-:Y:S01]  /*5960*/  IMAD.IADD R5, R144, 0x1, -R6 ;  /* 0x0000000190057824 */ /* 0x000fe200078e0a06 */
[----:B------:R-:W-:Y:S01]  /*5970*/  LOP3.LUT R0, R0, 0xffffffe0, RZ, 0xc0, !PT ;  /* 0xffffffe000007812 */ /* 0x000fe200078ec0ff */
[----:B------:R-:W-:Y:S01]  /*5980*/  IMAD.IADD R4, R8, 0x1, -R3 ;  /* 0x0000000108047824 */ /* 0x000fe200078e0a03 */
[----:B------:R-:W-:Y:S01]  /*5990*/  LOP3.LUT R7, R2, 0x18, R7, 0xf8, !PT ;  /* 0x0000001802077812 */ /* 0x000fe200078ef807 */
[----:B------:R-:W-:Y:S01]  /*59a0*/  IMAD.SHL.U32 R6, R8, 0x40, RZ ;  /* 0x0000004008067824 */ /* 0x000fe200078e00ff */
[----:B------:R-:W-:Y:S01]  /*59b0*/  SHF.R.U32.HI R3, RZ, 0x3, R2 ;  /* 0x00000003ff037819 */ /* 0x000fe20000011602 */
[----:B------:R-:W-:Y:S01]  /*59c0*/  IMAD.IADD R2, R144, 0x1, -R0 ;  /* 0x0000000190027824 */ /* 0x000fe200078e0a00 */
[----:B------:R-:W-:Y:S01]  /*59d0*/  BAR.SYNC.DEFER_BLOCKING 0x1, 0x100 ;  /* 0x0044000000007b1d */ /* 0x000fe20000010000 */
[----:B------:R-:W-:Y:S01]  /*59e0*/  IMAD R4, R4, 0x200, R5 ;  /* 0x0000020004047824 */ /* 0x000fe200078e0205 */
[----:B------:R-:W-:-:S02]  /*59f0*/  LOP3.LUT R0, R7, R3, RZ, 0x3c, !PT ;  /* 0x0000000307007212 */ /* 0x000fc400078e3cff */
[----:B------:R-:W-:Y:S02]  /*5a00*/  LOP3.LUT P0, RZ, R9, 0x4, RZ, 0xc0, !PT ;  /* 0x0000000409ff7812 */ /* 0x000fe4000780c0ff */
[----:B------:R-:W-:Y:S01]  /*5a10*/  SHF.R.S32.HI R3, RZ, 0x1f, R2 ;  /* 0x0000001fff037819 */ /* 0x000fe20000011402 */
[----:B------:R-:W-:Y:S01]  /*5a20*/  IMAD.U32 R0, R4, 0x2, R0 ;  /* 0x0000000204007824 */ /* 0x000fe200078e0000 */
[----:B------:R-:W-:Y:S01]  /*5a30*/  LOP3.LUT R7, R6, 0x1c0, RZ, 0xc0, !PT ;  /* 0x000001c006077812 */ /* 0x000fe200078ec0ff */
[----:B------:R-:W-:Y:S01]  /*5a40*/  IMAD.SHL.U32 R6, R2, 0x8, RZ ;  /* 0x0000000802067824 */ /* 0x000fe200078e00ff */
[----:B------:R-:W-:Y:S01]  /*5a50*/  LEA.HI R3, R3, R2, RZ, 0x3 ;  /* 0x0000000203037211 */ /* 0x000fe200078f18ff */
[----:B------:R-:W-:Y:S01]  /*5a60*/  IMAD.SHL.U32 R0, R0, 0x2, RZ ;  /* 0x0000000200007824 */ /* 0x000fe200078e00ff */
[----:B------:R-:W-:Y:S02]  /*5a70*/  SHF.R.U32.HI R9, RZ, 0x3, R7 ;  /* 0x00000003ff097819 */ /* 0x000fe40000011607 */
[----:B------:R-:W-:Y:S01]  /*5a80*/  LOP3.LUT R5, R7, 0x38, R6, 0xf8, !PT ;  /* 0x0000003807057812 */ /* 0x000fe200078ef806 */
[----:B------:R-:W-:Y:S01]  /*5a90*/  IMAD.SHL.U32 R7, R3, 0x200, RZ ;  /* 0x0000020003077824 */ /* 0x000fe200078e00ff */
[----:B------:R-:W-:-:S02]  /*5aa0*/  IADD3 R2, R0, 0x40, RZ ;  /* 0x0000004000027810 */ /* 0x000fc40007ffe0ff */
[----:B------:R-:W-:Y:S02]  /*5ab0*/  @P0 IADD3 R2, R0, -0x40, RZ ;  /* 0xffffffc000020810 */ /* 0x000fe40007ffe0ff */
[----:B------:R-:W-:Y:S02]  /*5ac0*/  F2FP.BF16.PACK_AB R4, R139, R138 ;  /* 0x0000008a8b04723e */ /* 0x000fe400000010ff */
[----:B------:R-:W-:Y:S01]  /*5ad0*/  LOP3.LUT R9, R5, R9, RZ, 0x3c, !PT ;  /* 0x0000000905097212 */ /* 0x000fe200078e3cff */
[----:B------:R-:W-:Y:S01]  /*5ae0*/  STS [R0+0x8080], R135 ;  /* 0x0080808700007388 */ /* 0x000fe20000000800 */
[----:B------:R-:W-:Y:S02]  /*5af0*/  F2FP.BF16.PACK_AB R3, R140, R142 ;  /* 0x0000008e8c03723e */ /* 0x000fe400000010ff */
[----:B------:R-:W-:Y:S01]  /*5b00*/  F2FP.BF16.PACK_AB R5, R137, R141 ;  /* 0x0000008d8905723e */ /* 0x000fe200000010ff */
[----:B------:R-:W-:Y:S01]  /*5b10*/  STS [R0+0x8480], R134 ;  /* 0x0084808600007388 */ /* 0x000fe20000000800 */
[----:B------:R-:W-:-:S02]  /*5b20*/  LOP3.LUT R7, R9, 0x7ffff000, R7, 0xf8, !PT ;  /* 0x7ffff00009077812 */ /* 0x000fc400078ef807 */
[----:B------:R-:W-:Y:S01]  /*5b30*/  ISETP.GE.AND P1, PT, R8, UR4, PT ;  /* 0x0000000408007c0c */ /* 0x000fe2000bf26270 */
[----:B------:R-:W-:Y:S01]  /*5b40*/  STS [R2+0x8080], R131 ;  /* 0x0080808302007388 */ /* 0x000fe20000000800 */
[----:B------:R-:W-:Y:S02]  /*5b50*/  SHF.R.S32.HI R9, RZ, 0x1f, R8 ;  /* 0x0000001fff097819 */ /* 0x000fe40000011408 */
[----:B------:R-:W-:Y:S01]  /*5b60*/  ISETP.GE.OR P0, PT, R6, c[0x0][0x324], P1 ;  /* 0x0000c90006007a0c */ /* 0x000fe20000f06670 */
        /* <DEDUP_REMOVED lines=24> */
[----:B------:R2:W-:Y:S04]  /*5cf0*/  STS [R2+0xe480], R74 ;  /* 0x00e4804a02007388 */ /* 0x0005e80000000800 */
[----:B------:R-:W-:Y:S04]  /*5d00*/  STS [R0+0xf080], R64 ;  /* 0x00f0804000007388 */ /* 0x000fe80000000800 */
[----:B------:R-:W-:Y:S04]  /*5d10*/  STS [R0+0xf480], R66 ;  /* 0x00f4804200007388 */ /* 0x000fe80000000800 */
[----:B------:R-:W-:Y:S04]  /*5d20*/  STS [R2+0xf080], R68 ;  /* 0x00f0804402007388 */ /* 0x000fe80000000800 */
[----:B------:R-:W-:Y:S04]  /*5d30*/  STS [R2+0xf480], R70 ;  /* 0x00f4804602007388 */ /* 0x000fe80000000800 */
[----:B------:R-:W-:Y:S01]  /*5d40*/  STS [R0+0x80], R38 ;  /* 0x0000802600007388 */ /* 0x000fe20000000800 */
[----:B-1----:R-:W-:-:S03]  /*5d50*/  P2R R72, PR, RZ, 0x2 ;  /* 0x00000002ff487803 */ /* 0x002fc60000000000 */
        /* <DEDUP_REMOVED lines=30> */
[----:B------:R3:W-:Y:S04]  /*5f40*/  STS [R2+0x7480], R5 ;  /* 0x0074800502007388 */ /* 0x0007e80000000800 */
[----:B--2---:R-:W2:Y:S01]  /*5f50*/  S2R R74, SR_CTAID.Y ;  /* 0x00000000004a7919 */ /* 0x004ea20000002600 */
[----:B-1----:R-:W-:-:S03]  /*5f60*/  IMAD.SHL.U32 R0, R7, 0x2, RZ ;  /* 0x0000000207007824 */ /* 0x002fc600078e00ff */
[----:B------:R-:W-:Y:S01]  /*5f70*/  BAR.SYNC.DEFER_BLOCKING 0x1, 0x100 ;  /* 0x0044000000007b1d */ /* 0x000fe20000010000 */
[----:B------:R-:W-:Y:S01]  /*5f80*/  SHF.R.S32.HI R7, RZ, 0x1f, R6 ;  /* 0x0000001fff077819 */ /* 0x000fe20000011406 */
[----:B---3--:R-:W-:Y:S01]  /*5f90*/  IMAD.U32 R5, RZ, RZ, UR10 ;  /* 0x0000000aff057e24 */ /* 0x008fe2000f8e00ff */
[----:B--2---:R-:W-:-:S03]  /*5fa0*/  SHF.R.S32.HI R75, RZ, 0x1f, R74 ;  /* 0x0000001fff4b7819 */ /* 0x004fc6000001144a */
[----:B------:R-:W-:-:S04]  /*5fb0*/  IMAD.WIDE.U32 R2, R74, c[0x0][0x338], R6 ;  /* 0x0000ce004a027a25 */ /* 0x000fc800078e0006 */
[----:B------:R-:W-:-:S04]  /*5fc0*/  IMAD R4, R75, c[0x0][0x338], RZ ;  /* 0x0000ce004b047a24 */ /* 0x000fc800078e02ff */
[----:B------:R-:W-:-:S04]  /*5fd0*/  IMAD R4, R74, c[0x0][0x33c], R4 ;  /* 0x0000cf004a047a24 */ /* 0x000fc800078e0204 */
[----:B------:R-:W-:Y:S01]  /*5fe0*/  IMAD.IADD R3, R3, 0x1, R4 ;  /* 0x0000000103037824 */ /* 0x000fe200078e0204 */
[----:B------:R1:W2:Y:S01]  /*5ff0*/  LDS.128 R20, [R0+0x8480] ;  /* 0x0084800000147984 */ /* 0x0002a20000000c00 */
[----:B------:R-:W-:Y:S02]  /*6000*/  IMAD R4, R84, c[0x0][0x340], RZ ;  /* 0x0000d00054047a24 */ /* 0x000fe400078e02ff */
[C---:B------:R-:W-:Y:S01]  /*6010*/  IMAD.WIDE.U32 R10, R73.reuse, c[0x0][0x340], R2 ;  /* 0x0000d000490a7a25 */ /* 0x040fe200078e0002 */
[----:B------:R1:W3:Y:S03]  /*6020*/  LDS.128 R24, [R0+0x8880] ;  /* 0x0088800000187984 */ /* 0x0002e60000000c00 */
[----:B------:R-:W-:Y:S01]  /*6030*/  IMAD R4, R73, c[0x0][0x344], R4 ;  /* 0x0000d10049047a24 */ /* 0x000fe200078e0204 */
[----:B------:R1:W4:Y:S01]  /*6040*/  LDS.128 R28, [R0+0x8c80] ;  /* 0x008c8000001c7984 */ /* 0x0003220000000c00 */
[----:B------:R-:W-:-:S03]  /*6050*/  IMAD.WIDE R2, R5, 0x40, R8 ;  /* 0x0000004005027825 */ /* 0x000fc600078e0208 */
        /* <DEDUP_REMOVED lines=23> */
.L_x_151:
[----:B--234-:R-:W-:Y:S05]  /*61d0*/  BSYNC B0 ;  /* 0x0000000000007941 */ /* 0x01cfea0003800000 */
.L_x_150:
[----:B-1----:R-:W-:Y:S01]  /*61e0*/  IADD3 R0, R8, 0x8, RZ ;  /* 0x0000000808007810 */ /* 0x002fe20007ffe0ff */
[----:B------:R-:W-:Y:S03]  /*61f0*/  BSSY B0, `(.L_x_152) ;  /* 0x0000010000007945 */ /* 0x000fe60003800000 */
[----:B------:R-:W-:-:S04]  /*6200*/  ISETP.GE.AND P0, PT, R0, UR4, PT ;  /* 0x0000000400007c0c */ /* 0x000fc8000bf06270 */
        /* <DEDUP_REMOVED lines=14> */
.L_x_153:
[----:B------:R-:W-:Y:S05]  /*62f0*/  BSYNC B0 ;  /* 0x0000000000007941 */ /* 0x000fea0003800000 */
.L_x_152:
[----:B------:R-:W-:Y:S01]  /*6300*/  IADD3 R0, R8, 0x10, RZ ;  /* 0x0000001008007810 */ /* 0x000fe20007ffe0ff */
[----:B------:R-:W-:Y:S03]  /*6310*/  BSSY B0, `(.L_x_154) ;  /* 0x000000f000007945 */ /* 0x000fe60003800000 */
[----:B------:R-:W-:-:S04]  /*6320*/  ISETP.GE.AND P6, PT, R0, UR4, PT ;  /* 0x0000000400007c0c */ /* 0x000fc8000bfc6270 */
        /* <DEDUP_REMOVED lines=13> */
.L_x_155:
[----:B------:R-:W-:Y:S05]  /*6400*/  BSYNC B0 ;  /* 0x0000000000007941 */ /* 0x000fea0003800000 */
.L_x_154:
        /* <DEDUP_REMOVED lines=16> */
.L_x_157:
[----:B------:R-:W-:Y:S05]  /*6510*/  BSYNC B0 ;  /* 0x0000000000007941 */ /* 0x000fea0003800000 */
.L_x_156:
        /* <DEDUP_REMOVED lines=16> */
.L_x_159:
[----:B------:R-:W-:Y:S05]  /*6620*/  BSYNC B0 ;  /* 0x0000000000007941 */ /* 0x000fea0003800000 */
.L_x_158:
        /* <DEDUP_REMOVED lines=16> */
.L_x_161:
[----:B------:R-:W-:Y:S05]  /*6730*/  BSYNC B0 ;  /* 0x0000000000007941 */ /* 0x000fea0003800000 */
.L_x_160:
        /* <DEDUP_REMOVED lines=16> */
.L_x_163:
[----:B------:R-:W-:Y:S05]  /*6840*/  BSYNC B0 ;  /* 0x0000000000007941 */ /* 0x000fea0003800000 */
.L_x_162:
[----:B------:R-:W-:Y:S01]  /*6850*/  IADD3 R0, R8, 0x38, RZ ;  /* 0x0000003808007810 */ /* 0x000fe20007ffe0ff */
[----:B------:R-:W-:Y:S03]  /*6860*/  BSSY B0, `(.L_x_164) ;  /* 0x000000e000007945 */ /* 0x000fe60003800000 */
[----:B------:R-:W-:-:S04]  /*6870*/  ISETP.GE.AND P1, PT, R0, UR4, PT ;  /* 0x0000000400007c0c */ /* 0x000fc8000bf26270 */
        /* <DEDUP_REMOVED lines=12> */
.L_x_165:
[----:B------:R-:W-:Y:S05]  /*6940*/  BSYNC B0 ;  /* 0x0000000000007941 */ /* 0x000fea0003800000 */
.L_x_164:
[----:B------:R-:W-:Y:S01]  /*6950*/  ISETP.NE.AND P0, PT, R72, RZ, PT ;  /* 0x000000ff4800720c */ /* 0x000fe20003f05270 */
[----:B------:R-:W-:Y:S01]  /*6960*/  IMAD R0, R75, c[0x0][0x308], RZ ;  /* 0x0000c2004b007a24 */ /* 0x000fe200078e02ff */
[----:B------:R-:W-:Y:S01]  /*6970*/  BSSY B0, `(.L_x_166) ;  /* 0x0000012000007945 */ /* 0x000fe20003800000 */
[----:B--2---:R-:W-:Y:S01]  /*6980*/  IMAD.WIDE.U32 R4, R74, c[0x0][0x308], R6 ;  /* 0x0000c2004a047a25 */ /* 0x004fe200078e0006 */
        /* <DEDUP_REMOVED lines=16> */
.L_x_167:
[----:B------:R-:W-:Y:S05]  /*6a90*/  BSYNC B0 ;  /* 0x0000000000007941 */ /* 0x000fea0003800000 */
.L_x_166:
        /* <DEDUP_REMOVED lines=15> */
.L_x_169:
[----:B------:R-:W-:Y:S05]  /*6b90*/  BSYNC B0 ;  /* 0x0000000000007941 */ /* 0x000fea0003800000 */
.L_x_168:
        /* <DEDUP_REMOVED lines=14> */
.L_x_171:
[----:B------:R-:W-:Y:S05]  /*6c80*/  BSYNC B0 ;  /* 0x0000000000007941 */ /* 0x000fea0003800000 */
.L_x_170:
        /* <DEDUP_REMOVED lines=14> */
.L_x_173:
[----:B------:R-:W-:Y:S05]  /*6d70*/  BSYNC B0 ;  /* 0x0000000000007941 */ /* 0x000fea0003800000 */
.L_x_172:
        /* <DEDUP_REMOVED lines=14> */
.L_x_175:
[----:B------:R-:W-:Y:S05]  /*6e60*/  BSYNC B0 ;  /* 0x0000000000007941 */ /* 0x000fea0003800000 */
.L_x_174:
        /* <DEDUP_REMOVED lines=14> */
.L_x_177:
[----:B------:R-:W-:Y:S05]  /*6f50*/  BSYNC B0 ;  /* 0x0000000000007941 */ /* 0x000fea0003800000 */
.L_x_176:
        /* <DEDUP_REMOVED lines=14> */
.L_x_179:
[----:B------:R-:W-:Y:S05]  /*7040*/  BSYNC B0 ;  /* 0x0000000000007941 */ /* 0x000fea0003800000 */
.L_x_178:
        /* <DEDUP_REMOVED lines=14> */
.L_x_149:
[----:B------:R-:W2:Y:S01]  /*7130*/  LDL.LU.64 R2, [R1+0x70] ;  /* 0x0000700001027983 */ /* 0x000ea20000300a00 */
[----:B------:R-:W-:Y:S01]  /*7140*/  ULDC UR4, c[0x0][0x2f0] ;  /* 0x0000bc0000047ab9 */ /* 0x000fe20000000800 */
[----:B------:R-:W-:Y:S01]  /*7150*/  BSSY B0, `(.L_x_180) ;  /* 0x0000024000007945 */ /* 0x000fe20003800000 */
[----:B------:R-:W-:Y:S01]  /*7160*/  UIADD3 UR4, -UR13, UR4, URZ ;  /* 0x000000040d047290 */ /* 0x000fe2000fffe13f */
[----:B------:R-:W3:Y:S04]  /*7170*/  S2R R18, SR_CTAID.Y ;  /* 0x0000000000127919 */ /* 0x000ee80000002600 */
[----:B------:R-:W4:Y:S01]  /*7180*/  S2R R19, SR_CTAID.Z ;  /* 0x0000000000137919 */ /* 0x000f220000002700 */
[----:B---3--:R-:W-:-:S02]  /*7190*/  SHF.R.S32.HI R20, RZ, 0x1f, R18 ;  /* 0x0000001fff147819 */ /* 0x008fc40000011412 */
[----:B----4-:R-:W-:-:S05]  /*71a0*/  SHF.R.S32.HI R21, RZ, 0x1f, R19 ;  /* 0x0000001fff157819 */ /* 0x010fca0000011413 */
[----:B------:R-:W-:-:S04]  /*71b0*/  IMAD R8, R21, c[0x0][0x310], RZ ;  /* 0x0000c40015087a24 */ /* 0x000fc800078e02ff */
[----:B------:R-:W-:Y:S01]  /*71c0*/  IMAD R8, R19, c[0x0][0x314], R8 ;  /* 0x0000c50013087a24 */ /* 0x000fe200078e0208 */
[----:B--2---:R-:W-:-:S04]  /*71d0*/  SHF.R.S32.HI R0, RZ, 0x1f, R2 ;  /* 0x0000001fff007819 */ /* 0x004fc80000011402 */
[----:B------:R-:W-:-:S04]  /*71e0*/  LEA.HI R0, R0, R2, RZ, 0x5 ;  /* 0x0000000200007211 */ /* 0x000fc800078f28ff */
[----:B------:R-:W-:Y:S02]  /*71f0*/  LOP3.LUT R4, R0, 0x1fffffe0, RZ, 0xc0, !PT ;  /* 0x1fffffe000047812 */ /* 0x000fe400078ec0ff */
[----:B------:R-:W-:-:S03]  /*7200*/  SHF.R.S32.HI R6, RZ, 0x5, R0 ;  /* 0x00000005ff067819 */ /* 0x000fc60000011400 */
[----:B------:R-:W-:Y:S01]  /*7210*/  IMAD.IADD R4, R2, 0x1, -R4 ;  /* 0x0000000102047824 */ /* 0x000fe200078e0a04 */
[----:B------:R-:W-:Y:S01]  /*7220*/  ISETP.GE.AND P0, PT, R6, UR4, PT ;  /* 0x0000000406007c0c */ /* 0x000fe2000bf06270 */
[----:B------:R-:W-:Y:S01]  /*7230*/  IMAD R2, R20, c[0x0][0x308], RZ ;  /* 0x0000c20014027a24 */ /* 0x000fe200078e02ff */
[----:B------:R-:W-:Y:S01]  /*7240*/  SHF.R.S32.HI R7, RZ, 0x1f, R6 ;  /* 0x0000001fff077819 */ /* 0x000fe20000011406 */
[----:B------:R-:W-:Y:S01]  /*7250*/  IMAD.SHL.U32 R4, R4, 0x8, RZ ;  /* 0x0000000804047824 */ /* 0x000fe200078e00ff */
[----:B------:R-:W-:Y:S01]  /*7260*/  P2R R16, PR, RZ, 0x1 ;  /* 0x00000001ff107803 */ /* 0x000fe20000000000 */
[----:B------:R-:W-:-:S03]  /*7270*/  IMAD R2, R18, c[0x0][0x30c], R2 ;  /* 0x0000c30012027a24 */ /* 0x000fc600078e0202 */
[----:B------:R-:W-:Y:S02]  /*7280*/  SHF.R.S32.HI R5, RZ, 0x1f, R4 ;  /* 0x0000001fff057819 */ /* 0x000fe40000011404 */
[----:B------:R-:W-:-:S03]  /*7290*/  ISETP.GE.OR P0, PT, R4, c[0x0][0x2f4], P0 ;  /* 0x0000bd0004007a0c */ /* 0x000fc60000706670 */
[----:B------:R-:W-:-:S05]  /*72a0*/  IMAD.WIDE.U32 R10, R18, c[0x0][0x308], R4 ;  /* 0x0000c200120a7a25 */ /* 0x000fca00078e0004 */
[----:B------:R-:W-:Y:S01]  /*72b0*/  IADD3 R11, R2, R11, RZ ;  /* 0x0000000b020b7210 */ /* 0x000fe20007ffe0ff */
[----:B------:R-:W-:-:S04]  /*72c0*/  IMAD.U32 R2, RZ, RZ, UR10 ;  /* 0x0000000aff027e24 */ /* 0x000fc8000f8e00ff */
[----:B------:R-:W-:-:S04]  /*72d0*/  IMAD.WIDE.U32 R10, R19, c[0x0][0x310], R10 ;  /* 0x0000c400130a7a25 */ /* 0x000fc800078e000a */
[----:B------:R-:W-:Y:S01]  /*72e0*/  IMAD.WIDE R2, R2, 0x40, R6 ;  /* 0x0000004002027825 */ /* 0x000fe200078e0206 */
        /* <DEDUP_REMOVED lines=10> */
.L_x_181:
[----:B------:R-:W-:Y:S05]  /*7390*/  BSYNC B0 ;  /* 0x0000000000007941 */ /* 0x000fea0003800000 */
.L_x_180:
[----:B------:R-:W-:Y:S01]  /*73a0*/  IADD3 R0, R6, 0x8, RZ ;  /* 0x0000000806007810 */ /* 0x000fe20007ffe0ff */
        /* <DEDUP_REMOVED lines=15> */
[----:B------:R2:W-:Y:S02]  /*74a0*/  STG.E.128 [R14.64], RZ ;  /* 0x000000ff0e007986 */ /* 0x0005e4000c101d14 */
.L_x_183:
[----:B------:R-:W-:Y:S05]  /*74b0*/  BSYNC B0 ;  /* 0x0000000000007941 */ /* 0x000fea0003800000 */
.L_x_182:
        /* <DEDUP_REMOVED lines=16> */
.L_x_185:
[----:B------:R-:W-:Y:S05]  /*75c0*/  BSYNC B0 ;  /* 0x0000000000007941 */ /* 0x000fea0003800000 */
.L_x_184:
        /* <DEDUP_REMOVED lines=16> */
.L_x_187:
[----:B------:R-:W-:Y:S05]  /*76d0*/  BSYNC B0 ;  /* 0x0000000000007941 */ /* 0x000fea0003800000 */
.L_x_186:
        /* <DEDUP_REMOVED lines=16> */
.L_x_189:
[----:B------:R-:W-:Y:S05]  /*77e0*/  BSYNC B0 ;  /* 0x0000000000007941 */ /* 0x000fea0003800000 */
.L_x_188:
        /* <DEDUP_REMOVED lines=16> */
.L_x_191:
[----:B------:R-:W-:Y:S05]  /*78f0*/  BSYNC B0 ;  /* 0x0000000000007941 */ /* 0x000fea0003800000 */
.L_x_190:
        /* <DEDUP_REMOVED lines=16> */
.L_x_193:
[----:B------:R-:W-:Y:S05]  /*7a00*/  BSYNC B0 ;  /* 0x0000000000007941 */ /* 0x000fea0003800000 */
.L_x_192:
[----:B------:R-:W-:Y:S01]  /*7a10*/  IADD3 R6, R6, 0x38, RZ ;  /* 0x0000003806067810 */ /* 0x000fe20007ffe0ff */
[----:B------:R-:W-:Y:S03]  /*7a20*/  BSSY B0, `(.L_x_194) ;  /* 0x000000e000007945 */ /* 0x000fe60003800000 */
[----:B------:R-:W-:-:S04]  /*7a30*/  ISETP.GE.AND P1, PT, R6, UR4, PT ;  /* 0x0000000406007c0c */ /* 0x000fc8000bf26270 */
[----:B------:R-:W-:-:S13]  /*7a40*/  ISETP.GE.OR P0, PT, R4, c[0x0][0x2f4], P1 ;  /* 0x0000bd0004007a0c */ /* 0x000fda0000f06670 */
[----:B------:R-:W-:Y:S05]  /*7a50*/  @P0 BRA `(.L_x_195) ;  /* 0x000000a000000947 */ /* 0x000fea0003800000 */
[----:B------:R-:W-:Y:S02]  /*7a60*/  IADD3 R0, P0, R2, 0x38, RZ ;  /* 0x0000003802007810 */ /* 0x000fe40007f1e0ff */
[----:B------:R-:W-:Y:S02]  /*7a70*/  MOV R8, R10 ;  /* 0x0000000a00087202 */ /* 0x000fe40000000f00 */
[----:B------:R-:W-:-:S03]  /*7a80*/  IADD3.X R6, RZ, R3, RZ, P0, !PT ;  /* 0x00000003ff067210 */ /* 0x000fc600007fe4ff */
[----:B------:R-:W-:-:S04]  /*7a90*/  IMAD.WIDE.U32 R8, R0, c[0x0][0x300], R8 ;  /* 0x0000c00000087a25 */ /* 0x000fc800078e0008 */
[----:B------:R-:W-:-:S04]  /*7aa0*/  IMAD R6, R6, c[0x0][0x300], RZ ;  /* 0x0000c00006067a24 */ /* 0x000fc800078e02ff */
[----:B------:R-:W-:Y:S01]  /*7ab0*/  IMAD R0, R0, c[0x0][0x304], R6 ;  /* 0x0000c10000007a24 */ /* 0x000fe200078e0206 */
[----:B------:R-:W-:-:S04]  /*7ac0*/  LEA R6, P0, R8, c[0x0][0x2e8], 0x1 ;  /* 0x0000ba0008067a11 */ /* 0x000fc800078008ff */
[----:B------:R-:W-:-:S04]  /*7ad0*/  IADD3 R0, R0, R9, RZ ;  /* 0x0000000900007210 */ /* 0x000fc80007ffe0ff */
[----:B------:R-:W-:-:S05]  /*7ae0*/  LEA.HI.X R7, R8, c[0x0][0x2ec], R0, 0x1, P0 ;  /* 0x0000bb0008077a11 */ /* 0x000fca00000f0c00 */
[----:B------:R3:W-:Y:S02]  /*7af0*/  STG.E.128 [R6.64], RZ ;  /* 0x000000ff06007986 */ /* 0x0007e4000c101d14 */
.L_x_195:
[----:B------:R-:W-:Y:S05]  /*7b00*/  BSYNC B0 ;  /* 0x0000000000007941 */ /* 0x000fea0003800000 */
.L_x_194:
[----:B------:R-:W-:Y:S01]  /*7b10*/  ISETP.NE.AND P0, PT, R16, RZ, PT ;  /* 0x000000ff1000720c */ /* 0x000fe20003f05270 */
[----:B------:R-:W-:Y:S01]  /*7b20*/  IMAD R0, R20, c[0x0][0x338], RZ ;  /* 0x0000ce0014007a24 */ /* 0x000fe200078e02ff */
[----:B------:R-:W-:Y:S01]  /*7b30*/  BSSY B0, `(.L_x_196) ;  /* 0x0000012000007945 */ /* 0x000fe20003800000 */
[----:B------:R-:W-:Y:S01]  /*7b40*/  IMAD.WIDE.U32 R8, R18, c[0x0][0x338], R4 ;  /* 0x0000ce0012087a25 */ /* 0x000fe200078e0004 */
[----:B------:R-:W-:-:S03]  /*7b50*/  ISETP.GE.OR P0, PT, R4, c[0x0][0x324], P0 ;  /* 0x0000c90004007a0c */ /* 0x000fc60000706670 */
[----:B------:R-:W-:Y:S02]  /*7b60*/  IMAD R0, R18, c[0x0][0x33c], R0 ;  /* 0x0000cf0012007a24 */ /* 0x000fe400078e0200 */
[----:B---3--:R-:W-:-:S03]  /*7b70*/  IMAD R6, R21, c[0x0][0x340], RZ ;  /* 0x0000d00015067a24 */ /* 0x008fc600078e02ff */
        /* <DEDUP_REMOVED lines=13> */
.L_x_197:
[----:B------:R-:W-:Y:S05]  /*7c50*/  BSYNC B0 ;  /* 0x0000000000007941 */ /* 0x000fea0003800000 */
.L_x_196:
[----:B------:R-:W-:Y:S01]  /*7c60*/  ISETP.NE.AND P0, PT, R17, RZ, PT ;  /* 0x000000ff1100720c */ /* 0x000fe20003f05270 */
[----:B------:R-:W-:Y:S03]  /*7c70*/  BSSY B0, `(.L_x_198) ;  /* 0x000000e000007945 */ /* 0x000fe60003800000 */
[----:B------:R-:W-:-:S13]  /*7c80*/  ISETP.GE.OR P0, PT, R4, c[0x0][0x324], P0 ;  /* 0x0000c90004007a0c */ /* 0x000fda0000706670 */
[----:B------:R-:W-:Y:S05]  /*7c90*/  @P0 BRA `(.L_x_199) ;  /* 0x000000b000000947 */ /* 0x000fea0003800000 */
[----:B------:R-:W-:Y:S02]  /*7ca0*/  IADD3 R0, P0, R2, 0x8, RZ ;  /* 0x0000000802007810 */ /* 0x000fe40007f1e0ff */
[----:B------:R-:W-:-:S03]  /*7cb0*/  MOV R11, R7 ;  /* 0x00000007000b7202 */ /* 0x000fc60000000f00 */
[----:B------:R-:W-:-:S04]  /*7cc0*/  IMAD.X R10, RZ, RZ, R3, P0 ;  /* 0x000000ffff0a7224 */ /* 0x000fc800000e0603 */
[----:B---3--:R-:W-:Y:S02]  /*7cd0*/  IMAD R12, R10, c[0x0][0x330], RZ ;  /* 0x0000cc000a0c7a24 */ /* 0x008fe400078e02ff */
[----:B------:R-:W-:-:S04]  /*7ce0*/  IMAD.MOV.U32 R10, RZ, RZ, R8 ;  /* 0x000000ffff0a7224 */ /* 0x000fc800078e0008 */
[----:B------:R-:W-:-:S04]  /*7cf0*/  IMAD.WIDE.U32 R10, R0, c[0x0][0x330], R10 ;  /* 0x0000cc00000a7a25 */ /* 0x000fc800078e000a */
[----:B------:R-:W-:Y:S01]  /*7d00*/  IMAD R0, R0, c[0x0][0x334], R12 ;  /* 0x0000cd0000007a24 */ /* 0x000fe200078e020c */
[----:B------:R-:W-:-:S04]  /*7d10*/  LEA R12, P0, R10, c[0x0][0x318], 0x1 ;  /* 0x0000c6000a0c7a11 */ /* 0x000fc800078008ff */
[----:B------:R-:W-:-:S04]  /*7d20*/  IADD3 R0, R0, R11, RZ ;  /* 0x0000000b00007210 */ /* 0x000fc80007ffe0ff */
[----:B------:R-:W-:-:S05]  /*7d30*/  LEA.HI.X R13, R10, c[0x0][0x31c], R0, 0x1, P0 ;  /* 0x0000c7000a0d7a11 */ /* 0x000fca00000f0c00 */
[----:B------:R3:W-:Y:S02]  /*7d40*/  STG.E.128 [R12.64], RZ ;  /* 0x000000ff0c007986 */ /* 0x0007e4000c101d14 */
.L_x_199:
[----:B------:R-:W-:Y:S05]  /*7d50*/  BSYNC B0 ;  /* 0x0000000000007941 */ /* 0x000fea0003800000 */
.L_x_198:
[----:B------:R-:W-:Y:S01]  /*7d60*/  ISETP.GE.OR P6, PT, R4, c[0x0][0x324], P6 ;  /* 0x0000c90004007a0c */ /* 0x000fe200037c6670 */
[----:B------:R-:W-:-:S12]  /*7d70*/  BSSY B0, `(.L_x_200) ;  /* 0x000000d000007945 */ /* 0x000fd80003800000 */
        /* <DEDUP_REMOVED lines=12> */
.L_x_201:
[----:B------:R-:W-:Y:S05]  /*7e40*/  BSYNC B0 ;  /* 0x0000000000007941 */ /* 0x000fea0003800000 */
.L_x_200:
        /* <DEDUP_REMOVED lines=14> */
.L_x_203:
[----:B------:R-:W-:Y:S05]  /*7f30*/  BSYNC B0 ;  /* 0x0000000000007941 */ /* 0x000fea0003800000 */
.L_x_202:
        /* <DEDUP_REMOVED lines=14> */
.L_x_205:
[----:B------:R-:W-:Y:S05]  /*8020*/  BSYNC B0 ;  /* 0x0000000000007941 */ /* 0x000fea0003800000 */
.L_x_204:
        /* <DEDUP_REMOVED lines=14> */
.L_x_207:
[----:B------:R-:W-:Y:S05]  /*8110*/  BSYNC B0 ;  /* 0x0000000000007941 */ /* 0x000fea0003800000 */
.L_x_206:
        /* <DEDUP_REMOVED lines=14> */
.L_x_209:
[----:B------:R-:W-:Y:S05]  /*8200*/  BSYNC B0 ;  /* 0x0000000000007941 */ /* 0x000fea0003800000 */
.L_x_208:
[----:B------:R-:W-:-:S13]  /*8210*/  ISETP.GE.OR P1, PT, R4, c[0x0][0x324], P1 ;  /* 0x0000c90004007a0c */ /* 0x000fda0000f26670 */
[----:B------:R-:W-:Y:S05]  /*8220*/  @P1 EXIT ;  /* 0x000000000000194d */ /* 0x000fea0003800000 */
        /* <DEDUP_REMOVED lines=9> */
[----:B------:R-:W-:Y:S01]  /*82c0*/  STG.E.128 [R2.64], RZ ;  /* 0x000000ff02007986 */ /* 0x000fe2000c101d14 */
[----:B------:R-:W-:Y:S05]  /*82d0*/  EXIT ;  /* 0x000000000000794d */ /* 0x000fea0003800000 */
.L_x_210:
        /* <DEDUP_REMOVED lines=10> */
.L_x_1150:


//--------------------- .text._ZN7cutlass13device_kernelIN5flash19enable_sm80_to_sm89INS1_16FlashAttnBwdSm80INS1_25CollectiveMainloopBwdSm80ILi1ELi1EN4cute5tupleIJNS5_1CILi32EEENS7_ILi64EEENS7_ILi256EEEEEENS_10bfloat16_tEfNS_4arch4Sm80ELb0ELb1ELb1ELb0ELb0ELb0ELb0ELb0ELi2ELi2ELi2ELi1ELb1EEENS1_24CollectiveEpilogueBwdGQAISB_fSE_Li256ELb0ELb0EEENS1_19SingleTileSchedulerILb0ELb0ELb0ELi64EEEEEEEEEvNT_6ParamsE --------------------------
	.section	.text._ZN7cutlass13device_kernelIN5flash19enable_sm80_to_sm89INS1_16FlashAttnBwdSm80INS1_25CollectiveMainloopBwdSm80ILi1ELi1EN4cute5tupleIJNS5_1CILi32EEENS7_ILi64EEENS7_ILi256EEEEEENS_10bfloat16_tEfNS_4arch4Sm80ELb0ELb1ELb1ELb0ELb0ELb0ELb0ELb0ELi2ELi2ELi2ELi1ELb1EEENS1_24CollectiveEpilogueBwdGQAISB_fSE_Li256ELb0ELb0EEENS1_19SingleTileSchedulerILb0ELb0ELb0ELi64EEEEEEEEEvNT_6ParamsE,"ax",@progbits
	.sectioninfo	@"SHI_REGISTERS=255"
	.align	128
.text._ZN7cutlass13device_kernelIN5flash19enable_sm80_to_sm89INS1_16FlashAttnBwdSm80INS1_25CollectiveMainloopBwdSm80ILi1ELi1EN4cute5tupleIJNS5_1CILi32EEENS7_ILi64EEENS7_ILi256EEEEEENS_10bfloat16_tEfNS_4arch4Sm80ELb0ELb1ELb1ELb0ELb0ELb0ELb0ELb0ELi2ELi2ELi2ELi1ELb1EEENS1_24CollectiveEpilogueBwdGQAISB_fSE_Li256ELb0ELb0EEENS1_19SingleTileSchedulerILb0ELb0ELb0ELi64EEEEEEEEEvNT_6ParamsE:
        .type           _ZN7cutlass13device_kernelIN5flash19enable_sm80_to_sm89INS1_16FlashAttnBwdSm80INS1_25CollectiveMainloopBwdSm80ILi1ELi1EN4cute5tupleIJNS5_1CILi32EEENS7_ILi64EEENS7_ILi256EEEEEENS_10bfloat16_tEfNS_4arch4Sm80ELb0ELb1ELb1ELb0ELb0ELb0ELb0ELb0ELi2ELi2ELi2ELi1ELb1EEENS1_24CollectiveEpilogueBwdGQAISB_fSE_Li256ELb0ELb0EEENS1_19SingleTileSchedulerILb0ELb0ELb0ELi64EEEEEEEEEvNT_6ParamsE,@function
        .size           _ZN7cutlass13device_kernelIN5flash19enable_sm80_to_sm89INS1_16FlashAttnBwdSm80INS1_25CollectiveMainloopBwdSm80ILi1ELi1EN4cute5tupleIJNS5_1CILi32EEENS7_ILi64EEENS7_ILi256EEEEEENS_10bfloat16_tEfNS_4arch4Sm80ELb0ELb1ELb1ELb0ELb0ELb0ELb0ELb0ELi2ELi2ELi2ELi1ELb1EEENS1_24CollectiveEpilogueBwdGQAISB_fSE_Li256ELb0ELb0EEENS1_19SingleTileSchedulerILb0ELb0ELb0ELi64EEEEEEEEEvNT_6ParamsE,(.L_x_1151 - _ZN7cutlass13device_kernelIN5flash19enable_sm80_to_sm89INS1_16FlashAttnBwdSm80INS1_25CollectiveMainloopBwdSm80ILi1ELi1EN4cute5tupleIJNS5_1CILi32EEENS7_ILi64EEENS7_ILi256EEEEEENS_10bfloat16_tEfNS_4arch4Sm80ELb0ELb1ELb1ELb0ELb0ELb0ELb0ELb0ELi2ELi2ELi2ELi1ELb1EEENS1_24CollectiveEpilogueBwdGQAISB_fSE_Li256ELb0ELb0EEENS1_19SingleTileSchedulerILb0ELb0ELb0ELi64EEEEEEEEEvNT_6ParamsE)
        .other          _ZN7cutlass13device_kernelIN5flash19enable_sm80_to_sm89INS1_16FlashAttnBwdSm80INS1_25CollectiveMainloopBwdSm80ILi1ELi1EN4cute5tupleIJNS5_1CILi32EEENS7_ILi64EEENS7_ILi256EEEEEENS_10bfloat16_tEfNS_4arch4Sm80ELb0ELb1ELb1ELb0ELb0ELb0ELb0ELb0ELi2ELi2ELi2ELi1ELb1EEENS1_24CollectiveEpilogueBwdGQAISB_fSE_Li256ELb0ELb0EEENS1_19SingleTileSchedulerILb0ELb0ELb0ELi64EEEEEEEEEvNT_6ParamsE,@"STO_CUDA_ENTRY STV_DEFAULT"
_ZN7cutlass13device_kernelIN5flash19enable_sm80_to_sm89INS1_16FlashAttnBwdSm80INS1_25CollectiveMainloopBwdSm80ILi1ELi1EN4cute5tupleIJNS5_1CILi32EEENS7_ILi64EEENS7_ILi256EEEEEENS_10bfloat16_tEfNS_4arch4Sm80ELb0ELb1ELb1ELb0ELb0ELb0ELb0ELb0ELi2ELi2ELi2ELi1ELb1EEENS1_24CollectiveEpilogueBwdGQAISB_fSE_Li256ELb0ELb0EEENS1_19SingleTileSchedulerILb0ELb0ELb0ELi64EEEEEEEEEvNT_6ParamsE:
        /* <DEDUP_REMOVED lines=29> */
.L_x_211:
[----:B------:R-:W-:Y:S01]  /*01d0*/  USHF.L.U32 UR13, UR10, 0x6, URZ ;  /* 0x000000060a0d7899 */ /* 0x000fe2000800063f */
[----:B------:R-:W-:Y:S01]  /*01e0*/  PLOP3.LUT P1, PT, PT, PT, PT, 0x80, 0x0 ;  /* 0x000000000000781c */ /* 0x000fe20003f2f070 */
[----:B------:R-:W-:Y:S01]  /*01f0*/  ULDC UR6, c[0x0][0x168] ;  /* 0x00005a0000067ab9 */ /* 0x000fe20000000800 */
[----:B------:R-:W-:Y:S01]  /*0200*/  CS2R R134, SRZ ;  /* 0x0000000000867805 */ /* 0x000fe2000001ff00 */
[----:B------:R-:W-:Y:S01]  /*0210*/  UIADD3 UR6, UR13, UR6, URZ ;  /* 0x000000060d067290 */ /* 0x000fe2000fffe03f */
[----:B------:R-:W-:Y:S01]  /*0220*/  CS2R R132, SRZ ;  /* 0x0000000000847805 */ /* 0x000fe2000001ff00 */
[----:B------:R-:W-:Y:S01]  /*0230*/  ULDC UR5, c[0x0][0x198] ;  /* 0x0000660000057ab9 */ /* 0x000fe20000000800 */
[----:B------:R-:W-:Y:S01]  /*0240*/  CS2R R138, SRZ ;  /* 0x00000000008a7805 */ /* 0x000fe2000001ff00 */
[----:B------:R-:W-:Y:S01]  /*0250*/  UIADD3 UR5, UR6, -UR5, URZ ;  /* 0x8000000506057290 */ /* 0x000fe2000fffe03f */
[----:B------:R-:W-:Y:S01]  /*0260*/  CS2R R136, SRZ ;  /* 0x0000000000887805 */ /* 0x000fe2000001ff00 */
[----:B------:R-:W-:Y:S01]  /*0270*/  ULDC UR4, c[0x0][0x2a4] ;  /* 0x0000a90000047ab9 */ /* 0x000fe20000000800 */
[----:B------:R-:W-:Y:S01]  /*0280*/  CS2R R130, SRZ ;  /* 0x0000000000827805 */ /* 0x000fe2000001ff00 */
[----:B------:R-:W-:Y:S01]  /*0290*/  UIADD3 UR5, UR5, -UR4, URZ ;  /* 0x8000000405057290 */ /* 0x000fe2000fffe03f */
[----:B------:R-:W-:Y:S01]  /*02a0*/  CS2R R128, SRZ ;  /* 0x0000000000807805 */ /* 0x000fe2000001ff00 */
        /* <DEDUP_REMOVED lines=74> */
[----:B-1----:R-:W-:Y:S01]  /*0750*/  IMAD.U32 R2, RZ, RZ, UR24 ;  /* 0x00000018ff027e24 */ /* 0x002fe2000f8e00ff */
        /* <DEDUP_REMOVED lines=58> */
[----:B-1----:R-:W-:Y:S01]  /*0b00*/  IADD3 R10, R5, UR22, RZ ;  /* 0x00000016050a7c10 */ /* 0x002fe2000fffe0ff */
        /* <DEDUP_REMOVED lines=119> */
[----:B-1----:R-:W-:Y:S01]  /*1280*/  IMAD.WIDE.U32 R2, R38, c[0x0][0x178], R12 ;  /* 0x00005e0026027a25 */ /* 0x002fe200078e000c */
        /* <DEDUP_REMOVED lines=15> */
[----:B--2---:R-:W-:Y:S01]  /*1380*/  IMAD.IADD R5, R3, 0x1, R0 ;  /* 0x0000000103057824 */ /* 0x004fe200078e0200 */
        /* <DEDUP_REMOVED lines=48> */
[----:B---3--:R-:W-:Y:S01]  /*1690*/  IMAD.U32 R9, RZ, RZ, UR11 ;  /* 0x0000000bff097e24 */ /* 0x008fe2000f8e00ff */
        /* <DEDUP_REMOVED lines=33> */
[----:B-1----:R-:W-:Y:S01]  /*18b0*/  LEA R6, P3, R8, c[0x0][0x160], 0x1 ;  /* 0x0000580008067a11 */ /* 0x002fe200078608ff */
[----:B------:R-:W-:Y:S01]  /*18c0*/  IMAD.IADD R2, R0, 0x1, R2 ;  /* 0x0000000100027824 */ /* 0x000fe200078e0202 */
[----:B------:R-:W-:Y:S01]  /*18d0*/  CS2R R108, SRZ ;  /* 0x00000000006c7805 */ /* 0x000fe2000001ff00 */
[----:B------:R-:W-:Y:S01]  /*18e0*/  CS2R R106, SRZ ;  /* 0x00000000006a7805 */ /* 0x000fe2000001ff00 */
[----:B------:R-:W-:Y:S01]  /*18f0*/  CS2R R104, SRZ ;  /* 0x0000000000687805 */ /* 0x000fe2000001ff00 */
[----:B------:R-:W-:Y:S01]  /*1900*/  IMAD.SHL.U32 R2, R2, 0x2, RZ ;  /* 0x0000000202027824 */ /* 0x000fe200078e00ff */
[----:B--2---:R-:W-:Y:S01]  /*1910*/  IADD3 R33, R41, UR24, RZ ;  /* 0x0000001829217c10 */ /* 0x004fe2000fffe0ff */
[----:B------:R-:W-:Y:S01]  /*1920*/  BAR.SYNC.DEFER_BLOCKING 0x0 ;  /* 0x0000000000007b1d */ /* 0x000fe20000010000 */
[----:B------:R-:W-:Y:S01]  /*1930*/  CS2R R102, SRZ ;  /* 0x0000000000667805 */ /* 0x000fe2000001ff00 */
[----:B------:R-:W-:Y:S01]  /*1940*/  CS2R R100, SRZ ;  /* 0x0000000000647805 */ /* 0x000fe2000001ff00 */
[----:B---3--:R-:W-:Y:S01]  /*1950*/  IADD3 R11, R15, UR4, RZ ;  /* 0x000000040f0b7c10 */ /* 0x008fe2000fffe0ff */
        /* <DEDUP_REMOVED lines=20> */
[----:B------:R-:W2:Y:S01]  /*1aa0*/  LDSM.16.M88.4 R164, [R2+0x8080] ;  /* 0x0080800002a4783b */ /* 0x000ea20000000200 */
[----:B------:R-:W-:Y:S01]  /*1ab0*/  CS2R R82, SRZ ;  /* 0x0000000000527805 */ /* 0x000fe2000001ff00 */
[----:B------:R-:W-:Y:S01]  /*1ac0*/  CS2R R80, SRZ ;  /* 0x0000000000507805 */ /* 0x000fe2000001ff00 */
[----:B------:R-:W-:Y:S01]  /*1ad0*/  CS2R R78, SRZ ;  /* 0x00000000004e7805 */ /* 0x000fe2000001ff00 */
[----:B------:R-:W3:Y:S01]  /*1ae0*/  LDSM.16.M88.4 R180, [R2+0xa080] ;  /* 0x00a0800002b4783b */ /* 0x000ee20000000200 */
[----:B------:R-:W-:Y:S01]  /*1af0*/  CS2R R76, SRZ ;  /* 0x00000000004c7805 */ /* 0x000fe2000001ff00 */
[----:B------:R-:W-:Y:S01]  /*1b00*/  CS2R R74, SRZ ;  /* 0x00000000004a7805 */ /* 0x000fe2000001ff00 */
[----:B------:R-:W-:Y:S01]  /*1b10*/  CS2R R72, SRZ ;  /* 0x0000000000487805 */ /* 0x000fe2000001ff00 */
[----:B------:R-:W4:Y:S01]  /*1b20*/  LDSM.16.M88.4 R196, [R2+0xc080] ;  /* 0x00c0800002c4783b */ /* 0x000f220000000200 */
[----:B------:R-:W-:Y:S01]  /*1b30*/  CS2R R70, SRZ ;  /* 0x0000000000467805 */ /* 0x000fe2000001ff00 */
[----:B------:R-:W-:Y:S01]  /*1b40*/  CS2R R68, SRZ ;  /* 0x0000000000447805 */ /* 0x000fe2000001ff00 */
[----:B------:R-:W-:Y:S01]  /*1b50*/  CS2R R66, SRZ ;  /* 0x0000000000427805 */ /* 0x000fe2000001ff00 */
[----:B------:R5:W2:Y:S01]  /*1b60*/  LDSM.16.M88.4 R212, [R2+0xe080] ;  /* 0x00e0800002d4783b */ /* 0x000aa20000000200 */
[C---:B-1----:R-:W-:Y:S01]  /*1b70*/  LEA R10, P2, R4.reuse, c[0x0][0x1f0], 0x1 ;  /* 0x00007c00040a7a11 */ /* 0x042fe200078408ff */
        /* <DEDUP_REMOVED lines=21> */
[----:B------:R-:W1:Y:S01]  /*1cd0*/  LDSM.16.M88.4 R168, [R9+0x8080] ;  /* 0x0080800009a8783b */ /* 0x000e620000000200 */
        /* <DEDUP_REMOVED lines=28> */
[----:B------:R-:W-:Y:S01]  /*1ea0*/  CS2R R38, SRZ ;  /* 0x0000000000267805 */ /* 0x000fe2000001ff00 */
[----:B------:R-:W-:-:S02]  /*1eb0*/  ULDC UR5, c[0x0][0x2a8] ;  /* 0x0000aa0000057ab9 */ /* 0x000fc40000000800 */
[----:B------:R-:W1:Y:S01]  /*1ec0*/  LDSM.16.M88.4 R208, [R5+0xc080] ;  /* 0x00c0800005d0783b */ /* 0x000e620000000200 */
[----:B------:R-:W-:Y:S02]  /*1ed0*/  UISETP.GT.AND UP2, UPT, UR10, -0x1, UPT ;  /* 0xffffffff0a00788c */ /* 0x000fe4000bf44270 */
[----:B------:R-:W-:Y:S01]  /*1ee0*/  ULDC UR6, c[0x0][0x168] ;  /* 0x00005a0000067ab9 */ /* 0x000fe20000000800 */
[----:B------:R-:W1:Y:S01]  /*1ef0*/  LDSM.16.M88.4 R216, [R9+0xe080] ;  /* 0x00e0800009d8783b */ /* 0x000e620000000200 */
[----:B------:R-:W-:-:S03]  /*1f00*/  UISETP.LE.AND UP1, UPT, UR8, UR5, UPT ;  /* 0x000000050800728c */ /* 0x000fc6000bf23270 */
        /* <DEDUP_REMOVED lines=113> */
[----:B------:R-:W-:-:S02]  /*2620*/  CS2R R12, SRZ ;  /* 0x00000000000c7805 */ /* 0x000fc4000001ff00 */
        /* <DEDUP_REMOVED lines=22> */
.L_x_223:
        /* <DEDUP_REMOVED lines=116> */
.L_x_215:
[----:B------:R-:W-:Y:S04]  /*2ed0*/  MOV R6, 0x1 ;  /* 0x0000000100067802 */ /* 0x000fe80000000f00 */
[----:B------:R-:W-:Y:S11]  /*2ee0*/  ISETP.NE.AND P2, PT, R6, c[0x0][0x2a8], PT ;  /* 0x0000aa0006007a0c */ /* 0x000ff60003f45270 */
[----:B------:R-:W-:Y:S02]  /*2ef0*/  @!UPT UIADD3 URZ, URZ, URZ, URZ ;  /* 0x0000003f3f3ff290 */ /* 0x000fe4000fffe03f */
[----:B------:R-:W-:Y:S05]  /*2f00*/  @P2 IMAD.HI.U32 R6, R4, c[0x0][0x2ac], RZ ;  /* 0x0000ab0004062a27 */ /* 0x000fea00078e00ff */
[----:B------:R-:W-:Y:S02]  /*2f10*/  @P2 SHF.R.U32.HI R4, RZ, c[0x0][0x2b0], R6 ;  /* 0x0000ac00ff042a19 */ /* 0x000fe40000011606 */
.L_x_216:
[----:B------:R-:W-:Y:S05]  /*2f20*/  BSYNC B0 ;  /* 0x0000000000007941 */ /* 0x000fea0003800000 */
.L_x_214:
[----:B-1----:R-:W2:Y:S01]  /*2f30*/  LDL R7, [R1+0x84] ;  /* 0x0000840001077983 */ /* 0x002ea20000100800 */
[----:B------:R-:W-:Y:S04]  /*2f40*/  IMAD.MOV.U32 R6, RZ, RZ, c[0x0][0x2a8] ;  /* 0x0000aa00ff067624 */ /* 0x000fe800078e00ff */
[----:B------:R-:W-:Y:S04]  /*2f50*/  IMAD R4, R4, R6, -UR13 ;  /* 0x8000000d04047e24 */ /* 0x000fe8000f8e0206 */
[----:B--2---:R-:W-:Y:S05]  /*2f60*/  IMAD.IADD R4, R4, 0x1, -R7 ;  /* 0x0000000104047824 */ /* 0x004fea00078e0a07 */
[----:B------:R-:W-:Y:S02]  /*2f70*/  IADD3 R6, R4, c[0x0][0x2a8], RZ ;  /* 0x0000aa0004067a10 */ /* 0x000fe40007ffe0ff */
[----:B------:R-:W-:Y:S02]  /*2f80*/  IMNMX R148, R148, R4, !PT ;  /* 0x0000000494947217 */ /* 0x000fe40007800200 */
[----:B------:R-:W-:Y:S02]  /*2f90*/  IMNMX R150, R150, R6, PT ;  /* 0x0000000696967217 */ /* 0x000fe40003800200 */
.L_x_213:
        /* <DEDUP_REMOVED lines=19> */
.L_x_219:
[----:B------:R-:W-:Y:S04]  /*30d0*/  MOV R5, 0x1 ;  /* 0x0000000100057802 */ /* 0x000fe80000000f00 */
[----:B------:R-:W-:Y:S11]  /*30e0*/  ISETP.NE.AND P0, PT, R5, c[0x0][0x2a8], PT ;  /* 0x0000aa0005007a0c */ /* 0x000ff60003f05270 */
[----:B------:R-:W-:Y:S02]  /*30f0*/  @!UPT UIADD3 URZ, URZ, URZ, URZ ;  /* 0x0000003f3f3ff290 */ /* 0x000fe4000fffe03f */
[----:B------:R-:W-:Y:S05]  /*3100*/  @P0 IMAD.HI.U32 R5, R4, c[0x0][0x2ac], RZ ;  /* 0x0000ab0004050a27 */ /* 0x000fea00078e00ff */
[----:B------:R-:W-:Y:S02]  /*3110*/  @P0 SHF.R.U32.HI R4, RZ, c[0x0][0x2b0], R5 ;  /* 0x0000ac00ff040a19 */ /* 0x000fe40000011605 */
.L_x_220:
[----:B------:R-:W-:Y:S05]  /*3120*/  BSYNC B0 ;  /* 0x0000000000007941 */ /* 0x000fea0003800000 */
.L_x_218:
[----:B------:R-:W2:Y:S01]  /*3130*/  LDL R6, [R1+0x84] ;  /* 0x0000840001067983 */ /* 0x000ea20000100800 */
[----:B------:R-:W-:Y:S04]  /*3140*/  IMAD.MOV.U32 R5, RZ, RZ, c[0x0][0x2a8] ;  /* 0x0000aa00ff057624 */ /* 0x000fe800078e00ff */
[----:B------:R-:W-:Y:S04]  /*3150*/  IMAD R4, R4, R5, -UR13 ;  /* 0x8000000d04047e24 */ /* 0x000fe8000f8e0205 */
[----:B--2---:R-:W-:Y:S05]  /*3160*/  IMAD.IADD R4, R4, 0x1, -R6 ;  /* 0x0000000104047824 */ /* 0x004fea00078e0a06 */
[----:B------:R-:W-:Y:S02]  /*3170*/  IADD3 R5, R4, c[0x0][0x2a8], RZ ;  /* 0x0000aa0004057a10 */ /* 0x000fe40007ffe0ff */
[----:B------:R-:W-:Y:S02]  /*3180*/  IMNMX R149, R149, R4, !PT ;  /* 0x0000000495957217 */ /* 0x000fe40007800200 */
[----:B------:R-:W-:Y:S02]  /*3190*/  IMNMX R151, R151, R5, PT ;  /* 0x0000000597977217 */ /* 0x000fe40003800200 */
.L_x_217:
        /* <DEDUP_REMOVED lines=277> */
.L_x_221:
        /* <DEDUP_REMOVED lines=104> */
.L_x_222:
        /* <DEDUP_REMOVED lines=102> */
[----:B------:R-:W-:Y:S01]  /*4fd0*/  FMUL.FTZ R76, R76, c[0x0][0x298] ;  /* 0x0000a6004c4c7a20 */ /* 0x000fe20000410000 */
[----:B------:R-:W-:Y:S01]  /*4fe0*/  PLOP3.LUT P1, PT, PT, PT, PT, 0x8, 0x0 ;  /* 0x000000000000781c */ /* 0x000fe20003f2e170 */
        /* <DEDUP_REMOVED lines=63> */
.L_x_212:
[----:B------:R-:W-:Y:S05]  /*53e0*/  @P1 EXIT ;  /* 0x000000000000194d */ /* 0x000fea0003800000 */
[----:B-1----:R-:W2:Y:S01]  /*53f0*/  LDL.LU.64 R4, [R1+0x70] ;  /* 0x0000700001047983 */ /* 0x002ea20000300a00 */
[----:B------:R-:W-:Y:S01]  /*5400*/  MOV R2, 0x1 ;  /* 0x0000000100027802 */ /* 0x000fe20000000f00 */
[----:B------:R-:W-:Y:S02]  /*5410*/  USHF.L.U32 UR5, UR10, 0xe, URZ ;  /* 0x0000000e0a057899 */ /* 0x000fe4000800063f */
[----:B-----5:R-:W1:Y:S04]  /*5420*/  S2R R0, SR_CTAID.Y ;  /* 0x0000000000007919 */ /* 0x020e680000002600 */
[----:B------:R-:W-:Y:S01]  /*5430*/  BAR.SYNC.DEFER_BLOCKING 0x1, 0x100 ;  /* 0x0044000000007b1d */ /* 0x000fe20000010000 */
[----:B------:R-:W-:Y:S01]  /*5440*/  ISETP.NE.AND P1, PT, R2, c[0x0][0x338], PT ;  /* 0x0000ce0002007a0c */ /* 0x000fe20003f25270 */
[----:B------:R-:W-:-:S04]  /*5450*/  USHF.R.S32.HI UR4, URZ, 0x1f, UR5 ;  /* 0x0000001f3f047899 */ /* 0x000fc80008011405 */
[----:B------:R-:W3:Y:S08]  /*5460*/  S2R R11, SR_CTAID.Z ;  /* 0x00000000000b7919 */ /* 0x000ef00000002700 */
[----:B-1----:R-:W-:-:S05]  /*5470*/  @P1 IMAD.HI.U32 R3, R0, c[0x0][0x33c], RZ ;  /* 0x0000cf0000031a27 */ /* 0x002fca00078e00ff */
[----:B------:R-:W-:Y:S02]  /*5480*/  @P1 SHF.R.U32.HI R0, RZ, c[0x0][0x340], R3 ;  /* 0x0000d000ff001a19 */ /* 0x000fe40000011603 */
[----:B--2---:R-:W-:-:S04]  /*5490*/  IADD3 R2, P0, R4, UR5, RZ ;  /* 0x0000000504027c10 */ /* 0x004fc8000ff1e0ff */
[----:B------:R-:W-:Y:S02]  /*54a0*/  LEA.HI.X.SX32 R3, R4, UR4, 0x1, P0 ;  /* 0x0000000404037c11 */ /* 0x000fe400080f0eff */
[----:B------:R-:W-:-:S05]  /*54b0*/  SHF.R.S32.HI R4, RZ, 0x1f, R0 ;  /* 0x0000001fff047819 */ /* 0x000fca0000011400 */
[C---:B------:R-:W-:Y:S02]  /*54c0*/  IMAD R6, R4.reuse, c[0x0][0x328], RZ ;  /* 0x0000ca0004067a24 */ /* 0x040fe400078e02ff */
[----:B------:R-:W-:Y:S02]  /*54d0*/  IMAD R7, R4, c[0x0][0x300], RZ ;  /* 0x0000c00004077a24 */ /* 0x000fe400078e02ff */
[----:B------:R-:W-:-:S04]  /*54e0*/  IMAD.WIDE.U32 R4, R0, c[0x0][0x328], R2 ;  /* 0x0000ca0000047a25 */ /* 0x000fc800078e0002 */
[----:B------:R-:W-:-:S04]  /*54f0*/  IMAD.WIDE.U32 R2, R0, c[0x0][0x300], R2 ;  /* 0x0000c00000027a25 */ /* 0x000fc800078e0002 */
[C---:B------:R-:W-:Y:S02]  /*5500*/  IMAD R6, R0.reuse, c[0x0][0x32c], R6 ;  /* 0x0000cb0000067a24 */ /* 0x040fe400078e0206 */
[----:B------:R-:W-:Y:S01]  /*5510*/  IMAD R0, R0, c[0x0][0x304], R7 ;  /* 0x0000c10000007a24 */ /* 0x000fe200078e0207 */
[----:B---3--:R-:W-:Y:S02]  /*5520*/  SHF.R.S32.HI R7, RZ, 0x1f, R11 ;  /* 0x0000001fff077819 */ /* 0x008fe4000001140b */
[----:B------:R-:W-:Y:S02]  /*5530*/  IADD3 R5, R5, R6, RZ ;  /* 0x0000000605057210 */ /* 0x000fe40007ffe0ff */
[----:B------:R-:W-:Y:S01]  /*5540*/  IADD3 R3, R3, R0, RZ ;  /* 0x0000000003037210 */ /* 0x000fe20007ffe0ff */
[----:B------:R-:W-:Y:S02]  /*5550*/  IMAD R10, R7, c[0x0][0x330], RZ ;  /* 0x0000cc00070a7a24 */ /* 0x000fe400078e02ff */
[----:B------:R-:W-:-:S04]  /*5560*/  IMAD.WIDE.U32 R8, R11, c[0x0][0x330], R4 ;  /* 0x0000cc000b087a25 */ /* 0x000fc800078e0004 */
[----:B------:R-:W-:Y:S01]  /*5570*/  IMAD R10, R11, c[0x0][0x334], R10 ;  /* 0x0000cd000b0a7a24 */ /* 0x000fe200078e020a */
[----:B------:R-:W-:Y:S01]  /*5580*/  LEA R4, P1, R8, c[0x0][0x310], 0x2 ;  /* 0x0000c40008047a11 */ /* 0x000fe200078210ff */
[----:B------:R-:W-:Y:S02]  /*5590*/  IMAD R0, R7, c[0x0][0x308], RZ ;  /* 0x0000c20007007a24 */ /* 0x000fe400078e02ff */
[----:B------:R-:W-:Y:S01]  /*55a0*/  IMAD.WIDE.U32 R6, R11, c[0x0][0x308], R2 ;  /* 0x0000c2000b067a25 */ /* 0x000fe200078e0002 */
[----:B------:R-:W-:-:S03]  /*55b0*/  IADD3 R10, R9, R10, RZ ;  /* 0x0000000a090a7210 */ /* 0x000fc60007ffe0ff */
[----:B------:R-:W-:Y:S01]  /*55c0*/  IMAD R0, R11, c[0x0][0x30c], R0 ;  /* 0x0000c3000b007a24 */ /* 0x000fe200078e0200 */
[----:B------:R-:W-:Y:S02]  /*55d0*/  LEA.HI.X R5, R8, c[0x0][0x314], R10, 0x2, P1 ;  /* 0x0000c50008057a11 */ /* 0x000fe400008f140a */
[C---:B------:R-:W-:Y:S02]  /*55e0*/  LEA R2, P0, R6.reuse, c[0x0][0x2e8], 0x2 ;  /* 0x0000ba0006027a11 */ /* 0x040fe400078010ff */
[----:B------:R-:W-:Y:S01]  /*55f0*/  IADD3 R0, R7, R0, RZ ;  /* 0x0000000007007210 */ /* 0x000fe20007ffe0ff */
[----:B------:R-:W-:Y:S03]  /*5600*/  RED.E.ADD.F32.FTZ.RN.STRONG.GPU [R4.64], R12 ;  /* 0x0000000c0400798e */ /* 0x000fe6000c10e794 */
[----:B------:R-:W-:Y:S01]  /*5610*/  LEA.HI.X R3, R6, c[0x0][0x2ec], R0, 0x2, P0 ;  /* 0x0000bb0006037a11 */ /* 0x000fe200000f1400 */
        /* <DEDUP_REMOVED lines=128> */
.L_x_224:
        /* <DEDUP_REMOVED lines=14> */
.L_x_1151:


//--------------------- .text._ZN7cutlass13device_kernelIN5flash19enable_sm80_to_sm89INS1_16FlashAttnBwdSm80INS1_25CollectiveMainloopBwdSm80ILi1ELi1EN4cute5tupleIJNS5_1CILi32EEENS7_ILi64EEENS7_ILi256EEEEEENS_10bfloat16_tEfNS_4arch4Sm80ELb0ELb1ELb1ELb1ELb0ELb0ELb0ELb0ELi2ELi2ELi2ELi1ELb1EEENS1_21CollectiveEpilogueBwdISB_SC_SE_Li256ELb1ELb0ELi4EEENS1_19SingleTileSchedulerILb1ELb0ELb0ELi64EEEEEEEEEvNT_6ParamsE --------------------------
	.section	.text._ZN7cutlass13device_kernelIN5flash19enable_sm80_to_sm89INS1_16FlashAttnBwdSm80INS1_25CollectiveMainloopBwdSm80ILi1ELi1EN4cute5tupleIJNS5_1CILi32EEENS7_ILi64EEENS7_ILi256EEEEEENS_10bfloat16_tEfNS_4arch4Sm80ELb0ELb1ELb1ELb1ELb0ELb0ELb0ELb0ELi2ELi2ELi2ELi1ELb1EEENS1_21CollectiveEpilogueBwdISB_SC_SE_Li256ELb1ELb0ELi4EEENS1_19SingleTileSchedulerILb1ELb0ELb0ELi64EEEEEEEEEvNT_6ParamsE,"ax",@progbits
	.sectioninfo	@"SHI_REGISTERS=255"
	.align	128
.text._ZN7cutlass13device_kernelIN5flash19enable_sm80_to_sm89INS1_16FlashAttnBwdSm80INS1_25CollectiveMainloopBwdSm80ILi1ELi1EN4cute5tupleIJNS5_1CILi32EEENS7_ILi64EEENS7_ILi256EEEEEENS_10bfloat16_tEfNS_4arch4Sm80ELb0ELb1ELb1ELb1ELb0ELb0ELb0ELb0ELi2ELi2ELi2ELi1ELb1EEENS1_21CollectiveEpilogueBwdISB_SC_SE_Li256ELb1ELb0ELi4EEENS1_19SingleTileSchedulerILb1ELb0ELb0ELi64EEEEEEEEEvNT_6ParamsE:
        .type           _ZN7cutlass13device_kernelIN5flash19enable_sm80_to_sm89INS1_16FlashAttnBwdSm80INS1_25CollectiveMainloopBwdSm80ILi1ELi1EN4cute5tupleIJNS5_1CILi32EEENS7_ILi64EEENS7_ILi256EEEEEENS_10bfloat16_tEfNS_4arch4Sm80ELb0ELb1ELb1ELb1ELb0ELb0ELb0ELb0ELi2ELi2ELi2ELi1ELb1EEENS1_21CollectiveEpilogueBwdISB_SC_SE_Li256ELb1ELb0ELi4EEENS1_19SingleTileSchedulerILb1ELb0ELb0ELi64EEEEEEEEEvNT_6ParamsE,@function
        .size           _ZN7cutlass13device_kernelIN5flash19enable_sm80_to_sm89INS1_16FlashAttnBwdSm80INS1_25CollectiveMainloopBwdSm80ILi1ELi1EN4cute5tupleIJNS5_1CILi32EEENS7_ILi64EEENS7_ILi256EEEEEENS_10bfloat16_tEfNS_4arch4Sm80ELb0ELb1ELb1ELb1ELb0ELb0ELb0ELb0ELi2ELi2ELi2ELi1ELb1EEENS1_21CollectiveEpilogueBwdISB_SC_SE_Li256ELb1ELb0ELi4EEENS1_19SingleTileSchedulerILb1ELb0ELb0ELi64EEEEEEEEEvNT_6ParamsE,(.L_x_1152 - _ZN7cutlass13device_kernelIN5flash19enable_sm80_to_sm89INS1_16FlashAttnBwdSm80INS1_25CollectiveMainloopBwdSm80ILi1ELi1EN4cute5tupleIJNS5_1CILi32EEENS7_ILi64EEENS7_ILi256EEEEEENS_10bfloat16_tEfNS_4arch4Sm80ELb0ELb1ELb1ELb1ELb0ELb0ELb0ELb0ELi2ELi2ELi2ELi1ELb1EEENS1_21CollectiveEpilogueBwdISB_SC_SE_Li256ELb1ELb0ELi4EEENS1_19SingleTileSchedulerILb1ELb0ELb0ELi64EEEEEEEEEvNT_6ParamsE)
        .other          _ZN7cutlass13device_kernelIN5flash19enable_sm80_to_sm89INS1_16FlashAttnBwdSm80INS1_25CollectiveMainloopBwdSm80ILi1ELi1EN4cute5tupleIJNS5_1CILi32EEENS7_ILi64EEENS7_ILi256EEEEEENS_10bfloat16_tEfNS_4arch4Sm80ELb0ELb1ELb1ELb1ELb0ELb0ELb0ELb0ELi2ELi2ELi2ELi1ELb1EEENS1_21CollectiveEpilogueBwdISB_SC_SE_Li256ELb1ELb0ELi4EEENS1_19SingleTileSchedulerILb1ELb0ELb0ELi64EEEEEEEEEvNT_6ParamsE,@"STO_CUDA_ENTRY STV_DEFAULT"
_ZN7cutlass13device_kernelIN5flash19enable_sm80_to_sm89INS1_16FlashAttnBwdSm80INS1_25CollectiveMainloopBwdSm80ILi1ELi1EN4cute5tupleIJNS5_1CILi32EEENS7_ILi64EEENS7_ILi256EEEEEENS_10bfloat16_tEfNS_4arch4Sm80ELb0ELb1ELb1ELb1ELb0ELb0ELb0ELb0ELi2ELi2ELi2ELi1ELb1EEENS1_21CollectiveEpilogueBwdISB_SC_SE_Li256ELb1ELb0ELi4EEENS1_19SingleTileSchedulerILb1ELb0ELb0ELi64EEEEEEEEEvNT_6ParamsE:
[----:B------:R-:W-:Y:S02]  /*0000*/  MOV R1, c[0x0][0x28] ;  /* 0x00000a0000017a02 */ /* 0x000fe40000000f00 */
[----:B------:R-:W1:Y:S01]  /*0010*/  S2R R78, SR_TID.X ;  /* 0x00000000004e7919 */ /* 0x000e620000002100 */
[----:B------:R-:W-:Y:S01]  /*0020*/  IMAD.MOV.U32 R8, RZ, RZ, 0x4 ;  /* 0x00000004ff087424 */ /* 0x000fe200078e00ff */
[----:B------:R-:W2:Y:S01]  /*0030*/  S2UR UR6, SR_CTAID.X ;  /* 0x00000000000679c3 */ /* 0x000ea20000002500 */
[----:B------:R-:W-:Y:S01]  /*0040*/  ULDC.64 UR10, c[0x0][0x118] ;  /* 0x00004600000a7ab9 */ /* 0x000fe20000000a00 */
[----:B------:R-:W3:Y:S01]  /*0050*/  S2R R5, SR_CTAID.Z ;  /* 0x0000000000057919 */ /* 0x000ee20000002700 */
[----:B------:R-:W-:-:S03]  /*0060*/  IADD3 R1, R1, -0xd8, RZ ;  /* 0xffffff2801017810 */ /* 0x000fc60007ffe0ff */
[----:B------:R-:W4:Y:S01]  /*0070*/  S2R R77, SR_CTAID.Y ;  /* 0x00000000004d7919 */ /* 0x000f220000002600 */
[----:B-1----:R-:W-:Y:S01]  /*0080*/  SHF.R.U32.HI R0, RZ, 0x5, R78 ;  /* 0x00000005ff007819 */ /* 0x002fe2000001164e */
[----:B---3--:R-:W-:-:S05]  /*0090*/  IMAD.WIDE R2, R5, R8, c[0x0][0x3c0] ;  /* 0x0000f00005027625 */ /* 0x008fca00078e0208 */
[----:B------:R-:W1:Y:S02]  /*00a0*/  SHFL.IDX PT, R0, R0, RZ, 0x1f ;  /* 0x00001fff00007589 */ /* 0x000e6400000e0000 */
[----:B-1----:R-:W-:-:S13]  /*00b0*/  ISETP.NE.AND P0, PT, R0, RZ, PT ;  /* 0x000000ff0000720c */ /* 0x002fda0003f05270 */
[----:B------:R-:W-:Y:S05]  /*00c0*/  @!P0 BRA `(.L_x_225) ;  /* 0x0000013000008947 */ /* 0x000fea0003800000 */
[----:B--2-4-:R-:W-:-:S04]  /*00d0*/  ISETP.NE.U32.AND P0, PT, RZ, c[0x0][0x3c0], PT ;  /* 0x0000f000ff007a0c */ /* 0x014fc80003f05070 */
[----:B------:R-:W-:-:S13]  /*00e0*/  ISETP.NE.AND.EX P0, PT, RZ, c[0x0][0x3c4], PT, P0 ;  /* 0x0000f100ff007a0c */ /* 0x000fda0003f05300 */
[----:B------:R-:W-:Y:S05]  /*00f0*/  @!P0 BRA `(.L_x_226) ;  /* 0x0000002000008947 */ /* 0x000fea0003800000 */
[----:B------:R1:W5:Y:S01]  /*0100*/  LDG.E R0, [R2.64] ;  /* 0x0000000a02007981 */ /* 0x000362000c1e1900 */
[----:B------:R-:W-:Y:S05]  /*0110*/  BRA `(.L_x_227) ;  /* 0x0000009000007947 */ /* 0x000fea0003800000 */
.L_x_226:
        /* <DEDUP_REMOVED lines=8> */
.L_x_228:
[----:B------:R-:W-:Y:S02]  /*01a0*/  MOV R0, c[0x0][0x3a4] ;  /* 0x0000e90000007a02 */ /* 0x000fe40000000f00 */
.L_x_227:
[----:B------:R-:W-:-:S06]  /*01b0*/  USHF.L.U32 UR9, UR6, 0x6, URZ ;  /* 0x0000000606097899 */ /* 0x000fcc000800063f */
[----:B-----5:R-:W-:-:S04]  /*01c0*/  ISETP.LE.AND P0, PT, R0, UR9, PT ;  /* 0x0000000900007c0c */ /* 0x020fc8000bf03270 */
[----:B------:R-:W-:-:S05]  /*01d0*/  SEL R0, R5, 0xffffffff, !P0 ;  /* 0xffffffff05007807 */ /* 0x000fca0004000000 */
[----:B------:R2:W-:Y:S01]  /*01e0*/  STL [R1+0xbc], R0 ;  /* 0x0000bc0001007387 */ /* 0x0005e20000100800 */
[----:B------:R-:W-:Y:S05]  /*01f0*/  BRA `(.L_x_229) ;  /* 0x0000012000007947 */ /* 0x000fea0003800000 */
.L_x_225:
[----:B--2-4-:R-:W-:-:S04]  /*0200*/  ISETP.NE.U32.AND P0, PT, RZ, c[0x0][0x3c0], PT ;  /* 0x0000f000ff007a0c */ /* 0x014fc80003f05070 */
[----:B------:R-:W-:-:S13]  /*0210*/  ISETP.NE.AND.EX P0, PT, RZ, c[0x0][0x3c4], PT, P0 ;  /* 0x0000f100ff007a0c */ /* 0x000fda0003f05300 */
[----:B------:R-:W-:Y:S05]  /*0220*/  @!P0 BRA `(.L_x_230) ;  /* 0x0000002000008947 */ /* 0x000fea0003800000 */
[----:B------:R1:W5:Y:S01]  /*0230*/  LDG.E R0, [R2.64] ;  /* 0x0000000a02007981 */ /* 0x000362000c1e1900 */
[----:B------:R-:W-:Y:S05]  /*0240*/  BRA `(.L_x_231) ;  /* 0x0000009000007947 */ /* 0x000fea0003800000 */
.L_x_230:
        /* <DEDUP_REMOVED lines=8> */
.L_x_232:
[----:B------:R-:W-:Y:S02]  /*02d0*/  MOV R0, c[0x0][0x3a4] ;  /* 0x0000e90000007a02 */ /* 0x000fe40000000f00 */
.L_x_231:
[----:B------:R-:W-:-:S06]  /*02e0*/  USHF.L.U32 UR9, UR6, 0x6, URZ ;  /* 0x0000000606097899 */ /* 0x000fcc000800063f */
[----:B-----5:R-:W-:-:S04]  /*02f0*/  ISETP.LE.AND P0, PT, R0, UR9, PT ;  /* 0x0000000900007c0c */ /* 0x020fc8000bf03270 */
[----:B------:R-:W-:-:S05]  /*0300*/  SEL R0, R5, 0xffffffff, !P0 ;  /* 0xffffffff05007807 */ /* 0x000fca0004000000 */
[----:B------:R2:W-:Y:S04]  /*0310*/  STL [R1+0xbc], R0 ;  /* 0x0000bc0001007387 */ /* 0x0005e80000100800 */
.L_x_229:
[----:B------:R-:W3:Y:S02]  /*0320*/  LDL R79, [R1+0xbc] ;  /* 0x0000bc00014f7983 */ /* 0x000ee40000100800 */
[----:B---3--:R-:W-:-:S13]  /*0330*/  ISETP.GE.AND P0, PT, R79, RZ, PT ;  /* 0x000000ff4f00720c */ /* 0x008fda0003f06270 */
[----:B------:R-:W-:Y:S05]  /*0340*/  @!P0 EXIT ;  /* 0x000000000000894d */ /* 0x000fea0003800000 */
[----:B------:R-:W-:Y:S01]  /*0350*/  ISETP.NE.U32.AND P0, PT, RZ, c[0x0][0x2d8], PT ;  /* 0x0000b600ff007a0c */ /* 0x000fe20003f05070 */
[----:B------:R-:W-:Y:S01]  /*0360*/  IMAD.WIDE R6, R79, R8, c[0x0][0x2c8] ;  /* 0x0000b2004f067625 */ /* 0x000fe200078e0208 */
[----:B------:R-:W-:Y:S02]  /*0370*/  ISETP.NE.U32.AND P1, PT, RZ, c[0x0][0x2c8], PT ;  /* 0x0000b200ff007a0c */ /* 0x000fe40003f25070 */
[----:B------:R-:W-:Y:S02]  /*0380*/  ISETP.NE.AND.EX P0, PT, RZ, c[0x0][0x2dc], PT, P0 ;  /* 0x0000b700ff007a0c */ /* 0x000fe40003f05300 */
[----:B------:R-:W-:Y:S02]  /*0390*/  ISETP.NE.AND.EX P6, PT, RZ, c[0x0][0x2cc], PT, P1 ;  /* 0x0000b300ff007a0c */ /* 0x000fe40003fc5310 */
[----:B------:R-:W-:-:S09]  /*03a0*/  ISETP.NE.U32.AND P2, PT, RZ, c[0x0][0x2d0], PT ;  /* 0x0000b400ff007a0c */ /* 0x000fd20003f45070 */
[----:B-1----:R-:W-:Y:S02]  /*03b0*/  @P0 IMAD.WIDE R2, R79, R8, c[0x0][0x2d8] ;  /* 0x0000b6004f020625 */ /* 0x002fe400078e0208 */
[----:B--2---:R-:W2:Y:S01]  /*03c0*/  @P6 LDG.E R0, [R6.64] ;  /* 0x0000000a06006981 */ /* 0x004ea2000c1e1900 */
[----:B------:R-:W-:-:S03]  /*03d0*/  ISETP.NE.AND.EX P2, PT, RZ, c[0x0][0x2d4], PT, P2 ;  /* 0x0000b500ff007a0c */ /* 0x000fc60003f45320 */
[----:B------:R-:W3:Y:S01]  /*03e0*/  @P0 LDG.E R2, [R2.64] ;  /* 0x0000000a02020981 */ /* 0x000ee2000c1e1900 */
[----:B------:R-:W-:Y:S02]  /*03f0*/  IMAD.MOV.U32 R76, RZ, RZ, RZ ;  /* 0x000000ffff4c7224 */ /* 0x000fe400078e00ff */
[----:B------:R-:W-:Y:S02]  /*0400*/  IMAD.MOV.U32 R9, RZ, RZ, RZ ;  /* 0x000000ffff097224 */ /* 0x000fe400078e00ff */
[----:B------:R-:W-:Y:S02]  /*0410*/  IMAD.WIDE R4, R79, R8, c[0x0][0x2d0] ;  /* 0x0000b4004f047625 */ /* 0x000fe400078e0208 */
[----:B------:R1:W5:Y:S04]  /*0420*/  @P6 LDG.E R76, [R6.64] ;  /* 0x0000000a064c6981 */ /* 0x000368000c1e1900 */
[----:B------:R1:W5:Y:S01]  /*0430*/  @P2 LDG.E R9, [R4.64] ;  /* 0x0000000a04092981 */ /* 0x000362000c1e1900 */
[----:B------:R-:W-:-:S02]  /*0440*/  ULDC UR8, c[0x0][0x168] ;  /* 0x00005a0000087ab9 */ /* 0x000fc40000000800 */
[----:B------:R-:W-:Y:S01]  /*0450*/  ULDC UR15, c[0x0][0x198] ;  /* 0x00006600000f7ab9 */ /* 0x000fe20000000800 */
[----:B------:R-:W-:Y:S02]  /*0460*/  IMAD.MOV.U32 R11, RZ, RZ, RZ ;  /* 0x000000ffff0b7224 */ /* 0x000fe400078e00ff */
[----:B--2---:R-:W-:Y:S01]  /*0470*/  @P6 IMAD R0, R79, 0x20, R0 ;  /* 0x000000204f006824 */ /* 0x004fe200078e0200 */
[----:B---3--:R2:W3:Y:S04]  /*0480*/  @P0 R2UR UR8, R2 ;  /* 0x00000000020803c2 */ /* 0x0084e800000e0000 */
[----:B--2---:R-:W-:-:S04]  /*0490*/  @P6 SHF.R.S32.HI R2, RZ, 0x1f, R0 ;  /* 0x0000001fff026819 */ /* 0x004fc80000011400 */
[----:B------:R-:W-:-:S04]  /*04a0*/  @P6 LEA.HI R0, R2, R0, RZ, 0x5 ;  /* 0x0000000002006211 */ /* 0x000fc800078f28ff */
[----:B------:R-:W-:Y:S01]  /*04b0*/  @P6 LOP3.LUT R11, R0, 0xffffffe0, RZ, 0xc0, !PT ;  /* 0xffffffe0000b6812 */ /* 0x000fe200078ec0ff */
[----:B------:R-:W-:Y:S05]  /*04c0*/  @P0 BRA `(.L_x_233) ;  /* 0x0000006000000947 */ /* 0x000fea0003800000 */
[----:B-1-3--:R-:W-:Y:S05]  /*04d0*/  @!P6 BRA `(.L_x_233) ;  /* 0x000000500000e947 */ /* 0x00afea0003800000 */
[----:B------:R-:W2:Y:S04]  /*04e0*/  LDG.E R2, [R6.64] ;  /* 0x0000000a06027981 */ /* 0x000ea8000c1e1900 */
[----:B------:R-:W3:Y:S01]  /*04f0*/  LDG.E R0, [R6.64+0x4] ;  /* 0x0000040a06007981 */ /* 0x000ee2000c1e1900 */
[----:B--2---:R-:W1:Y:S08]  /*0500*/  R2UR UR8, R2 ;  /* 0x00000000020873c2 */ /* 0x004e7000000e0000 */
[----:B---3--:R-:W1:Y:S02]  /*0510*/  R2UR UR4, R0 ;  /* 0x00000000000473c2 */ /* 0x008e6400000e0000 */
[----:B-1----:R-:W-:-:S06]  /*0520*/  UIADD3 UR8, -UR8, UR4, URZ ;  /* 0x0000000408087290 */ /* 0x002fcc000fffe13f */
.L_x_233:
[----:B-1-3--:R-:W-:-:S04]  /*0530*/  ISETP.NE.U32.AND P0, PT, RZ, c[0x0][0x2e0], PT ;  /* 0x0000b800ff007a0c */ /* 0x00afc80003f05070 */
[----:B------:R-:W-:-:S13]  /*0540*/  ISETP.NE.AND.EX P0, PT, RZ, c[0x0][0x2e4], PT, P0 ;  /* 0x0000b900ff007a0c */ /* 0x000fda0003f05300 */
[----:B------:R-:W-:Y:S05]  /*0550*/  @!P0 BRA `(.L_x_234) ;  /* 0x0000004000008947 */ /* 0x000fea0003800000 */
[----:B------:R-:W-:-:S05]  /*0560*/  IMAD.WIDE R2, R79, R8, c[0x0][0x2e0] ;  /* 0x0000b8004f027625 */ /* 0x000fca00078e0208 */
[----:B------:R-:W2:Y:S02]  /*0570*/  LDG.E R0, [R2.64] ;  /* 0x0000000a02007981 */ /* 0x000ea4000c1e1900 */
[----:B--2---:R1:W2:Y:S02]  /*0580*/  R2UR UR15, R0 ;  /* 0x00000000000f73c2 */ /* 0x0042a400000e0000 */
[----:B-12---:R-:W-:Y:S05]  /*0590*/  BRA `(.L_x_235) ;  /* 0x0000006000007947 */ /* 0x006fea0003800000 */
.L_x_234:
[----:B------:R-:W-:Y:S05]  /*05a0*/  @!P2 BRA `(.L_x_235) ;  /* 0x000000500000a947 */ /* 0x000fea0003800000 */
[----:B------:R-:W2:Y:S04]  /*05b0*/  LDG.E R2, [R4.64] ;  /* 0x0000000a04027981 */ /* 0x000ea8000c1e1900 */
[----:B------:R-:W3:Y:S01]  /*05c0*/  LDG.E R0, [R4.64+0x4] ;  /* 0x0000040a04007981 */ /* 0x000ee2000c1e1900 */
[----:B--2---:R-:W1:Y:S08]  /*05d0*/  R2UR UR15, R2 ;  /* 0x00000000020f73c2 */ /* 0x004e7000000e0000 */
[----:B---3--:R-:W1:Y:S02]  /*05e0*/  R2UR UR4, R0 ;  /* 0x00000000000473c2 */ /* 0x008e6400000e0000 */
[----:B-1----:R-:W-:-:S06]  /*05f0*/  UIADD3 UR15, -UR15, UR4, URZ ;  /* 0x000000040f0f7290 */ /* 0x002fcc000fffe13f */
.L_x_235:
[----:B------:R-:W-:Y:S01]  /*0600*/  UIADD3 UR5, UR8, 0x1f, URZ ;  /* 0x0000001f08057890 */ /* 0x000fe2000fffe03f */
[----:B------:R-:W-:-:S03]  /*0610*/  ISETP.LE.AND P0, PT, RZ, UR6, PT ;  /* 0x00000006ff007c0c */ /* 0x000fc6000bf03270 */
[----:B------:R-:W-:-:S04]  /*0620*/  USHF.R.S32.HI UR4, URZ, 0x1f, UR5 ;  /* 0x0000001f3f047899 */ /* 0x000fc80008011405 */
[----:B------:R-:W-:-:S04]  /*0630*/  ULEA.HI UR4, UR4, UR5, URZ, 0x5 ;  /* 0x0000000504047291 */ /* 0x000fc8000f8f283f */
[----:B------:R-:W-:Y:S02]  /*0640*/  USHF.R.S32.HI UR7, URZ, 0x5, UR4 ;  /* 0x000000053f077899 */ /* 0x000fe40008011404 */
[----:B------:R-:W-:Y:S05]  /*0650*/  @!P0 BRA `(.L_x_236) ;  /* 0x0000009000008947 */ /* 0x000fea0003800000 */
[----:B------:R-:W-:Y:S02]  /*0660*/  UIADD3 UR4, -UR15, 0x5f, UR8 ;  /* 0x0000005f0f047890 */ /* 0x000fe4000fffe108 */
[----:B------:R-:W-:Y:S02]  /*0670*/  ULDC UR5, c[0x0][0x2a0] ;  /* 0x0000a80000057ab9 */ /* 0x000fe40000000800 */
[----:B------:R-:W-:-:S04]  /*0680*/  ULEA UR4, UR6, UR4, 0x6 ;  /* 0x0000000406047291 */ /* 0x000fc8000f8e303f */
[----:B------:R-:W-:-:S04]  /*0690*/  UIADD3 UR5, UR4, UR5, URZ ;  /* 0x0000000504057290 */ /* 0x000fc8000fffe03f */
[----:B------:R-:W-:-:S04]  /*06a0*/  USHF.R.S32.HI UR4, URZ, 0x1f, UR5 ;  /* 0x0000001f3f047899 */ /* 0x000fc80008011405 */
[----:B------:R-:W-:-:S04]  /*06b0*/  ULEA.HI UR4, UR4, UR5, URZ, 0x5 ;  /* 0x0000000504047291 */ /* 0x000fc8000f8f283f */
[----:B------:R-:W-:-:S04]  /*06c0*/  USHF.R.S32.HI UR4, URZ, 0x5, UR4 ;  /* 0x000000053f047899 */ /* 0x000fc80008011404 */
[----:B------:R-:W-:-:S04]  /*06d0*/  UISETP.LT.AND UP0, UPT, UR7, UR4, UPT ;  /* 0x000000040700728c */ /* 0x000fc8000bf01270 */
[----:B------:R-:W-:Y:S02]  /*06e0*/  USEL UR7, UR7, UR4, UP0 ;  /* 0x0000000407077287 */ /* 0x000fe40008000000 */
.L_x_236:
[----:B------:R-:W-:Y:S01]  /*06f0*/  UIADD3 UR4, UR9, UR8, -UR15 ;  /* 0x0000000809047290 */ /* 0x000fe2000fffe80f */
[----:B------:R-:W-:Y:S01]  /*0700*/  PLOP3.LUT P0, PT, PT, PT, PT, 0x80, 0x0 ;  /* 0x000000000000781c */ /* 0x000fe20003f0f070 */
[----:B------:R-:W-:Y:S01]  /*0710*/  ULDC UR5, c[0x0][0x2a4] ;  /* 0x0000a90000057ab9 */ /* 0x000fe20000000800 */
[----:B------:R-:W-:Y:S01]  /*0720*/  IMAD.MOV.U32 R10, RZ, RZ, RZ ;  /* 0x000000ffff0a7224 */ /* 0x000fe200078e00ff */
[----:B------:R-:W-:Y:S01]  /*0730*/  UIADD3 UR5, UR4, -UR5, URZ ;  /* 0x8000000504057290 */ /* 0x000fe2000fffe03f */
[----:B------:R-:W-:Y:S01]  /*0740*/  IMAD.MOV.U32 R134, RZ, RZ, RZ ;  /* 0x000000ffff867224 */ /* 0x000fe200078e00ff */
        /* <DEDUP_REMOVED lines=9> */
[----:B------:R-:W-:Y:S01]  /*07e0*/  MOV R124, RZ ;  /* 0x000000ff007c7202 */ /* 0x000fe20000000f00 */
[----:B------:R-:W-:Y:S01]  /*07f0*/  USHF.R.S32.HI UR12, URZ, 0x5, UR4 ;  /* 0x000000053f0c7899 */ /* 0x000fe20008011404 */
[----:B------:R-:W-:Y:S01]  /*0800*/  IMAD.MOV.U32 R8, RZ, RZ, RZ ;  /* 0x000000ffff087224 */ /* 0x000fe200078e00ff */
[----:B------:R-:W-:Y:S01]  /*0810*/  MOV R118, RZ ;  /* 0x000000ff00767202 */ /* 0x000fe20000000f00 */
        /* <DEDUP_REMOVED lines=60> */
[----:B------:R-:W-:Y:S01]  /*0be0*/  IMAD.MOV.U32 R0, RZ, RZ, c[0x0][0x248] ;  /* 0x00009200ff007624 */ /* 0x000fe200078e00ff */
[----:B------:R-:W-:Y:S01]  /*0bf0*/  SHF.R.S32.HI R31, RZ, 0x1f, R78 ;  /* 0x0000001fff1f7819 */ /* 0x000fe2000001144e */
[----:B------:R-:W-:Y:S01]  /*0c00*/  IMAD.MOV.U32 R10, RZ, RZ, R77 ;  /* 0x000000ffff0a7224 */ /* 0x000fe200078e004d */
[----:B------:R-:W-:Y:S01]  /*0c10*/  SHF.R.S32.HI R28, RZ, 0x1f, R79 ;  /* 0x0000001fff1c7819 */ /* 0x000fe2000001144f */
[----:B------:R-:W-:Y:S01]  /*0c20*/  IMAD.SHL.U32 R12, R78, 0x4, RZ ;  /* 0x000000044e0c7824 */ /* 0x000fe200078e00ff */
[----:B------:R-:W-:Y:S01]  /*0c30*/  ISETP.NE.AND P0, PT, R0, 0x1, PT ;  /* 0x000000010000780c */ /* 0x000fe20003f05270 */
[----:B------:R-:W-:Y:S01]  /*0c40*/  UIADD3 UR14, -UR9, UR15, URZ ;  /* 0x0000000f090e7290 */ /* 0x000fe2000fffe13f */
[----:B------:R-:W-:Y:S01]  /*0c50*/  LEA.HI R37, R31, R78, RZ, 0x3 ;  /* 0x0000004e1f257211 */ /* 0x000fe200078f18ff */
[----:B------:R-:W-:Y:S01]  /*0c60*/  IMAD.MOV.U32 R17, RZ, RZ, c[0x0][0x1d8] ;  /* 0x00007600ff117624 */ /* 0x000fe200078e00ff */
[----:B------:R-:W-:Y:S01]  /*0c70*/  SEL R22, R28, RZ, !P2 ;  /* 0x000000ff1c167207 */ /* 0x000fe20005000000 */
[----:B------:R-:W-:Y:S01]  /*0c80*/  IMAD.MOV.U32 R18, RZ, RZ, c[0x0][0x1dc] ;  /* 0x00007700ff127624 */ /* 0x000fe200078e00ff */
[----:B------:R-:W-:Y:S01]  /*0c90*/  LOP3.LUT R0, R37, 0xfffffff8, RZ, 0xc0, !PT ;  /* 0xfffffff825007812 */ /* 0x000fe200078ec0ff */
[----:B------:R-:W-:Y:S01]  /*0ca0*/  IMAD.MOV.U32 R15, RZ, RZ, c[0x0][0x2a8] ;  /* 0x0000aa00ff0f7624 */ /* 0x000fe200078e00ff */
[----:B------:R-:W-:Y:S01]  /*0cb0*/  SHF.R.S32.HI R43, RZ, 0x3, R37 ;  /* 0x00000003ff2b7819 */ /* 0x000fe20000011425 */
[----:B------:R-:W-:Y:S01]  /*0cc0*/  IMAD R8, R22, c[0x0][0x1e8], RZ ;  /* 0x00007a0016087a24 */ /* 0x000fe200078e02ff */
[----:B------:R-:W-:Y:S01]  /*0cd0*/  SEL R19, R79, RZ, !P2 ;  /* 0x000000ff4f137207 */ /* 0x000fe20005000000 */
[----:B------:R-:W-:Y:S01]  /*0ce0*/  IMAD.IADD R23, R78, 0x1, -R0 ;  /* 0x000000014e177824 */ /* 0x000fe200078e0a00 */
[----:B------:R-:W-:Y:S01]  /*0cf0*/  SHF.R.S32.HI R13, RZ, 0x1f, R43 ;  /* 0x0000001fff0d7819 */ /* 0x000fe2000001142b */
[----:B------:R-:W-:Y:S01]  /*0d00*/  @P0 IMAD.HI.U32 R2, R77, c[0x0][0x24c], RZ ;  /* 0x000093004d020a27 */ /* 0x000fe200078e00ff */
[----:B------:R-:W-:Y:S01]  /*0d10*/  IADD3 R20, P1, R12, R11, RZ ;  /* 0x0000000b0c147210 */ /* 0x000fe20007f3e0ff */
[----:B------:R-:W-:Y:S01]  /*0d20*/  USHF.R.S32.HI UR13, URZ, 0x1f, UR12 ;  /* 0x0000001f3f0d7899 */ /* 0x000fe2000801140c */
[----:B-----5:R-:W-:Y:S01]  /*0d30*/  IADD3 R14, P2, R43, R76, RZ ;  /* 0x0000004c2b0e7210 */ /* 0x020fe20007f5e0ff */
[----:B------:R-:W-:Y:S01]  /*0d40*/  ULDC.64 UR4, c[0x0][0x178] ;  /* 0x00005e0000047ab9 */ /* 0x000fe20000000a00 */
[----:B------:R-:W-:Y:S01]  /*0d50*/  @P0 SHF.R.U32.HI R10, RZ, c[0x0][0x250], R2 ;  /* 0x00009400ff0a0a19 */ /* 0x000fe20000011602 */
[----:B------:R-:W-:Y:S01]  /*0d60*/  IMAD.SHL.U32 R2, R23, 0x8, RZ ;  /* 0x0000000817027824 */ /* 0x000fe200078e00ff */
[----:B------:R-:W-:Y:S01]  /*0d70*/  IADD3 R6, P0, R43, R9, RZ ;  /* 0x000000092b067210 */ /* 0x000fe20007f1e0ff */
[----:B------:R-:W-:Y:S01]  /*0d80*/  UIMAD UR16, UR13, UR4, URZ ;  /* 0x000000040d1072a4 */ /* 0x000fe2000f8e023f */
[----:B------:R-:W-:Y:S01]  /*0d90*/  SHF.R.S32.HI R16, RZ, 0x1f, R10 ;  /* 0x0000001fff107819 */ /* 0x000fe2000001140a */
[----:B------:R-:W-:Y:S01]  /*0da0*/  UIMAD.WIDE.U32 UR18, UR12, UR4, URZ ;  /* 0x000000040c1272a5 */ /* 0x000fe2000f8e003f */
[--C-:B------:R-:W-:Y:S01]  /*0db0*/  SHF.R.S32.HI R3, RZ, 0x1f, R2.reuse ;  /* 0x0000001fff037819 */ /* 0x100fe20000011402 */
[----:B------:R-:W-:Y:S01]  /*0dc0*/  UIMAD UR5, UR12, UR5, UR16 ;  /* 0x000000050c0572a4 */ /* 0x000fe2000f8e0210 */
[----:B------:R-:W-:Y:S01]  /*0dd0*/  LEA.HI.X.SX32 R7, R9, R13, 0x1, P0 ;  /* 0x0000000d09077211 */ /* 0x000fe200000f0eff */
[----:B------:R-:W-:Y:S01]  /*0de0*/  IMAD R0, R16, c[0x0][0x1e0], RZ ;  /* 0x0000780010007a24 */ /* 0x000fe200078e02ff */
[----:B------:R-:W-:Y:S01]  /*0df0*/  IADD3 R35, R2, 0x40, RZ ;  /* 0x0000004002237810 */ /* 0x000fe20007ffe0ff */
[C---:B------:R-:W-:Y:S01]  /*0e00*/  IMAD.WIDE.U32 R4, R10.reuse, c[0x0][0x1e0], R2 ;  /* 0x000078000a047a25 */ /* 0x040fe200078e0002 */
[-C--:B------:R-:W-:Y:S01]  /*0e10*/  LEA.HI R40, R31, R78.reuse, RZ, 0x4 ;  /* 0x0000004e1f287211 */ /* 0x080fe200078f20ff */
[----:B------:R-:W-:Y:S01]  /*0e20*/  UIADD3 UR5, UR19, UR5, URZ ;  /* 0x0000000513057290 */ /* 0x000fe2000fffe03f */
[----:B------:R-:W-:Y:S01]  /*0e30*/  ISETP.GE.AND P4, PT, R35, c[0x0][0x1cc], PT ;  /* 0x0000730023007a0c */ /* 0x000fe20003f86270 */
[----:B------:R-:W-:Y:S01]  /*0e40*/  IMAD R0, R10, c[0x0][0x1e4], R0 ;  /* 0x000079000a007a24 */ /* 0x000fe200078e0200 */
[-C--:B------:R-:W-:Y:S01]  /*0e50*/  LEA.HI R30, R31, R78.reuse, RZ, 0x2 ;  /* 0x0000004e1f1e7211 */ /* 0x080fe200078f10ff */
[----:B------:R-:W-:Y:S01]  /*0e60*/  IMAD.U32 R9, RZ, RZ, UR6 ;  /* 0x00000006ff097e24 */ /* 0x000fe2000f8e00ff */
[C---:B------:R-:W-:Y:S01]  /*0e70*/  IADD3 R34, R2.reuse, 0x80, RZ ;  /* 0x0000008002227810 */ /* 0x040fe20007ffe0ff */
[----:B------:R-:W-:Y:S01]  /*0e80*/  IMAD.IADD R5, R5, 0x1, R0 ;  /* 0x0000000105057824 */ /* 0x000fe200078e0200 */
[----:B------:R-:W-:Y:S01]  /*0e90*/  IADD3 R33, R2, 0xc0, RZ ;  /* 0x000000c002217810 */ /* 0x000fe20007ffe0ff */
[----:B------:R-:W-:Y:S01]  /*0ea0*/  IMAD R0, R19, c[0x0][0x1ec], R8 ;  /* 0x00007b0013007a24 */ /* 0x000fe200078e0208 */
[----:B------:R-:W-:Y:S01]  /*0eb0*/  SHF.R.S32.HI R29, RZ, 0x2, R30 ;  /* 0x00000002ff1d7819 */ /* 0x000fe2000001141e */
[----:B------:R-:W-:Y:S01]  /*0ec0*/  IMAD.WIDE R8, R9, 0x40, R6 ;  /* 0x0000004009087825 */ /* 0x000fe200078e0206 */
[----:B------:R-:W-:Y:S01]  /*0ed0*/  ISETP.GE.AND P3, PT, R34, c[0x0][0x1cc], PT ;  /* 0x0000730022007a0c */ /* 0x000fe20003f66270 */
[----:B------:R-:W-:Y:S01]  /*0ee0*/  USHF.L.U32 UR16, UR12, 0x5, URZ ;  /* 0x000000050c107899 */ /* 0x000fe2000800063f */
[-C--:B------:R-:W-:Y:S01]  /*0ef0*/  LEA.HI R38, R31, R78.reuse, RZ, 0x5 ;  /* 0x0000004e1f267211 */ /* 0x080fe200078f28ff */
[----:B------:R-:W-:Y:S01]  /*0f00*/  IMAD.WIDE.U32 R4, R19, c[0x0][0x1e8], R4 ;  /* 0x00007a0013047a25 */ /* 0x000fe200078e0004 */
[----:B------:R-:W-:Y:S01]  /*0f10*/  SHF.R.S32.HI R41, RZ, 0x1f, R77 ;  /* 0x0000001fff297819 */ /* 0x000fe2000001144d */
[----:B------:R-:W-:Y:S01]  /*0f20*/  UIADD3 UR4, -UR16, UR8, URZ ;  /* 0x0000000810047290 */ /* 0x000fe2000fffe13f */
[----:B------:R-:W-:Y:S01]  /*0f30*/  SHF.R.S32.HI R36, RZ, 0x5, R38 ;  /* 0x00000005ff247819 */ /* 0x000fe20000011426 */
[----:B------:R-:W-:Y:S01]  /*0f40*/  IMAD R6, R9, c[0x0][0x1d8], RZ ;  /* 0x0000760009067a24 */ /* 0x000fe200078e02ff */
[----:B------:R-:W-:Y:S01]  /*0f50*/  UMOV UR17, 0x5 ;  /* 0x0000000500117882 */ /* 0x000fe20000000000 */
[----:B------:R-:W-:Y:S01]  /*0f60*/  IMAD.IADD R5, R5, 0x1, R0 ;  /* 0x0000000105057824 */ /* 0x000fe200078e0200 */
[----:B------:R-:W-:Y:S01]  /*0f70*/  CS2R R138, SRZ ;  /* 0x00000000008a7805 */ /* 0x000fe2000001ff00 */
[C---:B------:R-:W-:Y:S01]  /*0f80*/  IMAD R0, R8.reuse, c[0x0][0x1dc], R6 ;  /* 0x0000770008007a24 */ /* 0x040fe200078e0206 */
[----:B------:R-:W-:Y:S01]  /*0f90*/  CS2R R136, SRZ ;  /* 0x0000000000887805 */ /* 0x000fe2000001ff00 */
[----:B------:R-:W-:Y:S01]  /*0fa0*/  IMAD.WIDE.U32 R6, R8, c[0x0][0x1d8], R4 ;  /* 0x0000760008067a25 */ /* 0x000fe200078e0004 */
[----:B------:R-:W-:Y:S01]  /*0fb0*/  SHF.R.S32.HI R5, RZ, 0x1f, R11 ;  /* 0x0000001fff057819 */ /* 0x000fe2000001140b */
[----:B------:R-:W-:Y:S01]  /*0fc0*/  CS2R R134, SRZ ;  /* 0x0000000000867805 */ /* 0x000fe2000001ff00 */
[----:B------:R-:W-:Y:S01]  /*0fd0*/  CS2R R132, SRZ ;  /* 0x0000000000847805 */ /* 0x000fe2000001ff00 */
[----:B------:R-:W-:Y:S01]  /*0fe0*/  IMAD.IADD R0, R7, 0x1, R0 ;  /* 0x0000000107007824 */ /* 0x000fe200078e0200 */
[----:B------:R-:W-:Y:S01]  /*0ff0*/  LEA R4, P0, R6, c[0x0][0x1c0], 0x1 ;  /* 0x0000700006047a11 */ /* 0x000fe200078008ff */
[----:B------:R-:W-:Y:S01]  /*1000*/  IMAD.SHL.U32 R7, R43, 0x40, RZ ;  /* 0x000000402b077824 */ /* 0x000fe200078e00ff */
[----:B------:R-:W-:Y:S01]  /*1010*/  LEA.HI.X.SX32 R21, R12, R5, 0x1, P1 ;  /* 0x000000050c157211 */ /* 0x000fe200008f0eff */
[----:B------:R-:W-:Y:S01]  /*1020*/  IMAD.MOV.U32 R142, RZ, RZ, 0x20 ;  /* 0x00000020ff8e7424 */ /* 0x000fe200078e00ff */
[----:B------:R-:W-:Y:S01]  /*1030*/  LEA.HI.X R5, R6, c[0x0][0x1c4], R0, 0x1, P0 ;  /* 0x0000710006057a11 */ /* 0x000fe200000f0c00 */
[----:B------:R-:W-:Y:S01]  /*1040*/  IMAD.SHL.U32 R6, R11, 0x100, RZ ;  /* 0x000001000b067824 */ /* 0x000fe200078e00ff */
[-C--:B------:R-:W-:Y:S01]  /*1050*/  LEA.HI R0, R31, R78.reuse, RZ, 0x6 ;  /* 0x0000004e1f007211 */ /* 0x080fe200078f30ff */
[----:B------:R-:W-:Y:S01]  /*1060*/  CS2R R130, SRZ ;  /* 0x0000000000827805 */ /* 0x000fe2000001ff00 */
[----:B------:R-:W-:Y:S01]  /*1070*/  SHF.R.S32.HI R11, RZ, 0x1f, R78 ;  /* 0x0000001fff0b7819 */ /* 0x000fe2000001144e */
[----:B------:R-:W-:Y:S01]  /*1080*/  CS2R R128, SRZ ;  /* 0x0000000000807805 */ /* 0x000fe2000001ff00 */
[----:B------:R-:W-:Y:S01]  /*1090*/  SHF.R.S32.HI R26, RZ, 0x6, R0 ;  /* 0x00000006ff1a7819 */ /* 0x000fe20000011400 */
[----:B------:R-:W-:Y:S01]  /*10a0*/  CS2R R126, SRZ ;  /* 0x00000000007e7805 */ /* 0x000fe2000001ff00 */
[----:B------:R-:W-:Y:S01]  /*10b0*/  LOP3.LUT R0, R7, 0x1c0, RZ, 0xc0, !PT ;  /* 0x000001c007007812 */ /* 0x000fe200078ec0ff */
[----:B------:R-:W-:Y:S01]  /*10c0*/  CS2R R124, SRZ ;  /* 0x00000000007c7805 */ /* 0x000fe2000001ff00 */
[----:B------:R-:W-:Y:S01]  /*10d0*/  IADD3 R24, P1, R6, R78, RZ ;  /* 0x0000004e06187210 */ /* 0x000fe20007f3e0ff */
[----:B------:R-:W-:Y:S01]  /*10e0*/  IMAD.SHL.U32 R39, R26, 0x200, RZ ;  /* 0x000002001a277824 */ /* 0x000fe200078e00ff */
[----:B------:R-:W-:Y:S01]  /*10f0*/  LOP3.LUT R7, R0, 0x38, R2, 0xf8, !PT ;  /* 0x0000003800077812 */ /* 0x000fe200078ef802 */
[----:B------:R-:W-:Y:S01]  /*1100*/  CS2R R122, SRZ ;  /* 0x00000000007a7805 */ /* 0x000fe2000001ff00 */
[----:B------:R-:W-:Y:S01]  /*1110*/  SHF.R.U32.HI R0, RZ, 0x3, R0 ;  /* 0x00000003ff007819 */ /* 0x000fe20000011600 */
[----:B------:R-:W-:Y:S01]  /*1120*/  CS2R R120, SRZ ;  /* 0x0000000000787805 */ /* 0x000fe2000001ff00 */
[----:B------:R-:W-:Y:S01]  /*1130*/  LEA.HI.X.SX32 R25, R6, R11, 0x1, P1 ;  /* 0x0000000b06197211 */ /* 0x000fe200008f0eff */
[----:B------:R-:W-:Y:S01]  /*1140*/  CS2R R118, SRZ ;  /* 0x0000000000767805 */ /* 0x000fe2000001ff00 */
[----:B------:R-:W-:Y:S01]  /*1150*/  LEA.HI.X.SX32 R11, R76, R13, 0x1, P2 ;  /* 0x0000000d4c0b7211 */ /* 0x000fe200010f0eff */
[----:B------:R-:W-:Y:S01]  /*1160*/  CS2R R116, SRZ ;  /* 0x0000000000747805 */ /* 0x000fe2000001ff00 */
[----:B------:R-:W-:Y:S01]  /*1170*/  LOP3.LUT R6, R39, R7, R0, 0xf6, !PT ;  /* 0x0000000727067212 */ /* 0x000fe200078ef600 */
[----:B------:R-:W-:Y:S01]  /*1180*/  IMAD.WIDE.U32 R24, R77, c[0x0][0x238], R24 ;  /* 0x00008e004d187a25 */ /* 0x000fe200078e0018 */
[----:B------:R-:W-:Y:S01]  /*1190*/  IADD3 R0, -R43, UR14, RZ ;  /* 0x0000000e2b007c10 */ /* 0x000fe2000fffe1ff */
[----:B------:R-:W-:Y:S01]  /*11a0*/  CS2R R114, SRZ ;  /* 0x0000000000727805 */ /* 0x000fe2000001ff00 */
[----:B------:R-:W-:Y:S01]  /*11b0*/  ISETP.GE.AND P2, PT, R2, c[0x0][0x1cc], PT ;  /* 0x0000730002007a0c */ /* 0x000fe20003f46270 */
[----:B------:R-:W-:Y:S01]  /*11c0*/  IMAD.SHL.U32 R42, R6, 0x2, RZ ;  /* 0x00000002062a7824 */ /* 0x000fe200078e00ff */
[C---:B------:R-:W-:Y:S01]  /*11d0*/  LEA R12, P0, R17.reuse, R4, 0x6 ;  /* 0x00000004110c7211 */ /* 0x040fe200078030ff */
[----:B------:R-:W-:Y:S01]  /*11e0*/  CS2R R112, SRZ ;  /* 0x0000000000707805 */ /* 0x000fe2000001ff00 */
[C---:B------:R-:W-:Y:S01]  /*11f0*/  ISETP.LT.OR P1, PT, R0.reuse, 0x1, P2 ;  /* 0x000000010000780c */ /* 0x040fe20001721670 */
[----:B------:R-:W-:Y:S01]  /*1200*/  CS2R R110, SRZ ;  /* 0x00000000006e7805 */ /* 0x000fe2000001ff00 */
[----:B------:R-:W-:Y:S01]  /*1210*/  LEA.HI.X R13, R17, R5, R18, 0x6, P0 ;  /* 0x00000005110d7211 */ /* 0x000fe200000f3412 */
[----:B------:R-:W-:Y:S01]  /*1220*/  STL [R1+0x50], R42 ;  /* 0x0000502a01007387 */ /* 0x000fe20000100800 */
[----:B------:R-:W-:Y:S01]  /*1230*/  ISETP.LT.OR P0, PT, R0, 0x1, P4 ;  /* 0x000000010000780c */ /* 0x000fe20002701670 */
[----:B------:R-:W-:Y:S01]  /*1240*/  CS2R R108, SRZ ;  /* 0x00000000006c7805 */ /* 0x000fe2000001ff00 */
[----:B------:R-:W-:Y:S01]  /*1250*/  SHF.R.S32.HI R18, RZ, 0x4, R40 ;  /* 0x00000004ff127819 */ /* 0x000fe20000011428 */
[----:B------:R-:W-:Y:S01]  /*1260*/  CS2R R106, SRZ ;  /* 0x00000000006a7805 */ /* 0x000fe2000001ff00 */
[----:B------:R-:W-:Y:S01]  /*1270*/  SHF.R.S32.HI R7, RZ, 0x1f, R30 ;  /* 0x0000001fff077819 */ /* 0x000fe2000001141e */
[----:B------:R-:W-:Y:S01]  /*1280*/  CS2R R104, SRZ ;  /* 0x0000000000687805 */ /* 0x000fe2000001ff00 */
[----:B------:R-:W-:Y:S01]  /*1290*/  LEA.HI R6, R40, R18, RZ, 0x1 ;  /* 0x0000001228067211 */ /* 0x000fe200078f08ff */
[----:B------:R-:W-:Y:S01]  /*12a0*/  CS2R R102, SRZ ;  /* 0x0000000000667805 */ /* 0x000fe2000001ff00 */
[----:B------:R-:W-:Y:S01]  /*12b0*/  LEA.HI R7, R7, R29, RZ, 0x3 ;  /* 0x0000001d07077211 */ /* 0x000fe200078f18ff */
[----:B------:R-:W-:Y:S01]  /*12c0*/  @!PT LDS RZ, [RZ] ;  /* 0x00000000fffff984 */ /* 0x000fe20000000800 */
[----:B------:R-:W-:Y:S01]  /*12d0*/  @!PT LDS RZ, [RZ] ;  /* 0x00000000fffff984 */ /* 0x000fe20000000800 */
[----:B------:R-:W-:Y:S01]  /*12e0*/  @!PT LDS RZ, [RZ] ;  /* 0x00000000fffff984 */ /* 0x000fe20000000800 */
[----:B------:R1:W-:Y:S01]  /*12f0*/  LDGSTS.E.BYPASS.LTC128B.128 [R42+0x8080], [R4.64], !P1 ;  /* 0x08080000042a7fae */ /* 0x0003e2000c901d4a */
[----:B------:R-:W-:Y:S01]  /*1300*/  ISETP.GE.AND P1, PT, R15, 0x1, PT ;  /* 0x000000010f00780c */ /* 0x000fe20003f26270 */
[----:B------:R-:W-:Y:S01]  /*1310*/  CS2R R100, SRZ ;  /* 0x0000000000647805 */ /* 0x000fe2000001ff00 */
[----:B------:R-:W-:Y:S01]  /*1320*/  ISETP.GE.AND P1, PT, R33, c[0x0][0x1cc], PT ;  /* 0x0000730021007a0c */ /* 0x000fe20003f26270 */
[----:B------:R1:W-:Y:S01]  /*1330*/  LDGSTS.E.BYPASS.LTC128B.128 [R42+0xa080], [R4.64+0x80], !P0 ;  /* 0x0a080080042a7fae */ /* 0x0003e2000c101d4a */
[----:B------:R-:W-:Y:S01]  /*1340*/  LOP3.LUT R15, R6, 0xfffffffe, RZ, 0xc0, !PT ;  /* 0xfffffffe060f7812 */ /* 0x000fe200078ec0ff */
[----:B------:R-:W-:Y:S01]  /*1350*/  IMAD R6, R16, c[0x0][0x1b0], RZ ;  /* 0x00006c0010067a24 */ /* 0x000fe200078e02ff */
[C---:B------:R-:W-:Y:S01]  /*1360*/  ISETP.LT.OR P5, PT, R0.reuse, 0x1, P3 ;  /* 0x000000010000780c */ /* 0x040fe20001fa1670 */
[----:B------:R-:W-:Y:S01]  /*1370*/  CS2R R98, SRZ ;  /* 0x0000000000627805 */ /* 0x000fe2000001ff00 */
[----:B------:R-:W-:Y:S01]  /*1380*/  ISETP.LT.OR P0, PT, R0, 0x1, P1 ;  /* 0x000000010000780c */ /* 0x000fe20000f01670 */
[C---:B------:R-:W-:Y:S01]  /*1390*/  IMAD R16, R10.reuse, c[0x0][0x1b4], R6 ;  /* 0x00006d000a107a24 */ /* 0x040fe200078e0206 */
[----:B------:R-:W-:Y:S01]  /*13a0*/  LOP3.LUT R17, R7, 0xfffffff8, RZ, 0xc0, !PT ;  /* 0xfffffff807117812 */ /* 0x000fe200078ec0ff */
[----:B------:R-:W-:Y:S01]  /*13b0*/  IMAD.WIDE.U32 R6, R10, c[0x0][0x1b0], R2 ;  /* 0x00006c000a067a25 */ /* 0x000fe200078e0002 */
[C---:B------:R-:W-:Y:S01]  /*13c0*/  ISETP.LT.OR P4, PT, R0.reuse, 0x21, P4 ;  /* 0x000000210000780c */ /* 0x040fe20002781670 */
[----:B------:R-:W-:Y:S01]  /*13d0*/  CS2R R96, SRZ ;  /* 0x0000000000607805 */ /* 0x000fe2000001ff00 */
[C---:B------:R-:W-:Y:S01]  /*13e0*/  ISETP.LT.OR P3, PT, R0.reuse, 0x21, P3 ;  /* 0x000000210000780c */ /* 0x040fe20001f61670 */
[C---:B------:R-:W-:Y:S01]  /*13f0*/  IMAD R10, R11.reuse, c[0x0][0x178], RZ ;  /* 0x00005e000b0a7a24 */ /* 0x040fe200078e02ff */
[----:B------:R-:W-:Y:S01]  /*1400*/  ISETP.LT.OR P1, PT, R0, 0x21, P1 ;  /* 0x000000210000780c */ /* 0x000fe20000f21670 */
[----:B------:R-:W-:Y:S01]  /*1410*/  IMAD R11, R11, c[0x0][0x208], RZ ;  /* 0x000082000b0b7a24 */ /* 0x000fe200078e02ff */
[----:B------:R-:W-:Y:S01]  /*1420*/  CS2R R94, SRZ ;  /* 0x00000000005e7805 */ /* 0x000fe2000001ff00 */
[----:B------:R-:W-:Y:S01]  /*1430*/  IMAD.IADD R27, R18, 0x1, -R15 ;  /* 0x00000001121b7824 */ /* 0x000fe200078e0a0f */
[----:B------:R1:W-:Y:S01]  /*1440*/  LDGSTS.E.BYPASS.LTC128B.128 [R42+0xc080], [R4.64+0x100], !P5 ;  /* 0x0c080100042a7fae */ /* 0x0003e2000e901d4a */
[----:B------:R-:W-:Y:S01]  /*1450*/  IMAD.IADD R15, R29, 0x1, -R17 ;  /* 0x000000011d0f7824 */ /* 0x000fe200078e0a11 */
[----:B------:R-:W-:Y:S01]  /*1460*/  CS2R R92, SRZ ;  /* 0x00000000005c7805 */ /* 0x000fe2000001ff00 */
[----:B------:R-:W-:Y:S01]  /*1470*/  IMAD.IADD R7, R7, 0x1, R16 ;  /* 0x0000000107077824 */ /* 0x000fe200078e0210 */
[----:B------:R1:W-:Y:S01]  /*1480*/  LDGSTS.E.BYPASS.LTC128B.128 [R42+0xe080], [R4.64+0x180], !P0 ;  /* 0x0e080180042a7fae */ /* 0x0003e2000c101d4a */
[----:B------:R-:W-:Y:S01]  /*1490*/  IMAD R18, R14, c[0x0][0x17c], R10 ;  /* 0x00005f000e127a24 */ /* 0x000fe200078e020a */
[----:B------:R-:W-:Y:S01]  /*14a0*/  ISETP.LT.OR P0, PT, R0, 0x21, P2 ;  /* 0x000000210000780c */ /* 0x000fe20001701670 */
[C---:B------:R-:W-:Y:S01]  /*14b0*/  IMAD R29, R14.reuse, c[0x0][0x20c], R11 ;  /* 0x000083000e1d7a24 */ /* 0x040fe200078e020b */
[----:B------:R-:W-:Y:S01]  /*14c0*/  LOP3.LUT P5, RZ, R15, 0x4, RZ, 0xc0, !PT ;  /* 0x000000040fff7812 */ /* 0x000fe200078ac0ff */
[C-C-:B------:R-:W-:Y:S01]  /*14d0*/  IMAD.WIDE.U32 R10, R14.reuse, c[0x0][0x178], R2.reuse ;  /* 0x00005e000e0a7a25 */ /* 0x140fe200078e0002 */
[----:B------:R-:W-:Y:S01]  /*14e0*/  ISETP.GE.AND P2, PT, R35, c[0x0][0x19c], PT ;  /* 0x0000670023007a0c */ /* 0x000fe20003f46270 */
[----:B------:R-:W-:Y:S01]  /*14f0*/  CS2R R90, SRZ ;  /* 0x00000000005a7805 */ /* 0x000fe2000001ff00 */
[----:B------:R-:W-:Y:S01]  /*1500*/  CS2R R88, SRZ ;  /* 0x0000000000587805 */ /* 0x000fe2000001ff00 */
[----:B------:R-:W-:Y:S01]  /*1510*/  IMAD.WIDE.U32 R16, R14, c[0x0][0x208], R2 ;  /* 0x000082000e107a25 */ /* 0x000fe200078e0002 */
[----:B------:R-:W-:Y:S01]  /*1520*/  CS2R R86, SRZ ;  /* 0x0000000000567805 */ /* 0x000fe2000001ff00 */
[----:B------:R-:W-:Y:S01]  /*1530*/  CS2R R84, SRZ ;  /* 0x0000000000547805 */ /* 0x000fe2000001ff00 */
[----:B------:R-:W-:Y:S01]  /*1540*/  CS2R R82, SRZ ;  /* 0x0000000000527805 */ /* 0x000fe2000001ff00 */
[----:B------:R-:W-:Y:S01]  /*1550*/  IMAD.SHL.U32 R3, R15, 0x40, RZ ;  /* 0x000000400f037824 */ /* 0x000fe200078e00ff */
[----:B------:R-:W-:Y:S01]  /*1560*/  CS2R R80, SRZ ;  /* 0x0000000000507805 */ /* 0x000fe2000001ff00 */
[----:B------:R-:W-:Y:S01]  /*1570*/  IMAD R14, R22, c[0x0][0x1b8], RZ ;  /* 0x00006e00160e7a24 */ /* 0x000fe200078e02ff */
[----:B------:R2:W-:Y:S01]  /*1580*/  LDGSTS.E.BYPASS.LTC128B.128 [R42+0x9080], [R12.64], !P0 ;  /* 0x090800000c2a7fae */ /* 0x0005e2000c101d4a */
[----:B------:R-:W-:Y:S01]  /*1590*/  CS2R R74, SRZ ;  /* 0x00000000004a7805 */ /* 0x000fe2000001ff00 */
[----:B------:R-:W-:Y:S01]  /*15a0*/  LOP3.LUT R3, R3, 0x1c0, RZ, 0xc0, !PT ;  /* 0x000001c003037812 */ /* 0x000fe200078ec0ff */
[C---:B------:R-:W-:Y:S01]  /*15b0*/  IMAD R14, R19.reuse, c[0x0][0x1bc], R14 ;  /* 0x00006f00130e7a24 */ /* 0x040fe200078e020e */
[----:B------:R2:W-:Y:S01]  /*15c0*/  LDGSTS.E.BYPASS.LTC128B.128 [R42+0xb080], [R12.64+0x80], !P4 ;  /* 0x0b0800800c2a7fae */ /* 0x0005e2000e101d4a */
[----:B------:R-:W-:Y:S01]  /*15d0*/  CS2R R72, SRZ ;  /* 0x0000000000487805 */ /* 0x000fe2000001ff00 */
[----:B------:R-:W-:Y:S01]  /*15e0*/  CS2R R70, SRZ ;  /* 0x0000000000467805 */ /* 0x000fe2000001ff00 */
[----:B------:R-:W-:Y:S01]  /*15f0*/  CS2R R68, SRZ ;  /* 0x0000000000447805 */ /* 0x000fe2000001ff00 */
[----:B------:R2:W-:Y:S01]  /*1600*/  LDGSTS.E.BYPASS.LTC128B.128 [R42+0xd080], [R12.64+0x100], !P3 ;  /* 0x0d0801000c2a7fae */ /* 0x0005e2000d901d4a */
[----:B------:R-:W-:Y:S01]  /*1610*/  ISETP.LT.OR P3, PT, R0, 0x1, P2 ;  /* 0x000000010000780c */ /* 0x000fe20001761670 */
[----:B------:R-:W-:Y:S01]  /*1620*/  CS2R R66, SRZ ;  /* 0x0000000000427805 */ /* 0x000fe2000001ff00 */
[----:B-1----:R-:W-:Y:S01]  /*1630*/  IMAD.WIDE.U32 R4, R19, c[0x0][0x1b8], R6 ;  /* 0x00006e0013047a25 */ /* 0x002fe200078e0006 */
[----:B------:R2:W-:Y:S01]  /*1640*/  LDGSTS.E.BYPASS.LTC128B.128 [R42+0xf080], [R12.64+0x180], !P1 ;  /* 0x0f0801800c2a7fae */ /* 0x0005e2000c901d4a */
[----:B------:R-:W-:Y:S01]  /*1650*/  ISETP.GE.AND P1, PT, R34, c[0x0][0x19c], PT ;  /* 0x0000670022007a0c */ /* 0x000fe20003f26270 */
[----:B------:R-:W-:Y:S01]  /*1660*/  CS2R R64, SRZ ;  /* 0x0000000000407805 */ /* 0x000fe2000001ff00 */
[----:B------:R-:W-:Y:S01]  /*1670*/  IMAD.SHL.U32 R6, R26, 0x8, RZ ;  /* 0x000000081a067824 */ /* 0x000fe200078e00ff */
[----:B------:R-:W0:Y:S01]  /*1680*/  LDGDEPBAR ;  /* 0x00000000000079af */ /* 0x000e220000000000 */
[----:B------:R-:W-:Y:S01]  /*1690*/  IMAD.IADD R7, R11, 0x1, R18 ;  /* 0x000000010b077824 */ /* 0x000fe200078e0212 */
[----:B------:R-:W-:Y:S01]  /*16a0*/  SHF.R.U32.HI R11, RZ, 0x3, R3 ;  /* 0x00000003ff0b7819 */ /* 0x000fe20000011603 */
[----:B------:R-:W-:Y:S01]  /*16b0*/  IMAD.IADD R5, R5, 0x1, R14 ;  /* 0x0000000105057824 */ /* 0x000fe200078e020e */
[----:B------:R-:W-:Y:S01]  /*16c0*/  LOP3.LUT R31, R6, 0x18, RZ, 0xc0, !PT ;  /* 0x00000018061f7812 */ /* 0x000fe200078ec0ff */
[----:B------:R-:W-:Y:S01]  /*16d0*/  IMAD.MOV.U32 R6, RZ, RZ, R10 ;  /* 0x000000ffff067224 */ /* 0x000fe200078e000a */
[----:B------:R-:W-:Y:S01]  /*16e0*/  LEA.HI R10, R38, R36, RZ, 0x1 ;  /* 0x00000024260a7211 */ /* 0x000fe200078f08ff */
[----:B------:R-:W-:Y:S01]  /*16f0*/  IMAD R14, R41, c[0x0][0x180], RZ ;  /* 0x00006000290e7a24 */ /* 0x000fe200078e02ff */
[----:B------:R-:W-:Y:S01]  /*1700*/  LOP3.LUT R18, R11, R3, R31, 0x1e, !PT ;  /* 0x000000030b127212 */ /* 0x000fe200078e1e1f */
[----:B------:R-:W-:Y:S01]  /*1710*/  IMAD R3, R9, c[0x0][0x1a8], RZ ;  /* 0x00006a0009037a24 */ /* 0x000fe200078e02ff */
[----:B------:R-:W-:Y:S01]  /*1720*/  CS2R R62, SRZ ;  /* 0x00000000003e7805 */ /* 0x000fe2000001ff00 */
[C---:B------:R-:W-:Y:S01]  /*1730*/  IMAD R14, R77.reuse, c[0x0][0x184], R14 ;  /* 0x000061004d0e7a24 */ /* 0x040fe200078e020e */
[----:B------:R-:W-:Y:S01]  /*1740*/  CS2R R60, SRZ ;  /* 0x00000000003c7805 */ /* 0x000fe2000001ff00 */
[----:B------:R-:W-:Y:S01]  /*1750*/  IMAD R15, R8, c[0x0][0x1ac], R3 ;  /* 0x00006b00080f7a24 */ /* 0x000fe200078e0203 */
[----:B------:R-:W-:Y:S01]  /*1760*/  LOP3.LUT R3, R30, 0x3ffffffc, RZ, 0xc0, !PT ;  /* 0x3ffffffc1e037812 */ /* 0x000fe200078ec0ff */
[----:B------:R-:W-:Y:S01]  /*1770*/  IMAD.WIDE.U32 R8, R8, c[0x0][0x1a8], R4 ;  /* 0x00006a0008087a25 */ /* 0x000fe200078e0004 */
[----:B------:R-:W-:Y:S01]  /*1780*/  LOP3.LUT R4, R10, 0xfffffffe, RZ, 0xc0, !PT ;  /* 0xfffffffe0a047812 */ /* 0x000fe200078ec0ff */
[----:B------:R-:W-:Y:S01]  /*1790*/  CS2R R58, SRZ ;  /* 0x00000000003a7805 */ /* 0x000fe2000001ff00 */
[----:B------:R-:W-:Y:S01]  /*17a0*/  CS2R R56, SRZ ;  /* 0x0000000000387805 */ /* 0x000fe2000001ff00 */
[----:B------:R-:W-:Y:S01]  /*17b0*/  IMAD.IADD R5, R78, 0x1, -R3 ;  /* 0x000000014e057824 */ /* 0x000fe200078e0a03 */
[----:B------:R-:W-:Y:S01]  /*17c0*/  CS2R R54, SRZ ;  /* 0x0000000000367805 */ /* 0x000fe2000001ff00 */
[----:B------:R-:W-:Y:S01]  /*17d0*/  IMAD.IADD R22, R36, 0x1, -R4 ;  /* 0x0000000124167824 */ /* 0x000fe200078e0a04 */
[----:B------:R-:W-:Y:S01]  /*17e0*/  LEA R4, P0, R8, c[0x0][0x190], 0x1 ;  /* 0x0000640008047a11 */ /* 0x000fe200078008ff */
[----:B------:R-:W-:Y:S01]  /*17f0*/  IMAD.WIDE.U32 R10, R77, c[0x0][0x180], R6 ;  /* 0x000060004d0a7a25 */ /* 0x000fe200078e0006 */
[----:B------:R-:W-:Y:S01]  /*1800*/  CS2R R52, SRZ ;  /* 0x0000000000347805 */ /* 0x000fe2000001ff00 */
[----:B------:R-:W-:Y:S01]  /*1810*/  CS2R R50, SRZ ;  /* 0x0000000000327805 */ /* 0x000fe2000001ff00 */
[----:B------:R-:W-:Y:S01]  /*1820*/  UISETP.GT.AND UP1, UPT, UR6, -0x1, UPT ;  /* 0xffffffff0600788c */ /* 0x000fe2000bf24270 */
[----:B------:R-:W-:-:S02]  /*1830*/  IMAD.SHL.U32 R32, R22, 0x400, RZ ;  /* 0x0000040016207824 */ /* 0x000fc400078e00ff */
[----:B------:R-:W-:Y:S02]  /*1840*/  IMAD.IADD R3, R9, 0x1, R15 ;  /* 0x0000000109037824 */ /* 0x000fe400078e020f */
[----:B------:R-:W-:Y:S02]  /*1850*/  IMAD.MOV.U32 R19, RZ, RZ, c[0x0][0x1a8] ;  /* 0x00006a00ff137624 */ /* 0x000fe400078e00ff */
[----:B------:R-:W-:Y:S01]  /*1860*/  IMAD R7, R5, 0x2, R32 ;  /* 0x0000000205077824 */ /* 0x000fe200078e0220 */
[----:B------:R-:W-:Y:S01]  /*1870*/  LEA.HI.X R5, R8, c[0x0][0x194], R3, 0x1, P0 ;  /* 0x0000650008057a11 */ /* 0x000fe200000f0c03 */
[----:B------:R-:W-:Y:S01]  /*1880*/  IMAD.IADD R9, R11, 0x1, R14 ;  /* 0x000000010b097824 */ /* 0x000fe200078e020e */
[----:B------:R-:W-:Y:S01]  /*1890*/  LEA R6, P0, R19, R4, 0x6 ;  /* 0x0000000413067211 */ /* 0x000fe200078030ff */
[----:B------:R-:W-:Y:S02]  /*18a0*/  IMAD.MOV.U32 R11, RZ, RZ, c[0x0][0x1ac] ;  /* 0x00006b00ff0b7624 */ /* 0x000fe400078e00ff */
[----:B------:R-:W-:Y:S01]  /*18b0*/  IMAD.IADD R3, R7, 0x1, R18 ;  /* 0x0000000107037824 */ /* 0x000fe200078e0212 */
[----:B------:R-:W-:Y:S01]  /*18c0*/  SEL R18, R28, RZ, !P6 ;  /* 0x000000ff1c127207 */ /* 0x000fe20007000000 */
[----:B------:R-:W-:Y:S01]  /*18d0*/  IMAD.MOV.U32 R8, RZ, RZ, R10 ;  /* 0x000000ffff087224 */ /* 0x000fe200078e000a */
[----:B------:R-:W-:Y:S01]  /*18e0*/  LEA.HI.X R7, R19, R5, R11, 0x6, P0 ;  /* 0x0000000513077211 */ /* 0x000fe200000f340b */
[----:B------:R-:W-:Y:S01]  /*18f0*/  IMAD.SHL.U32 R10, R3, 0x2, RZ ;  /* 0x00000002030a7824 */ /* 0x000fe200078e00ff */
[----:B------:R-:W-:Y:S01]  /*1900*/  ISETP.GE.AND P0, PT, R2, c[0x0][0x19c], PT ;  /* 0x0000670002007a0c */ /* 0x000fe20003f06270 */
[----:B--2---:R-:W-:Y:S01]  /*1910*/  IMAD R12, R18, c[0x0][0x188], RZ ;  /* 0x00006200120c7a24 */ /* 0x004fe200078e02ff */
[----:B------:R-:W-:Y:S01]  /*1920*/  SEL R19, R79, RZ, !P6 ;  /* 0x000000ff4f137207 */ /* 0x000fe20007000000 */
[----:B------:R-:W-:Y:S01]  /*1930*/  IMAD.U32 R11, RZ, RZ, UR19 ;  /* 0x00000013ff0b7e24 */ /* 0x000fe2000f8e00ff */
[C---:B------:R-:W-:Y:S01]  /*1940*/  ISETP.LT.OR P4, PT, R0.reuse, 0x1, P0 ;  /* 0x000000010000780c */ /* 0x040fe20000781670 */
[----:B------:R1:W-:Y:S01]  /*1950*/  STL [R1+0x64], R10 ;  /* 0x0000640a01007387 */ /* 0x0003e20000100800 */
[----:B------:R-:W-:Y:S01]  /*1960*/  ISETP.LT.OR P6, PT, R0, 0x21, P0 ;  /* 0x000000210000780c */ /* 0x000fe200007c1670 */
[----:B------:R-:W-:Y:S01]  /*1970*/  IMAD R12, R19, c[0x0][0x18c], R12 ;  /* 0x00006300130c7a24 */ /* 0x000fe200078e020c */
[----:B------:R-:W-:Y:S01]  /*1980*/  ISETP.GE.AND P0, PT, R33, c[0x0][0x19c], PT ;  /* 0x0000670021007a0c */ /* 0x000fe20003f06270 */
[----:B------:R-:W-:Y:S01]  /*1990*/  IMAD.WIDE.U32 R14, R19, c[0x0][0x188], R8 ;  /* 0x00006200130e7a25 */ /* 0x000fe200078e0008 */
[----:B------:R-:W-:-:S03]  /*19a0*/  IADD3 R3, R10, 0x14180, RZ ;  /* 0x000141800a037810 */ /* 0x000fc60007ffe0ff */
[----:B------:R-:W-:Y:S02]  /*19b0*/  IMAD.U32 R11, RZ, RZ, UR5 ;  /* 0x00000005ff0b7e24 */ /* 0x000fe4000f8e00ff */
[----:B------:R-:W-:Y:S02]  /*19c0*/  IMAD.IADD R13, R15, 0x1, R12 ;  /* 0x000000010f0d7824 */ /* 0x000fe400078e020c */
[----:B------:R2:W-:Y:S01]  /*19d0*/  LDGSTS.E.BYPASS.LTC128B.128 [R42+0x80], [R4.64], !P4 ;  /* 0x00080000042a7fae */ /* 0x0005e2000e101d4a */
[C---:B------:R-:W-:Y:S01]  /*19e0*/  ISETP.LT.OR P4, PT, R0.reuse, 0x1, P1 ;  /* 0x000000010000780c */ /* 0x040fe20000f81670 */
[----:B------:R-:W-:Y:S02]  /*19f0*/  IMAD.MOV.U32 R8, RZ, RZ, R16 ;  /* 0x000000ffff087224 */ /* 0x000fe400078e0010 */
[----:B------:R2:W-:Y:S01]  /*1a00*/  LDGSTS.E.BYPASS.LTC128B.128 [R42+0x2080], [R4.64+0x80], !P3 ;  /* 0x02080080042a7fae */ /* 0x0005e2000d901d4a */
[----:B------:R-:W-:Y:S01]  /*1a10*/  ISETP.LT.OR P3, PT, R0, 0x21, P1 ;  /* 0x000000210000780c */ /* 0x000fe20000f61670 */
[----:B------:R-:W-:-:S02]  /*1a20*/  IMAD.IADD R9, R17, 0x1, R29 ;  /* 0x0000000111097824 */ /* 0x000fc400078e021d */
[C---:B------:R-:W-:Y:S02]  /*1a30*/  IMAD R28, R41.reuse, c[0x0][0x270], RZ ;  /* 0x00009c00291c7a24 */ /* 0x040fe400078e02ff */
[C---:B------:R-:W-:Y:S02]  /*1a40*/  IMAD R29, R41.reuse, c[0x0][0x288], RZ ;  /* 0x0000a200291d7a24 */ /* 0x040fe400078e02ff */
[----:B------:R-:W-:Y:S01]  /*1a50*/  IMAD R30, R41, c[0x0][0x238], RZ ;  /* 0x00008e00291e7a24 */ /* 0x000fe200078e02ff */
[----:B-1----:R-:W-:Y:S01]  /*1a60*/  IADD3 R10, R10, 0x141c0, RZ ;  /* 0x000141c00a0a7810 */ /* 0x002fe20007ffe0ff */
[----:B------:R2:W-:Y:S01]  /*1a70*/  LDGSTS.E.BYPASS.LTC128B.128 [R42+0x4080], [R4.64+0x100], !P4 ;  /* 0x04080100042a7fae */ /* 0x0005e2000e101d4a */
[C---:B------:R-:W-:Y:S01]  /*1a80*/  ISETP.LT.OR P4, PT, R0.reuse, 0x1, P0 ;  /* 0x000000010000780c */ /* 0x040fe20000781670 */
[----:B------:R-:W-:Y:S01]  /*1a90*/  IMAD.WIDE.U32 R8, R77, c[0x0][0x210], R8 ;  /* 0x000084004d087a25 */ /* 0x000fe200078e0008 */
[----:B------:R-:W-:Y:S02]  /*1aa0*/  @P5 IADD3 R10, R3, -0x40, RZ ;  /* 0xffffffc0030a5810 */ /* 0x000fe40007ffe0ff */
[C---:B------:R-:W-:Y:S01]  /*1ab0*/  ISETP.LT.OR P5, PT, R0.reuse, 0x21, P2 ;  /* 0x000000210000780c */ /* 0x040fe200017a1670 */
[----:B------:R-:W-:Y:S01]  /*1ac0*/  IMAD R28, R77, c[0x0][0x274], R28 ;  /* 0x00009d004d1c7a24 */ /* 0x000fe200078e021c */
[----:B------:R-:W-:Y:S01]  /*1ad0*/  ISETP.LT.OR P2, PT, R0, 0x21, P0 ;  /* 0x000000210000780c */ /* 0x000fe20000741670 */
[----:B------:R1:W-:Y:S01]  /*1ae0*/  STL [R1+0x68], R10 ;  /* 0x0000680a01007387 */ /* 0x0003e20000100800 */
[----:B------:R-:W-:-:S02]  /*1af0*/  IMAD.SHL.U32 R0, R23, 0x40, RZ ;  /* 0x0000004017007824 */ /* 0x000fc400078e00ff */
[C---:B------:R-:W-:Y:S01]  /*1b00*/  IMAD R29, R77.reuse, c[0x0][0x28c], R29 ;  /* 0x0000a3004d1d7a24 */ /* 0x040fe200078e021d */
[----:B------:R3:W-:Y:S01]  /*1b10*/  STL.64 [R1+0xa0], R14 ;  /* 0x0000a00e01007387 */ /* 0x0007e20000100a00 */
[----:B------:R-:W-:Y:S01]  /*1b20*/  IMAD R30, R77, c[0x0][0x23c], R30 ;  /* 0x00008f004d1e7a24 */ /* 0x000fe200078e021e */
[----:B------:R-:W-:Y:S02]  /*1b30*/  LOP3.LUT R16, R0, 0x1c0, RZ, 0xc0, !PT ;  /* 0x000001c000107812 */ /* 0x000fe400078ec0ff */
[----:B------:R2:W-:Y:S01]  /*1b40*/  LDGSTS.E.BYPASS.LTC128B.128 [R42+0x6080], [R4.64+0x180], !P4 ;  /* 0x06080180042a7fae */ /* 0x0005e2000e101d4a */
[----:B------:R-:W-:-:S03]  /*1b50*/  ISETP.GE.AND P4, PT, R2, c[0x0][0x16c], PT ;  /* 0x00005b0002007a0c */ /* 0x000fc60003f86270 */
[----:B------:R4:W-:Y:S01]  /*1b60*/  LDGSTS.E.BYPASS.LTC128B.128 [R42+0x1080], [R6.64], !P6 ;  /* 0x01080000062a7fae */ /* 0x0009e2000f101d4a */
[----:B------:R-:W-:-:S03]  /*1b70*/  ISETP.GT.AND P6, PT, R78, 0x7, PT ;  /* 0x000000074e00780c */ /* 0x000fc60003fc4270 */
[----:B------:R4:W-:Y:S01]  /*1b80*/  LDGSTS.E.BYPASS.LTC128B.128 [R42+0x3080], [R6.64+0x80], !P5 ;  /* 0x03080080062a7fae */ /* 0x0009e2000e901d4a */
[----:B------:R-:W-:-:S03]  /*1b90*/  ISETP.GE.AND P5, PT, R2, c[0x0][0x1fc], PT ;  /* 0x00007f0002007a0c */ /* 0x000fc60003fa6270 */
[----:B------:R4:W-:Y:S04]  /*1ba0*/  LDGSTS.E.BYPASS.LTC128B.128 [R42+0x5080], [R6.64+0x100], !P3 ;  /* 0x05080100062a7fae */ /* 0x0009e8000d901d4a */
[----:B------:R4:W-:Y:S01]  /*1bb0*/  LDGSTS.E.BYPASS.LTC128B.128 [R42+0x7080], [R6.64+0x180], !P2 ;  /* 0x07080180062a7fae */ /* 0x0009e2000d101d4a */
[----:B-1----:R-:W-:Y:S01]  /*1bc0*/  IMAD.U32 R10, RZ, RZ, UR18 ;  /* 0x00000012ff0a7e24 */ /* 0x002fe2000f8e00ff */
[----:B------:R-:W-:Y:S01]  /*1bd0*/  ISETP.LT.AND P2, PT, R43, UR4, PT ;  /* 0x000000042b007c0c */ /* 0x000fe2000bf41270 */
[----:B------:R-:W-:Y:S01]  /*1be0*/  ULDC.64 UR4, c[0x0][0x208] ;  /* 0x0000820000047ab9 */ /* 0x000fe20000000a00 */
[----:B------:R-:W0:Y:S01]  /*1bf0*/  LDGDEPBAR ;  /* 0x00000000000079af */ /* 0x000e220000000000 */
[----:B------:R-:W-:Y:S01]  /*1c00*/  USHF.L.U64.HI UR5, UR4, UR17, UR5 ;  /* 0x0000001104057299 */ /* 0x000fe20008010205 */
[----:B------:R-:W-:Y:S01]  /*1c10*/  LEA R3, P1, R10, R14, 0x5 ;  /* 0x0000000e0a037211 */ /* 0x000fe200078228ff */
[----:B------:R-:W-:Y:S01]  /*1c20*/  USHF.L.U32 UR4, UR4, 0x5, URZ ;  /* 0x0000000504047899 */ /* 0x000fe2000800063f */
[----:B------:R1:W-:Y:S01]  /*1c30*/  STL [R1+0xb8], R13 ;  /* 0x0000b80d01007387 */ /* 0x0003e20000100800 */
[----:B------:R-:W-:Y:S01]  /*1c40*/  ISETP.GE.OR P3, PT, R2, c[0x0][0x16c], !P2 ;  /* 0x00005b0002007a0c */ /* 0x000fe20005766670 */
[----:B------:R-:W-:Y:S01]  /*1c50*/  UIMAD UR5, UR5, UR12, URZ ;  /* 0x0000000c050572a4 */ /* 0x000fe2000f8e023f */
[----:B------:R-:W-:Y:S01]  /*1c60*/  LEA.HI.X R10, R10, R13, R11, 0x5, P1 ;  /* 0x0000000d0a0a7211 */ /* 0x000fe200008f2c0b */
[----:B--2---:R-:W-:Y:S01]  /*1c70*/  IMAD R4, R27, 0x800, R39 ;  /* 0x000008001b047824 */ /* 0x004fe200078e0227 */
[----:B------:R-:W-:Y:S01]  /*1c80*/  LEA R12, P0, R3, c[0x0][0x160], 0x1 ;  /* 0x00005800030c7a11 */ /* 0x000fe200078008ff */
[----:B------:R-:W-:Y:S01]  /*1c90*/  IMAD R11, R41, c[0x0][0x210], RZ ;  /* 0x00008400290b7a24 */ /* 0x000fe200078e02ff */
[----:B------:R-:W-:Y:S01]  /*1ca0*/  LOP3.LUT P1, RZ, R23, 0x4, RZ, 0xc0, !PT ;  /* 0x0000000417ff7812 */ /* 0x000fe2000782c0ff */
[----:B------:R-:W-:Y:S01]  /*1cb0*/  UIMAD UR5, UR13, UR4, UR5 ;  /* 0x000000040d0572a4 */ /* 0x000fe2000f8e0205 */
[----:B---3--:R-:W-:-:S04]  /*1cc0*/  IMAD.WIDE.U32 R14, R77, c[0x0][0x270], R20 ;  /* 0x00009c004d0e7a25 */ /* 0x008fc800078e0014 */
[C---:B------:R-:W-:Y:S02]  /*1cd0*/  IMAD R11, R77.reuse, c[0x0][0x214], R11 ;  /* 0x000085004d0b7a24 */ /* 0x040fe400078e020b */
[----:B------:R-:W-:Y:S02]  /*1ce0*/  IMAD.WIDE.U32 R20, R77, c[0x0][0x288], R20 ;  /* 0x0000a2004d147a25 */ /* 0x000fe400078e0014 */
[----:B------:R-:W-:Y:S02]  /*1cf0*/  CS2R R76, SRZ ;  /* 0x00000000004c7805 */ /* 0x000fe4000001ff00 */
[----:B----4-:R-:W-:Y:S01]  /*1d00*/  IMAD.MOV.U32 R7, RZ, RZ, 0x40 ;  /* 0x00000040ff077424 */ /* 0x010fe200078e00ff */
[----:B------:R-:W-:-:S04]  /*1d10*/  DEPBAR.LE SB0, 0x1 ;  /* 0x000080400000791a */ /* 0x000fc80000000000 */
[----:B------:R-:W-:Y:S01]  /*1d20*/  IMAD.IADD R5, R9, 0x1, R11 ;  /* 0x0000000109057824 */ /* 0x000fe200078e020b */
[----:B-1----:R-:W-:Y:S01]  /*1d30*/  LEA.HI.X R13, R3, c[0x0][0x164], R10, 0x1, P0 ;  /* 0x00005900030d7a11 */ /* 0x002fe200000f0c0a */
[----:B------:R-:W-:Y:S01]  /*1d40*/  BAR.SYNC.DEFER_BLOCKING 0x0 ;  /* 0x0000000000007b1d */ /* 0x000fe20000010000 */
[----:B------:R-:W-:Y:S01]  /*1d50*/  LOP3.LUT P0, RZ, R23, 0x2, RZ, 0xc0, !PT ;  /* 0x0000000217ff7812 */ /* 0x000fe2000780c0ff */
[----:B------:R-:W-:Y:S01]  /*1d60*/  IMAD.U32 R6, RZ, RZ, UR4 ;  /* 0x00000004ff067e24 */ /* 0x000fe2000f8e00ff */
[----:B------:R-:W-:Y:S01]  /*1d70*/  LOP3.LUT R3, R16, 0x8, R37, 0xf8, !PT ;  /* 0x0000000810037812 */ /* 0x000fe200078ef825 */
[----:B------:R-:W-:Y:S01]  /*1d80*/  IMAD.IADD R9, R15, 0x1, R28 ;  /* 0x000000010f097824 */ /* 0x000fe200078e021c */
[----:B------:R-:W-:Y:S01]  /*1d90*/  SHF.R.U32.HI R23, RZ, 0x3, R16 ;  /* 0x00000003ff177819 */ /* 0x000fe20000011610 */
[----:B------:R-:W-:Y:S01]  /*1da0*/  IMAD.IADD R15, R21, 0x1, R29 ;  /* 0x00000001150f7824 */ /* 0x000fe200078e021d */
[----:B------:R-:W-:Y:S01]  /*1db0*/  SEL R0, R142, 0xffffffe0, !P0 ;  /* 0xffffffe08e007807 */ /* 0x000fe20004000000 */
[----:B------:R-:W-:Y:S01]  /*1dc0*/  IMAD.IADD R11, R25, 0x1, R30 ;  /* 0x00000001190b7824 */ /* 0x000fe200078e021e */
[----:B------:R-:W-:Y:S01]  /*1dd0*/  LOP3.LUT R3, R3, R23, RZ, 0x3c, !PT ;  /* 0x0000001703037212 */ /* 0x000fe200078e3cff */
[----:B------:R-:W-:Y:S01]  /*1de0*/  USHF.R.S32.HI UR4, URZ, 0x1f, UR16 ;  /* 0x0000001f3f047899 */ /* 0x000fe20008011410 */
[----:B------:R-:W-:Y:S01]  /*1df0*/  ISETP.GE.OR P0, PT, R2, c[0x0][0x1fc], !P2 ;  /* 0x00007f0002007a0c */ /* 0x000fe20005706670 */
[----:B------:R-:W-:Y:S01]  /*1e00*/  IMAD.MOV.U32 R10, RZ, RZ, R24 ;  /* 0x000000ffff0a7224 */ /* 0x000fe200078e0018 */
[----:B------:R-:W-:Y:S01]  /*1e10*/  SEL R29, RZ, 0x1, P5 ;  /* 0x00000001ff1d7807 */ /* 0x000fe20002800000 */
[----:B------:R-:W-:Y:S01]  /*1e20*/  IMAD.IADD R2, R4, 0x1, R3 ;  /* 0x0000000104027824 */ /* 0x000fe200078e0203 */
[----:B------:R-:W-:Y:S01]  /*1e30*/  P2R R17, PR, RZ, 0x1 ;  /* 0x00000001ff117803 */ /* 0x000fe20000000000 */
[----:B------:R-:W-:Y:S01]  /*1e40*/  IMAD.MOV.U32 R4, RZ, RZ, R8 ;  /* 0x000000ffff047224 */ /* 0x000fe200078e0008 */
[----:B------:R-:W-:Y:S01]  /*1e50*/  ISETP.GE.OR P0, PT, R35, c[0x0][0x16c], !P2 ;  /* 0x00005b0023007a0c */ /* 0x000fe20005706670 */
[----:B------:R-:W-:Y:S01]  /*1e60*/  IMAD.SHL.U32 R49, R2, 0x2, RZ ;  /* 0x0000000202317824 */ /* 0x000fe200078e00ff */
[----:B------:R-:W-:Y:S01]  /*1e70*/  SEL R2, R7, 0xffffffc0, !P1 ;  /* 0xffffffc007027807 */ /* 0x000fe20004800000 */
[----:B------:R-:W-:Y:S01]  /*1e80*/  IMAD R3, R18, c[0x0][0x218], RZ ;  /* 0x0000860012037a24 */ /* 0x000fe200078e02ff */
[----:B------:R-:W-:Y:S01]  /*1e90*/  ISETP.GE.OR P1, PT, R33, c[0x0][0x16c], !P2 ;  /* 0x00005b0021007a0c */ /* 0x000fe20005726670 */
[C---:B------:R-:W-:Y:S01]  /*1ea0*/  IMAD.IADD R48, R49.reuse, 0x1, R0 ;  /* 0x0000000131307824 */ /* 0x040fe200078e0200 */
[----:B------:R-:W-:Y:S01]  /*1eb0*/  SHF.R.S32.HI R0, RZ, 0x1f, R26 ;  /* 0x0000001fff007819 */ /* 0x000fe2000001141a */
[----:B------:R-:W-:Y:S01]  /*1ec0*/  IMAD.IADD R43, R49, 0x1, R2 ;  /* 0x00000001312b7824 */ /* 0x000fe200078e0202 */
[----:B------:R-:W1:Y:S01]  /*1ed0*/  LDSM.16.M88.4 R164, [R49+0x8080] ;  /* 0x0080800031a4783b */ /* 0x000e620000000200 */
[----:B------:R-:W-:Y:S01]  /*1ee0*/  IMAD.IADD R41, R2, 0x1, R48 ;  /* 0x0000000102297824 */ /* 0x000fe200078e0230 */
[----:B------:R-:W-:Y:S01]  /*1ef0*/  LEA.HI R0, R0, R26, RZ, 0x2 ;  /* 0x0000001a00007211 */ /* 0x000fe200078f10ff */
[C---:B------:R-:W-:Y:S01]  /*1f00*/  IMAD R3, R19.reuse, c[0x0][0x21c], R3 ;  /* 0x0000870013037a24 */ /* 0x040fe200078e0203 */
[----:B------:R-:W2:Y:S01]  /*1f10*/  LDSM.16.M88.4 R168, [R48+0x8080] ;  /* 0x0080800030a8783b */ /* 0x000ea20000000200 */
[----:B------:R-:W-:Y:S01]  /*1f20*/  IMAD.WIDE.U32 R46, R19, c[0x0][0x218], R4 ;  /* 0x00008600132e7a25 */ /* 0x000fe200078e0004 */
[----:B------:R-:W-:-:S02]  /*1f30*/  ISETP.NE.AND P5, PT, R17, RZ, PT ;  /* 0x000000ff1100720c */ /* 0x000fc40003fa5270 */
[----:B------:R-:W3:Y:S01]  /*1f40*/  LDSM.16.M88.4 R172, [R43+0x8080] ;  /* 0x008080002bac783b */ /* 0x000ee20000000200 */
[----:B------:R-:W-:Y:S01]  /*1f50*/  IMAD.IADD R45, R47, 0x1, R3 ;  /* 0x000000012f2d7824 */ /* 0x000fe200078e0203 */
[----:B------:R-:W-:Y:S01]  /*1f60*/  LOP3.LUT R3, R0, 0x1ffffffc, RZ, 0xc0, !PT ;  /* 0x1ffffffc00037812 */ /* 0x000fe200078ec0ff */
[----:B------:R-:W-:Y:S01]  /*1f70*/  IMAD.MOV.U32 R44, RZ, RZ, R46 ;  /* 0x000000ffff2c7224 */ /* 0x000fe200078e002e */
[----:B------:R-:W4:Y:S01]  /*1f80*/  LDSM.16.M88.4 R176, [R41+0x8080] ;  /* 0x0080800029b0783b */ /* 0x000f220000000200 */
[----:B------:R-:W-:Y:S01]  /*1f90*/  IMAD.MOV.U32 R8, RZ, RZ, R14 ;  /* 0x000000ffff087224 */ /* 0x000fe200078e000e */
[----:B------:R-:W-:Y:S01]  /*1fa0*/  SEL R30, RZ, 0x1, P4 ;  /* 0x00000001ff1e7807 */ /* 0x000fe20002000000 */
[----:B------:R-:W-:Y:S01]  /*1fb0*/  IMAD.WIDE.U32 R6, R6, UR12, R44 ;  /* 0x0000000c06067c25 */ /* 0x000fe2000f8e002c */
[----:B------:R-:W1:Y:S01]  /*1fc0*/  LDSM.16.M88.4 R180, [R49+0xa080] ;  /* 0x00a0800031b4783b */ /* 0x000e620000000200 */
[----:B------:R-:W-:Y:S02]  /*1fd0*/  ISETP.GE.OR P4, PT, R34, c[0x0][0x1fc], !P2 ;  /* 0x00007f0022007a0c */ /* 0x000fe40005786670 */
[----:B------:R-:W-:Y:S01]  /*1fe0*/  IMAD.IADD R26, R26, 0x1, -R3 ;  /* 0x000000011a1a7824 */ /* 0x000fe200078e0a03 */
[----:B------:R-:W1:Y:S01]  /*1ff0*/  LDSM.16.M88.4 R184, [R48+0xa080] ;  /* 0x00a0800030b8783b */ /* 0x000e620000000200 */
[----:B------:R-:W-:Y:S01]  /*2000*/  IADD3 R0, R7, UR5, RZ ;  /* 0x0000000507007c10 */ /* 0x000fe2000fffe0ff */
[----:B------:R-:W-:Y:S01]  /*2010*/  IMAD.MOV.U32 R14, RZ, RZ, R20 ;  /* 0x000000ffff0e7224 */ /* 0x000fe200078e0014 */
[----:B------:R-:W-:Y:S01]  /*2020*/  UIADD3 UR5, UR15, 0x1, -UR9 ;  /* 0x000000010f057890 */ /* 0x000fe2000fffe809 */
[----:B------:R-:W1:Y:S01]  /*2030*/  LDSM.16.M88.4 R188, [R43+0xa080] ;  /* 0x00a080002bbc783b */ /* 0x000e620000000200 */
[----:B------:R-:W-:Y:S01]  /*2040*/  IMAD.WIDE.U32 R144, R19, c[0x0][0x240], R10 ;  /* 0x0000900013907a25 */ /* 0x000fe200078e000a */
[----:B------:R-:W-:-:S02]  /*2050*/  UIADD3 UR15, UR15, -UR8, URZ ;  /* 0x800000080f0f7290 */ /* 0x000fc4000fffe03f */
        /* <DEDUP_REMOVED lines=10> */
[----:B------:R-:W-:Y:S04]  /*2100*/  STL [R1+0x28], R49 ;  /* 0x0000283101007387 */ /* 0x000fe80000100800 */
[----:B------:R1:W-:Y:S04]  /*2110*/  STL [R1+0x2c], R48 ;  /* 0x00002c3001007387 */ /* 0x0003e80000100800 */
[----:B------:R2:W-:Y:S04]  /*2120*/  STL.64 [R1+0x98], R46 ;  /* 0x0000982e01007387 */ /* 0x0005e80000100a00 */
[----:B------:R-:W-:Y:S04]  /*2130*/  STL [R1+0x34], R43 ;  /* 0x0000342b01007387 */ /* 0x000fe80000100800 */
[----:B------:R-:W-:Y:S04]  /*2140*/  STL [R1+0x30], R41 ;  /* 0x0000302901007387 */ /* 0x000fe80000100800 */
[----:B------:R-:W-:Y:S01]  /*2150*/  @!PT LDS RZ, [RZ] ;  /* 0x00000000fffff984 */ /* 0x000fe20000000800 */
[----:B------:R-:W-:Y:S01]  /*2160*/  @!PT LDS RZ, [RZ] ;  /* 0x00000000fffff984 */ /* 0x000fe20000000800 */
[----:B------:R-:W-:Y:S01]  /*2170*/  @!PT LDS RZ, [RZ] ;  /* 0x00000000fffff984 */ /* 0x000fe20000000800 */
[----:B------:R3:W-:Y:S01]  /*2180*/  LDGSTS.E.BYPASS.LTC128B.128 [R42+0x8080], [R12.64], !P3 ;  /* 0x080800000c2a7fae */ /* 0x0007e2000d901d4a */
[----:B------:R-:W-:-:S03]  /*2190*/  ISETP.GE.OR P3, PT, R34, c[0x0][0x16c], !P2 ;  /* 0x00005b0022007a0c */ /* 0x000fc60005766670 */
[----:B------:R3:W-:Y:S01]  /*21a0*/  LDGSTS.E.BYPASS.LTC128B.128 [R42+0x9080], [R12.64+0x80], !P0 ;  /* 0x090800800c2a7fae */ /* 0x0007e2000c101d4a */
[----:B------:R-:W-:-:S03]  /*21b0*/  LEA R4, P0, R6, c[0x0][0x1f0], 0x1 ;  /* 0x00007c0006047a11 */ /* 0x000fc600078008ff */
[----:B------:R3:W-:Y:S01]  /*21c0*/  STL.64 [R1+0x80], R44 ;  /* 0x0000802c01007387 */ /* 0x0007e20000100a00 */
[----:B------:R-:W-:Y:S01]  /*21d0*/  LEA.HI.X R5, R6, c[0x0][0x1f4], R0, 0x1, P0 ;  /* 0x00007d0006057a11 */ /* 0x000fe200000f0c00 */
[C---:B------:R-:W-:Y:S01]  /*21e0*/  IMAD R0, R18.reuse, c[0x0][0x278], RZ ;  /* 0x00009e0012007a24 */ /* 0x040fe200078e02ff */
[----:B------:R-:W-:Y:S01]  /*21f0*/  ISETP.GE.AND P0, PT, R35, c[0x0][0x16c], PT ;  /* 0x00005b0023007a0c */ /* 0x000fe20003f06270 */
[----:B------:R-:W-:Y:S01]  /*2200*/  IMAD R6, R18, c[0x0][0x290], RZ ;  /* 0x0000a40012067a24 */ /* 0x000fe200078e02ff */
[----:B-1----:R-:W-:Y:S01]  /*2210*/  CS2R R48, SRZ ;  /* 0x0000000000307805 */ /* 0x002fe2000001ff00 */
[----:B------:R-:W-:Y:S01]  /*2220*/  IMAD R0, R19, c[0x0][0x27c], R0 ;  /* 0x00009f0013007a24 */ /* 0x000fe200078e0200 */
[----:B------:R-:W-:Y:S01]  /*2230*/  SEL R21, RZ, 0xffffffff, P0 ;  /* 0xffffffffff157807 */ /* 0x000fe20000000000 */
[----:B------:R1:W-:Y:S01]  /*2240*/  LDGSTS.E.BYPASS.LTC128B.128 [R42+0xa080], [R12.64+0x100], !P3 ;  /* 0x0a0801000c2a7fae */ /* 0x0003e2000d901d4a */
[----:B------:R-:W-:Y:S01]  /*2250*/  ISETP.GE.AND P0, PT, R33, c[0x0][0x16c], PT ;  /* 0x00005b0021007a0c */ /* 0x000fe20003f06270 */
[----:B------:R-:W-:Y:S01]  /*2260*/  IMAD R17, R19, c[0x0][0x294], R6 ;  /* 0x0000a50013117a24 */ /* 0x000fe200078e0206 */
[----:B------:R-:W-:Y:S01]  /*2270*/  ISETP.GE.AND P3, PT, R35, c[0x0][0x1fc], PT ;  /* 0x00007f0023007a0c */ /* 0x000fe20003f66270 */
[----:B------:R1:W-:Y:S01]  /*2280*/  LDGSTS.E.BYPASS.LTC128B.128 [R42+0xb080], [R12.64+0x180], !P1 ;  /* 0x0b0801800c2a7fae */ /* 0x0003e2000c901d4a */
[----:B------:R-:W-:Y:S01]  /*2290*/  SEL R25, RZ, 0x8, P0 ;  /* 0x00000008ff197807 */ /* 0x000fe20000000000 */
[----:B------:R-:W-:Y:S01]  /*22a0*/  IMAD.SHL.U32 R6, R22, 0x10, RZ ;  /* 0x0000001016067824 */ /* 0x000fe200078e00ff */
[----:B------:R-:W-:Y:S01]  /*22b0*/  ISETP.GE.AND P1, PT, R34, c[0x0][0x16c], PT ;  /* 0x00005b0022007a0c */ /* 0x000fe20003f26270 */
[----:B------:R-:W-:Y:S01]  /*22c0*/  IMAD R18, R18, c[0x0][0x240], RZ ;  /* 0x0000900012127a24 */ /* 0x000fe200078e02ff */
[----:B------:R-:W-:Y:S01]  /*22d0*/  SEL R20, RZ, 0xffffffff, P3 ;  /* 0xffffffffff147807 */ /* 0x000fe20001800000 */
[----:B--2---:R-:W-:Y:S01]  /*22e0*/  CS2R R46, SRZ ;  /* 0x00000000002e7805 */ /* 0x004fe2000001ff00 */
[----:B------:R-:W-:Y:S01]  /*22f0*/  SEL R28, RZ, 0x4, P1 ;  /* 0x00000004ff1c7807 */ /* 0x000fe20000800000 */
[----:B------:R-:W-:Y:S01]  /*2300*/  IMAD R141, R19, c[0x0][0x244], R18 ;  /* 0x00009100138d7a24 */ /* 0x000fe200078e0212 */
[----:B------:R-:W-:-:S02]  /*2310*/  ISETP.GE.AND P1, PT, R34, c[0x0][0x1fc], PT ;  /* 0x00007f0022007a0c */ /* 0x000fc40003f26270 */
[----:B------:R-:W-:Y:S02]  /*2320*/  LOP3.LUT R16, R16, 0x10, R6, 0xf8, !PT ;  /* 0x0000001010107812 */ /* 0x000fe400078ef806 */
[----:B------:R-:W-:Y:S01]  /*2330*/  SEL R24, RZ, 0x4, P1 ;  /* 0x00000004ff187807 */ /* 0x000fe20000800000 */
[----:B---3--:R-:W-:Y:S01]  /*2340*/  IMAD.WIDE.U32 R44, R19, c[0x0][0x278], R8 ;  /* 0x00009e00132c7a25 */ /* 0x008fe200078e0008 */
[----:B------:R-:W-:Y:S02]  /*2350*/  ISETP.GE.OR P1, PT, R35, c[0x0][0x1fc], !P2 ;  /* 0x00007f0023007a0c */ /* 0x000fe40005726670 */
[----:B------:R-:W-:Y:S01]  /*2360*/  ISETP.GE.OR P3, PT, R33, c[0x0][0x1fc], !P2 ;  /* 0x00007f0021007a0c */ /* 0x000fe20005766670 */
[----:B------:R-:W-:Y:S01]  /*2370*/  IMAD.IADD R39, R45, 0x1, R0 ;  /* 0x000000012d277824 */ /* 0x000fe200078e0200 */
[----:B------:R-:W-:Y:S01]  /*2380*/  @!P6 IADD3 R0, P0, R44, UR16, RZ ;  /* 0x000000102c00ec10 */ /* 0x000fe2000ff1e0ff */
[----:B------:R2:W-:Y:S01]  /*2390*/  STL.64 [R1+0x90], R44 ;  /* 0x0000902c01007387 */ /* 0x0005e20000100a00 */
[----:B------:R-:W-:-:S02]  /*23a0*/  CS2R R34, SRZ ;  /* 0x0000000000227805 */ /* 0x000fc4000001ff00 */
[----:B------:R-:W-:Y:S01]  /*23b0*/  @!P6 IADD3.X R3, R39, UR4, RZ, P0, !PT ;  /* 0x000000042703ec10 */ /* 0x000fe200087fe4ff */
[----:B------:R3:W-:Y:S01]  /*23c0*/  STL [R1+0xb0], R39 ;  /* 0x0000b02701007387 */ /* 0x0007e20000100800 */
[----:B------:R-:W-:Y:S01]  /*23d0*/  @!P6 LEA R8, P0, R0, c[0x0][0x258], 0x2 ;  /* 0x000096000008ea11 */ /* 0x000fe200078010ff */
[----:B-1----:R-:W-:-:S03]  /*23e0*/  IMAD.SHL.U32 R13, R27, 0x20, RZ ;  /* 0x000000201b0d7824 */ /* 0x002fc600078e00ff */
[----:B------:R-:W-:Y:S02]  /*23f0*/  @!P6 LEA.HI.X R9, R0, c[0x0][0x25c], R3, 0x2, P0 ;  /* 0x000097000009ea11 */ /* 0x000fe400000f1403 */
[----:B------:R-:W-:Y:S02]  /*2400*/  LOP3.LUT R0, R38, 0xffffffe0, RZ, 0xc0, !PT ;  /* 0xffffffe026007812 */ /* 0x000fe400078ec0ff */
[----:B------:R-:W-:Y:S02]  /*2410*/  LOP3.LUT R3, R40, 0xfffffff0, RZ, 0xc0, !PT ;  /* 0xfffffff028037812 */ /* 0x000fe400078ec0ff */
[----:B------:R-:W-:Y:S01]  /*2420*/  ISETP.GE.AND P0, PT, R33, c[0x0][0x1fc], PT ;  /* 0x00007f0021007a0c */ /* 0x000fe20003f06270 */
[C---:B------:R-:W-:Y:S01]  /*2430*/  IMAD.IADD R0, R78.reuse, 0x1, -R0 ;  /* 0x000000014e007824 */ /* 0x040fe200078e0a00 */
[----:B------:R-:W-:Y:S01]  /*2440*/  CS2R R40, SRZ ;  /* 0x0000000000287805 */ /* 0x000fe2000001ff00 */
[----:B------:R-:W-:-:S03]  /*2450*/  IMAD.IADD R3, R78, 0x1, -R3 ;  /* 0x000000014e037824 */ /* 0x000fc600078e0a03 */
[----:B------:R-:W-:Y:S02]  /*2460*/  SHF.R.S32.HI R7, RZ, 0x1f, R0 ;  /* 0x0000001fff077819 */ /* 0x000fe40000011400 */
[----:B------:R-:W-:Y:S02]  /*2470*/  SHF.R.S32.HI R12, RZ, 0x1f, R3 ;  /* 0x0000001fff0c7819 */ /* 0x000fe40000011403 */
[----:B------:R-:W-:Y:S02]  /*2480*/  LEA.HI R7, R7, R0, RZ, 0x2 ;  /* 0x0000000007077211 */ /* 0x000fe400078f10ff */
[----:B------:R-:W-:Y:S01]  /*2490*/  LEA.HI R12, R12, R3, RZ, 0x3 ;  /* 0x000000030c0c7211 */ /* 0x000fe200078f18ff */
[----:B--2---:R-:W-:Y:S01]  /*24a0*/  IMAD.WIDE.U32 R44, R19, c[0x0][0x290], R14 ;  /* 0x0000a400132c7a25 */ /* 0x004fe200078e000e */
[----:B------:R-:W-:Y:S01]  /*24b0*/  LEA.HI.SX32 R6, R7, R6, 0x1e ;  /* 0x0000000607067211 */ /* 0x000fe200078ff2ff */
[----:B---3--:R-:W-:Y:S01]  /*24c0*/  CS2R R38, SRZ ;  /* 0x0000000000267805 */ /* 0x008fe2000001ff00 */
[----:B------:R-:W-:Y:S01]  /*24d0*/  LOP3.LUT R10, R12, 0xfffffff8, RZ, 0xc0, !PT ;  /* 0xfffffff80c0a7812 */ /* 0x000fe200078ec0ff */
[----:B------:R-:W-:Y:S01]  /*24e0*/  IMAD.IADD R15, R45, 0x1, R17 ;  /* 0x000000012d0f7824 */ /* 0x000fe200078e0211 */
[----:B------:R-:W-:Y:S01]  /*24f0*/  LOP3.LUT R11, R7, 0x7ffffffc, RZ, 0xc0, !PT ;  /* 0x7ffffffc070b7812 */ /* 0x000fe200078ec0ff */
[----:B------:R-:W-:Y:S01]  /*2500*/  STL.64 [R1+0x88], R44 ;  /* 0x0000882c01007387 */ /* 0x000fe20000100a00 */
[----:B------:R-:W-:Y:S01]  /*2510*/  IMAD.SHL.U32 R7, R21, 0x2, RZ ;  /* 0x0000000215077824 */ /* 0x000fe200078e00ff */
[----:B------:R-:W-:Y:S01]  /*2520*/  LOP3.LUT R14, R31, 0x20, R13, 0xf8, !PT ;  /* 0x000000201f0e7812 */ /* 0x000fe200078ef80d */
[----:B------:R-:W-:Y:S01]  /*2530*/  IMAD.IADD R3, R3, 0x1, -R10 ;  /* 0x0000000103037824 */ /* 0x000fe200078e0a0a */
[----:B------:R-:W-:Y:S01]  /*2540*/  STL.64 [R1+0xa8], R144 ;  /* 0x0000a89001007387 */ /* 0x000fe20000100a00 */
[----:B------:R-:W-:Y:S01]  /*2550*/  IMAD.IADD R10, R0, 0x1, -R11 ;  /* 0x00000001000a7824 */ /* 0x000fe200078e0a0b */
[----:B------:R-:W-:Y:S01]  /*2560*/  LOP3.LUT R0, R16, 0x8, R37, 0xf8, !PT ;  /* 0x0000000810007812 */ /* 0x000fe200078ef825 */
[----:B------:R-:W-:Y:S01]  /*2570*/  IMAD.SHL.U32 R11, R20, 0x2, RZ ;  /* 0x00000002140b7824 */ /* 0x000fe200078e00ff */
[----:B------:R1:W-:Y:S01]  /*2580*/  STL [R1+0x58], R6 ;  /* 0x0000580601007387 */ /* 0x0003e20000100800 */
[----:B------:R-:W-:Y:S01]  /*2590*/  LOP3.LUT R7, R7, 0x2, R30, 0xe2, !PT ;  /* 0x0000000207077812 */ /* 0x000fe200078ee21e */
[----:B------:R-:W-:Y:S01]  /*25a0*/  IMAD R140, R26, 0x4, R10 ;  /* 0x000000041a8c7824 */ /* 0x000fe200078e020a */
[----:B------:R-:W-:Y:S01]  /*25b0*/  LOP3.LUT R13, R0, R23, RZ, 0x3c, !PT ;  /* 0x00000017000d7212 */ /* 0x000fe200078e3cff */
[----:B------:R2:W-:Y:S01]  /*25c0*/  STL [R1+0x7c], R15 ;  /* 0x00007c0f01007387 */ /* 0x0005e20000100800 */
[----:B------:R-:W-:Y:S01]  /*25d0*/  LOP3.LUT R11, R11, 0x2, R29, 0xe2, !PT ;  /* 0x000000020b0b7812 */ /* 0x000fe200078ee21d */
[----:B------:R-:W-:Y:S01]  /*25e0*/  IMAD.SHL.U32 R140, R140, 0x2, RZ ;  /* 0x000000028c8c7824 */ /* 0x000fe200078e00ff */
[----:B------:R-:W-:Y:S01]  /*25f0*/  LOP3.LUT P2, RZ, R3, 0x4, RZ, 0xc0, !PT ;  /* 0x0000000403ff7812 */ /* 0x000fe2000784c0ff */
[----:B------:R-:W-:Y:S01]  /*2600*/  CS2R R30, SRZ ;  /* 0x00000000001e7805 */ /* 0x000fe2000001ff00 */
[----:B------:R-:W-:Y:S01]  /*2610*/  CS2R R22, SRZ ;  /* 0x0000000000167805 */ /* 0x000fe2000001ff00 */
[----:B------:R-:W-:Y:S01]  /*2620*/  CS2R R20, SRZ ;  /* 0x0000000000147805 */ /* 0x000fe2000001ff00 */
[----:B------:R-:W-:Y:S01]  /*2630*/  CS2R R18, SRZ ;  /* 0x0000000000127805 */ /* 0x000fe2000001ff00 */
[----:B------:R-:W-:Y:S01]  /*2640*/  CS2R R16, SRZ ;  /* 0x0000000000107805 */ /* 0x000fe2000001ff00 */
[----:B-1----:R-:W-:-:S05]  /*2650*/  @!P6 IMAD.SHL.U32 R6, R78, 0x10, RZ ;  /* 0x000000104e06e824 */ /* 0x002fca00078e00ff */
[----:B------:R1:W-:Y:S04]  /*2660*/  @!P6 LDGSTS.E.BYPASS.LTC128B.128 [R6+0x14080], [R8.64] ;  /* 0x140800000806efae */ /* 0x0003e8000b901d4a */
[----:B------:R-:W0:Y:S04]  /*2670*/  LDGDEPBAR ;  /* 0x00000000000079af */ /* 0x000e280000000000 */
[----:B------:R3:W-:Y:S04]  /*2680*/  LDGSTS.E.BYPASS.LTC128B.128 [R42+0x10080], [R4.64], !P5 ;  /* 0x10080000042a7fae */ /* 0x0007e8000e901d4a */
[----:B------:R3:W-:Y:S01]  /*2690*/  LDGSTS.E.BYPASS.LTC128B.128 [R42+0x11080], [R4.64+0x80], !P1 ;  /* 0x11080080042a7fae */ /* 0x0007e2000c901d4a */
[C---:B------:R-:W-:Y:S01]  /*26a0*/  LOP3.LUT P1, RZ, R3.reuse, 0x2, RZ, 0xc0, !PT ;  /* 0x0000000203ff7812 */ /* 0x040fe2000782c0ff */
[----:B------:R-:W-:-:S02]  /*26b0*/  IMAD.SHL.U32 R3, R3, 0x40, RZ ;  /* 0x0000004003037824 */ /* 0x000fc400078e00ff */
[----:B------:R3:W-:Y:S04]  /*26c0*/  LDGSTS.E.BYPASS.LTC128B.128 [R42+0x12080], [R4.64+0x100], !P4 ;  /* 0x12080100042a7fae */ /* 0x0007e8000e101d4a */
[----:B------:R3:W-:Y:S01]  /*26d0*/  LDGSTS.E.BYPASS.LTC128B.128 [R42+0x13080], [R4.64+0x180], !P3 ;  /* 0x13080180042a7fae */ /* 0x0007e2000d901d4a */
[----:B-1----:R-:W-:Y:S02]  /*26e0*/  SEL R8, RZ, 0x8, P0 ;  /* 0x00000008ff087807 */ /* 0x002fe40000000000 */
[----:B------:R-:W-:Y:S02]  /*26f0*/  IADD3 R0, P0, R44, UR16, RZ ;  /* 0x000000102c007c10 */ /* 0x000fe4000ff1e0ff */
[----:B------:R-:W-:Y:S01]  /*2700*/  LOP3.LUT R9, R25, R7, R28, 0xfe, !PT ;  /* 0x0000000719097212 */ /* 0x000fe200078efe1c */
[----:B------:R-:W-:Y:S01]  /*2710*/  CS2R R44, SRZ ;  /* 0x00000000002c7805 */ /* 0x000fe2000001ff00 */
[----:B------:R-:W-:Y:S01]  /*2720*/  IADD3.X R6, R15, UR4, RZ, P0, !PT ;  /* 0x000000040f067c10 */ /* 0x000fe200087fe4ff */
[----:B------:R-:W-:Y:S01]  /*2730*/  ULDC UR4, c[0x0][0x2a0] ;  /* 0x0000a80000047ab9 */ /* 0x000fe20000000800 */
[----:B------:R-:W-:Y:S01]  /*2740*/  LOP3.LUT R7, R8, R11, R24, 0xfe, !PT ;  /* 0x0000000b08077212 */ /* 0x000fe200078efe18 */
[----:B------:R-:W-:Y:S01]  /*2750*/  STL [R1+0x60], R9 ;  /* 0x0000600901007387 */ /* 0x000fe20000100800 */
[C---:B------:R-:W-:Y:S01]  /*2760*/  LEA R10, P0, R0.reuse, c[0x0][0x280], 0x2 ;  /* 0x0000a000000a7a11 */ /* 0x040fe200078010ff */
[----:B------:R-:W-:Y:S01]  /*2770*/  IMAD.SHL.U32 R8, R27, 0x8, RZ ;  /* 0x000000081b087824 */ /* 0x000fe200078e00ff */
[----:B------:R-:W-:Y:S01]  /*2780*/  ULOP3.LUT UR4, URZ, UR4, URZ, 0x33, !UPT ;  /* 0x000000043f047292 */ /* 0x000fe2000f8e333f */
[----:B------:R1:W-:Y:S01]  /*2790*/  STL [R1+0x5c], R7 ;  /* 0x00005c0701007387 */ /* 0x0003e20000100800 */
[----:B------:R-:W-:Y:S01]  /*27a0*/  LEA.HI.X R11, R0, c[0x0][0x284], R6, 0x2, P0 ;  /* 0x0000a100000b7a11 */ /* 0x000fe200000f1406 */
[----:B------:R-:W-:Y:S01]  /*27b0*/  IMAD.SHL.U32 R6, R12, 0x40, RZ ;  /* 0x000000400c067824 */ /* 0x000fe200078e00ff */
[----:B------:R-:W-:Y:S01]  /*27c0*/  LOP3.LUT R0, R3, 0x1c0, RZ, 0xc0, !PT ;  /* 0x000001c003007812 */ /* 0x000fe200078ec0ff */
[----:B------:R-:W-:Y:S01]  /*27d0*/  CS2R R28, SRZ ;  /* 0x00000000001c7805 */ /* 0x000fe2000001ff00 */
[----:B------:R-:W-:Y:S01]  /*27e0*/  ISETP.GE.AND P0, PT, R78, 0x8, PT ;  /* 0x000000084e00780c */ /* 0x000fe20003f06270 */
[----:B------:R-:W-:Y:S01]  /*27f0*/  CS2R R24, SRZ ;  /* 0x0000000000187805 */ /* 0x000fe2000001ff00 */
[----:B------:R-:W-:Y:S01]  /*2800*/  SHF.R.U32.HI R3, RZ, 0x3, R0 ;  /* 0x00000003ff037819 */ /* 0x000fe20000011600 */
[----:B---3--:R-:W-:Y:S01]  /*2810*/  CS2R R42, SRZ ;  /* 0x00000000002a7805 */ /* 0x008fe2000001ff00 */
[----:B------:R-:W-:-:S02]  /*2820*/  LOP3.LUT R8, R0, 0x8, R8, 0xf8, !PT ;  /* 0x0000000800087812 */ /* 0x000fc400078ef808 */
[----:B------:R-:W-:Y:S02]  /*2830*/  LOP3.LUT R6, R6, 0xfffffe00, RZ, 0xc0, !PT ;  /* 0xfffffe0006067812 */ /* 0x000fe400078ec0ff */
[----:B------:R-:W-:Y:S02]  /*2840*/  LOP3.LUT R12, R3, R14, R0, 0x1e, !PT ;  /* 0x0000000e030c7212 */ /* 0x000fe400078e1e00 */
[----:B------:R-:W-:Y:S01]  /*2850*/  LOP3.LUT R8, R8, R3, RZ, 0x3c, !PT ;  /* 0x0000000308087212 */ /* 0x000fe200078e3cff */
[----:B--2---:R-:W-:Y:S01]  /*2860*/  CS2R R14, SRZ ;  /* 0x00000000000e7805 */ /* 0x004fe2000001ff00 */
[----:B------:R-:W-:Y:S01]  /*2870*/  SEL R4, R142, 0xffffffe0, !P2 ;  /* 0xffffffe08e047807 */ /* 0x000fe20005000000 */
[----:B-1----:R-:W-:Y:S02]  /*2880*/  IMAD.SHL.U32 R7, R36, 0x8, RZ ;  /* 0x0000000824077824 */ /* 0x002fe400078e00ff */
[----:B------:R-:W-:-:S03]  /*2890*/  CS2R R36, SRZ ;  /* 0x0000000000247805 */ /* 0x000fc6000001ff00 */
[----:B------:R-:W-:Y:S01]  /*28a0*/  LOP3.LUT R7, R0, 0x38, R7, 0xf8, !PT ;  /* 0x0000003800077812 */ /* 0x000fe200078ef807 */
[C---:B------:R-:W-:Y:S02]  /*28b0*/  IMAD R0, R27.reuse, 0x200, R13 ;  /* 0x000002001b007824 */ /* 0x040fe400078e020d */
[----:B------:R-:W-:Y:S01]  /*28c0*/  IMAD R27, R27, 0x1000, R6 ;  /* 0x000010001b1b7824 */ /* 0x000fe200078e0206 */
[----:B------:R-:W-:Y:S02]  /*28d0*/  LOP3.LUT R9, R7, R3, RZ, 0x3c, !PT ;  /* 0x0000000307097212 */ /* 0x000fe400078e3cff */
[-C--:B------:R-:W-:Y:S01]  /*28e0*/  LOP3.LUT R7, R12, R6.reuse, RZ, 0xfc, !PT ;  /* 0x000000060c077212 */ /* 0x080fe200078efcff */
[----:B------:R-:W-:Y:S01]  /*28f0*/  IMAD.MOV.U32 R12, RZ, RZ, 0x10 ;  /* 0x00000010ff0c7424 */ /* 0x000fe200078e00ff */
[CC--:B------:R-:W-:Y:S02]  /*2900*/  IADD3 R3, R8.reuse, R6.reuse, R32 ;  /* 0x0000000608037210 */ /* 0x0c0fe40007ffe020 */
[----:B------:R-:W-:Y:S01]  /*2910*/  LOP3.LUT R6, R8, R6, RZ, 0xfc, !PT ;  /* 0x0000000608067212 */ /* 0x000fe200078efcff */
[----:B------:R-:W-:Y:S01]  /*2920*/  IMAD.IADD R8, R27, 0x1, R9 ;  /* 0x000000011b087824 */ /* 0x000fe200078e0209 */
[----:B------:R-:W-:Y:S01]  /*2930*/  SEL R5, R12, 0xfffffff0, !P1 ;  /* 0xfffffff00c057807 */ /* 0x000fe20004800000 */
[----:B------:R-:W-:Y:S01]  /*2940*/  @!P0 IMAD.SHL.U32 R9, R78, 0x10, RZ ;  /* 0x000000104e098824 */ /* 0x000fe200078e00ff */
[----:B------:R-:W-:Y:S01]  /*2950*/  CS2R R32, SRZ ;  /* 0x0000000000207805 */ /* 0x000fe2000001ff00 */
[----:B------:R-:W-:Y:S01]  /*2960*/  CS2R R78, SRZ ;  /* 0x00000000004e7805 */ /* 0x000fe2000001ff00 */
[----:B------:R-:W-:Y:S01]  /*2970*/  CS2R R26, SRZ ;  /* 0x00000000001a7805 */ /* 0x000fe2000001ff00 */
[----:B------:R-:W-:Y:S01]  /*2980*/  CS2R R12, SRZ ;  /* 0x00000000000c7805 */ /* 0x000fe2000001ff00 */
[----:B------:R1:W-:Y:S04]  /*2990*/  @!P0 LDGSTS.E.BYPASS.LTC128B.128 [R9+0x14100], [R10.64] ;  /* 0x141000000a098fae */ /* 0x0003e8000b901d4a */
[----:B------:R-:W0:Y:S01]  /*29a0*/  LDGDEPBAR ;  /* 0x00000000000079af */ /* 0x000e220000000000 */
[----:B-1----:R-:W-:-:S02]  /*29b0*/  IMAD.U32 R9, RZ, RZ, UR5 ;  /* 0x00000005ff097e24 */ /* 0x002fc4000f8e00ff */
[----:B------:R-:W-:Y:S02]  /*29c0*/  IMAD.IADD R10, R145, 0x1, R141 ;  /* 0x00000001910a7824 */ /* 0x000fe400078e028d */
[C---:B------:R-:W-:Y:S01]  /*29d0*/  IMAD R11, R0.reuse, 0x2, R2 ;  /* 0x00000002000b7824 */ /* 0x040fe200078e0202 */
[----:B------:R-:W-:Y:S01]  /*29e0*/  IADD3 R9, R9, -UR8, -R140 ;  /* 0x8000000809097c10 */ /* 0x000fe2000fffe88c */
[----:B------:R-:W-:Y:S01]  /*29f0*/  IMAD.SHL.U32 R2, R0, 0x2, RZ ;  /* 0x0000000200027824 */ /* 0x000fe200078e00ff */
[----:B------:R1:W-:Y:S02]  /*2a00*/  STL [R1+0xb4], R10 ;  /* 0x0000b40a01007387 */ /* 0x0003e40000100800 */
[C---:B------:R-:W-:Y:S02]  /*2a10*/  IADD3 R0, R9.reuse, UR4, RZ ;  /* 0x0000000409007c10 */ /* 0x040fe4000fffe0ff */
[----:B------:R-:W-:Y:S04]  /*2a20*/  STL [R1+0x70], R140 ;  /* 0x0000708c01007387 */ /* 0x000fe80000100800 */
[----:B------:R-:W-:Y:S04]  /*2a30*/  STL [R1+0x38], R11 ;  /* 0x0000380b01007387 */ /* 0x000fe80000100800 */
[----:B------:R2:W-:Y:S01]  /*2a40*/  STL [R1+0x3c], R2 ;  /* 0x00003c0201007387 */ /* 0x0005e20000100800 */
[----:B-1----:R-:W-:-:S05]  /*2a50*/  IADD3 R10, R9, c[0x0][0x2a4], RZ ;  /* 0x0000a900090a7a10 */ /* 0x002fca0007ffe0ff */
[----:B------:R1:W-:Y:S04]  /*2a60*/  STL [R1+0x6c], R10 ;  /* 0x00006c0a01007387 */ /* 0x0003e80000100800 */
[----:B------:R3:W-:Y:S01]  /*2a70*/  STL [R1+0x78], R0 ;  /* 0x0000780001007387 */ /* 0x0007e20000100800 */
[----:B--2---:R-:W-:-:S04]  /*2a80*/  IMAD.SHL.U32 R2, R3, 0x2, RZ ;  /* 0x0000000203027824 */ /* 0x004fc800078e00ff */
[----:B------:R-:W-:-:S04]  /*2a90*/  IMAD R3, R5, 0x2, R2 ;  /* 0x0000000205037824 */ /* 0x000fc800078e0202 */
[----:B------:R-:W-:Y:S01]  /*2aa0*/  IMAD R252, R4, 0x2, R3 ;  /* 0x0000000204fc7824 */ /* 0x000fe200078e0203 */
[----:B-1----:R-:W-:Y:S02]  /*2ab0*/  LEA R10, R6, 0x15180, 0x1 ;  /* 0x00015180060a7811 */ /* 0x002fe400078e08ff */
[----:B------:R-:W-:Y:S01]  /*2ac0*/  LEA R6, R8, 0x80, 0x1 ;  /* 0x0000008008067811 */ /* 0x000fe200078e08ff */
[----:B---3--:R-:W-:Y:S02]  /*2ad0*/  IMAD.SHL.U32 R0, R7, 0x2, RZ ;  /* 0x0000000207007824 */ /* 0x008fe400078e00ff */
[----:B------:R-:W-:Y:S01]  /*2ae0*/  STL [R1+0x40], R10 ;  /* 0x0000400a01007387 */ /* 0x000fe20000100800 */
[----:B------:R-:W-:-:S03]  /*2af0*/  IMAD R7, R4, 0x2, R2 ;  /* 0x0000000204077824 */ /* 0x000fc600078e0202 */
[----:B------:R1:W-:Y:S04]  /*2b00*/  STL [R1+0x24], R6 ;  /* 0x0000240601007387 */ /* 0x0003e80000100800 */
[----:B------:R-:W-:Y:S01]  /*2b10*/  STL [R1+0x20], R7 ;  /* 0x0000200701007387 */ /* 0x000fe20000100800 */
[--C-:B-1----:R-:W-:Y:S02]  /*2b20*/  IMAD R6, R5, 0x2, R10.reuse ;  /* 0x0000000205067824 */ /* 0x102fe400078e020a */
[C---:B------:R-:W-:Y:S02]  /*2b30*/  IMAD R5, R4.reuse, 0x2, R10 ;  /* 0x0000000204057824 */ /* 0x040fe400078e020a */
[----:B------:R-:W-:Y:S01]  /*2b40*/  IMAD R4, R4, 0x2, R6 ;  /* 0x0000000204047824 */ /* 0x000fe200078e0206 */
[----:B------:R-:W-:Y:S04]  /*2b50*/  STL [R1+0x44], R6 ;  /* 0x0000440601007387 */ /* 0x000fe80000100800 */
[----:B------:R-:W-:Y:S04]  /*2b60*/  STL [R1+0x4c], R5 ;  /* 0x00004c0501007387 */ /* 0x000fe80000100800 */
[----:B------:R1:W-:Y:S02]  /*2b70*/  STL [R1+0x48], R4 ;  /* 0x0000480401007387 */ /* 0x0003e40000100800 */
[----:B-1----:R-:W-:-:S05]  /*2b80*/  IADD3 R4, -R140, UR14, RZ ;  /* 0x0000000e8c047c10 */ /* 0x002fca000fffe1ff */
[----:B----4-:R1:W-:Y:S02]  /*2b90*/  STL [R1+0x74], R4 ;  /* 0x0000740401007387 */ /* 0x0103e40000100800 */
.L_x_248:
[----:B-1----:R-:W2:Y:S01]  /*2ba0*/  LDL R151, [R1+0x28] ;  /* 0x0000280001977983 */ /* 0x002ea20000100800 */
[----:B------:R-:W-:Y:S04]  /*2bb0*/  DEPBAR.LE SB0, 0x0 ;  /* 0x000080000000791a */ /* 0x000fe80000000000 */
[----:B------:R-:W3:Y:S04]  /*2bc0*/  LDL R150, [R1+0x2c] ;  /* 0x00002c0001967983 */ /* 0x000ee80000100800 */
[----:B------:R-:W4:Y:S04]  /*2bd0*/  LDL R149, [R1+0x34] ;  /* 0x0000340001957983 */ /* 0x000f280000100800 */
[----:B-----5:R-:W5:Y:S04]  /*2be0*/  LDL R154, [R1+0x20] ;  /* 0x00002000019a7983 */ /* 0x020f680000100800 */
[----:B------:R-:W4:Y:S04]  /*2bf0*/  LDL R148, [R1+0x30] ;  /* 0x0000300001947983 */ /* 0x000f280000100800 */
[----:B------:R-:W-:Y:S06]  /*2c00*/  BAR.SYNC.DEFER_BLOCKING 0x0 ;  /* 0x0000000000007b1d */ /* 0x000fec0000010000 */
[----:B------:R-:W-:Y:S04]  /*2c10*/  LDSM.16.M88.4 R8, [R2+0x8080] ;  /* 0x008080000208783b */ /* 0x000fe80000000200 */
[----:B------:R-:W4:Y:S04]  /*2c20*/  LDL R229, [R1+0x58] ;  /* 0x0000580001e57983 */ /* 0x000f280000100800 */
[----:B------:R-:W4:Y:S04]  /*2c30*/  LDL R163, [R1+0x74] ;  /* 0x0000740001a37983 */ /* 0x000f280000100800 */
[----:B--2---:R-:W2:Y:S04]  /*2c40*/  LDSM.16.M88.4 R140, [R151+0x80] ;  /* 0x00008000978c783b */ /* 0x004ea80000000200 */
[----:B---3--:R-:W-:Y:S01]  /*2c50*/  LDSM.16.M88.4 R144, [R150+0x80] ;  /* 0x000080009690783b */ /* 0x008fe20000000200 */
[C---:B-12---:R-:W-:Y:S08]  /*2c60*/  HMMA.16816.F32.BF16 R4, R8.reuse, R140, RZ ;  /* 0x0000008c0804723c */ /* 0x046ff000000418ff */
[----:B------:R-:W-:Y:S01]  /*2c70*/  HMMA.16816.F32.BF16 R8, R8, R142, RZ ;  /* 0x0000008e0808723c */ /* 0x000fe200000418ff */
[----:B------:R-:W1:Y:S04]  /*2c80*/  LDSM.16.M88.4 R140, [R3+0x8080] ;  /* 0x00808000038c783b */ /* 0x000e680000000200 */
[----:B----4-:R-:W-:Y:S04]  /*2c90*/  LDS R152, [R229.X4+0x14080] ;  /* 0x01408000e5987984 */ /* 0x010fe80000004800 */
[----:B------:R-:W-:Y:S07]  /*2ca0*/  LDS R153, [R229.X4+0x140a0] ;  /* 0x0140a000e5997984 */ /* 0x000fee0000004800 */
[C---:B-1----:R-:W-:Y:S08]  /*2cb0*/  HMMA.16816.F32.BF16 R4, R140.reuse, R144, R4 ;  /* 0x000000908c04723c */ /* 0x042ff00000041804 */
[----:B------:R-:W-:Y:S01]  /*2cc0*/  HMMA.16816.F32.BF16 R8, R140, R146, R8 ;  /* 0x000000928c08723c */ /* 0x000fe20000041808 */
[----:B-----5:R-:W-:Y:S04]  /*2cd0*/  LDSM.16.M88.4 R140, [R154+0x8080] ;  /* 0x008080009a8c783b */ /* 0x020fe80000000200 */
[----:B------:R-:W1:Y:S11]  /*2ce0*/  LDSM.16.M88.4 R144, [R149+0x80] ;  /* 0x000080009590783b */ /* 0x000e760000000200 */
[C---:B-1----:R-:W-:Y:S08]  /*2cf0*/  HMMA.16816.F32.BF16 R4, R140.reuse, R144, R4 ;  /* 0x000000908c04723c */ /* 0x042ff00000041804 */
[----:B------:R-:W-:Y:S01]  /*2d00*/  HMMA.16816.F32.BF16 R8, R140, R146, R8 ;  /* 0x000000928c08723c */ /* 0x000fe20000041808 */
[----:B------:R-:W-:Y:S04]  /*2d10*/  LDSM.16.M88.4 R140, [R252+0x8080] ;  /* 0x00808000fc8c783b */ /* 0x000fe80000000200 */
        /* <DEDUP_REMOVED lines=36> */
[----:B------:R1:W2:Y:S04]  /*2f60*/  LDSM.16.M88.4 R144, [R151+0x6080] ;  /* 0x006080009790783b */ /* 0x0002a80000000200 */
[----:B-1----:R-:W3:Y:S07]  /*2f70*/  LDL R151, [R1+0x6c] ;  /* 0x00006c0001977983 */ /* 0x002eee0000100800 */
[C---:B--2---:R-:W-:Y:S08]  /*2f80*/  HMMA.16816.F32.BF16 R4, R140.reuse, R144, R4 ;  /* 0x000000908c04723c */ /* 0x044ff00000041804 */
[----:B------:R-:W-:Y:S01]  /*2f90*/  HMMA.16816.F32.BF16 R8, R140, R146, R8 ;  /* 0x000000928c08723c */ /* 0x000fe20000041808 */
[----:B------:R-:W-:Y:S04]  /*2fa0*/  LDSM.16.M88.4 R140, [R3+0xb080] ;  /* 0x00b08000038c783b */ /* 0x000fe80000000200 */
[----:B------:R-:W1:Y:S11]  /*2fb0*/  LDSM.16.M88.4 R144, [R150+0x6080] ;  /* 0x006080009690783b */ /* 0x000e760000000200 */
[C---:B-1----:R-:W-:Y:S08]  /*2fc0*/  HMMA.16816.F32.BF16 R4, R140.reuse, R144, R4 ;  /* 0x000000908c04723c */ /* 0x042ff00000041804 */
[----:B------:R-:W-:Y:S01]  /*2fd0*/  HMMA.16816.F32.BF16 R8, R140, R146, R8 ;  /* 0x000000928c08723c */ /* 0x000fe20000041808 */
[----:B------:R1:W-:Y:S04]  /*2fe0*/  LDSM.16.M88.4 R144, [R149+0x6080] ;  /* 0x006080009590783b */ /* 0x0003e80000000200 */
[----:B------:R-:W2:Y:S04]  /*2ff0*/  LDSM.16.M88.4 R140, [R154+0xb080] ;  /* 0x00b080009a8c783b */ /* 0x000ea80000000200 */
[----:B-1----:R-:W4:Y:S07]  /*3000*/  LDL R149, [R1+0x78] ;  /* 0x0000780001957983 */ /* 0x002f2e0000100800 */
[C---:B--2---:R-:W-:Y:S08]  /*3010*/  HMMA.16816.F32.BF16 R4, R140.reuse, R144, R4 ;  /* 0x000000908c04723c */ /* 0x044ff00000041804 */
[----:B------:R-:W-:Y:S01]  /*3020*/  HMMA.16816.F32.BF16 R8, R140, R146, R8 ;  /* 0x000000928c08723c */ /* 0x000fe20000041808 */
[----:B------:R-:W-:Y:S04]  /*3030*/  LDSM.16.M88.4 R140, [R252+0xb080] ;  /* 0x00b08000fc8c783b */ /* 0x000fe80000000200 */
[----:B------:R1:W2:Y:S02]  /*3040*/  LDSM.16.M88.4 R144, [R148+0x6080] ;  /* 0x006080009490783b */ /* 0x0002a40000000200 */
[----:B-1----:R-:W-:Y:S04]  /*3050*/  MOV R148, c[0x0][0x2a8] ;  /* 0x0000aa0000947a02 */ /* 0x002fe80000000f00 */
[----:B------:R-:W-:Y:S05]  /*3060*/  ISETP.GE.AND P1, PT, R148, 0x1, PT ;  /* 0x000000019400780c */ /* 0x000fea0003f26270 */
[C---:B--2---:R-:W-:Y:S08]  /*3070*/  HMMA.16816.F32.BF16 R4, R140.reuse, R144, R4 ;  /* 0x000000908c04723c */ /* 0x044ff00000041804 */
[----:B------:R-:W-:Y:S11]  /*3080*/  HMMA.16816.F32.BF16 R8, R140, R146, R8 ;  /* 0x000000928c08723c */ /* 0x000ff60000041808 */
[----:B------:R-:W-:Y:S05]  /*3090*/  @!UPT UIADD3 URZ, URZ, URZ, URZ ;  /* 0x0000003f3f3ff290 */ /* 0x000fea000fffe03f */
[----:B------:R-:W-:Y:S02]  /*30a0*/  FMUL.FTZ R5, R5, c[0x0][0x2b4] ;  /* 0x0000ad0005057a20 */ /* 0x000fe40000410000 */
[----:B------:R-:W-:Y:S02]  /*30b0*/  FMUL.FTZ R4, R4, c[0x0][0x2b4] ;  /* 0x0000ad0004047a20 */ /* 0x000fe40000410000 */
[----:B------:R1:W2:Y:S01]  /*30c0*/  MUFU.TANH R157, R5 ;  /* 0x00000005009d7308 */ /* 0x0002a20000002400 */
        /* <DEDUP_REMOVED lines=10> */
[----:B------:R1:W1:Y:S10]  /*3170*/  MUFU.TANH R161, R7 ;  /* 0x0000000700a17308 */ /* 0x0002740000002400 */
[----:B------:R1:W1:Y:S10]  /*3180*/  MUFU.TANH R156, R8 ;  /* 0x00000008009c7308 */ /* 0x0002740000002400 */
[----:B------:R1:W1:Y:S10]  /*3190*/  MUFU.TANH R155, R9 ;  /* 0x00000009009b7308 */ /* 0x0002740000002400 */
[----:B------:R1:W1:Y:S10]  /*31a0*/  MUFU.TANH R160, R10 ;  /* 0x0000000a00a07308 */ /* 0x0002740000002400 */
[----:B------:R1:W1:Y:S01]  /*31b0*/  MUFU.TANH R159, R11 ;  /* 0x0000000b009f7308 */ /* 0x0002620000002400 */
[-C--:B---3--:R-:W-:Y:S04]  /*31c0*/  IADD3 R150, R151, R5.reuse, RZ ;  /* 0x0000000597967210 */ /* 0x088fe80007ffe0ff */
[----:B------:R-:W-:Y:S02]  /*31d0*/  IMNMX R150, R163, R150, PT ;  /* 0x00000096a3967217 */ /* 0x000fe40003800200 */
[----:B----4-:R-:W-:Y:S01]  /*31e0*/  IADD3 R148, R149, R5, RZ ;  /* 0x0000000595947210 */ /* 0x010fe20007ffe0ff */
[----:B------:R-:W-:-:S05]  /*31f0*/  @!P1 BRA `(.L_x_238) ;  /* 0x000001a000009947 */ /* 0x000fca0003800000 */
[----:B-12---:R-:W-:Y:S01]  /*3200*/  IADD3 R4, R5, UR15, RZ ;  /* 0x0000000f05047c10 */ /* 0x006fe2000fffe0ff */
[----:B------:R-:W-:Y:S03]  /*3210*/  BSSY B0, `(.L_x_239) ;  /* 0x0000011000007945 */ /* 0x000fe60003800000 */
[----:B------:R-:W-:Y:S11]  /*3220*/  ISETP.GT.AND P0, PT, R4, -0x1, PT ;  /* 0xffffffff0400780c */ /* 0x000ff60003f04270 */
[----:B------:R-:W-:Y:S02]  /*3230*/  @!UPT UIADD3 URZ, URZ, URZ, URZ ;  /* 0x0000003f3f3ff290 */ /* 0x000fe4000fffe03f */
[----:B------:R-:W-:-:S05]  /*3240*/  @P0 BRA `(.L_x_240) ;  /* 0x0000008000000947 */ /* 0x000fca0003800000 */
[----:B------:R-:W-:Y:S01]  /*3250*/  LOP3.LUT R4, RZ, R4, RZ, 0x33, !PT ;  /* 0x00000004ff047212 */ /* 0x000fe200078e33ff */
[----:B------:R-:W-:Y:S05]  /*3260*/  IMAD.MOV.U32 R6, RZ, RZ, c[0x0][0x2a8] ;  /* 0x0000aa00ff067624 */ /* 0x000fea00078e00ff */
[----:B------:R-:W-:Y:S11]  /*3270*/  ISETP.NE.AND P0, PT, R6, 0x1, PT ;  /* 0x000000010600780c */ /* 0x000ff60003f05270 */
[----:B------:R-:W-:Y:S02]  /*3280*/  @!UPT UIADD3 URZ, URZ, URZ, URZ ;  /* 0x0000003f3f3ff290 */ /* 0x000fe4000fffe03f */
[----:B------:R-:W-:Y:S05]  /*3290*/  @P0 IMAD.HI.U32 R6, R4, c[0x0][0x2ac], RZ ;  /* 0x0000ab0004060a27 */ /* 0x000fea00078e00ff */
[----:B------:R-:W-:Y:S04]  /*32a0*/  @P0 SHF.R.U32.HI R4, RZ, c[0x0][0x2b0], R6 ;  /* 0x0000ac00ff040a19 */ /* 0x000fe80000011606 */
[----:B------:R-:W-:Y:S01]  /*32b0*/  LOP3.LUT R4, RZ, R4, RZ, 0x33, !PT ;  /* 0x00000004ff047212 */ /* 0x000fe200078e33ff */
[----:B------:R-:W-:-:S05]  /*32c0*/  BRA `(.L_x_241) ;  /* 0x0000005000007947 */ /* 0x000fca0003800000 */
.L_x_240:
[----:B------:R-:W-:Y:S04]  /*32d0*/  MOV R6, c[0x0][0x2a8] ;  /* 0x0000aa0000067a02 */ /* 0x000fe80000000f00 */
[----:B------:R-:W-:Y:S11]  /*32e0*/  ISETP.NE.AND P0, PT, R6, 0x1, PT ;  /* 0x000000010600780c */ /* 0x000ff60003f05270 */
[----:B------:R-:W-:Y:S02]  /*32f0*/  @!UPT UIADD3 URZ, URZ, URZ, URZ ;  /* 0x0000003f3f3ff290 */ /* 0x000fe4000fffe03f */
[----:B------:R-:W-:Y:S05]  /*3300*/  @P0 IMAD.HI.U32 R6, R4, c[0x0][0x2ac], RZ ;  /* 0x0000ab0004060a27 */ /* 0x000fea00078e00ff */
[----:B------:R-:W-:Y:S02]  /*3310*/  @P0 SHF.R.U32.HI R4, RZ, c[0x0][0x2b0], R6 ;  /* 0x0000ac00ff040a19 */ /* 0x000fe40000011606 */
.L_x_241:
[----:B------:R-:W-:Y:S05]  /*3320*/  BSYNC B0 ;  /* 0x0000000000007941 */ /* 0x000fea0003800000 */
.L_x_239:
[----:B------:R-:W2:Y:S01]  /*3330*/  LDL R7, [R1+0x70] ;  /* 0x0000700001077983 */ /* 0x000ea20000100800 */
[----:B------:R-:W-:Y:S04]  /*3340*/  IMAD.MOV.U32 R6, RZ, RZ, c[0x0][0x2a8] ;  /* 0x0000aa00ff067624 */ /* 0x000fe800078e00ff */
[----:B------:R-:W-:Y:S04]  /*3350*/  IMAD R4, R4, R6, -UR9 ;  /* 0x8000000904047e24 */ /* 0x000fe8000f8e0206 */
[----:B--2---:R-:W-:Y:S05]  /*3360*/  IMAD.IADD R4, R4, 0x1, -R7 ;  /* 0x0000000104047824 */ /* 0x004fea00078e0a07 */
[----:B------:R-:W-:Y:S02]  /*3370*/  IMNMX R148, R148, R4, !PT ;  /* 0x0000000494947217 */ /* 0x000fe40007800200 */
[----:B------:R-:W-:Y:S04]  /*3380*/  IADD3 R4, R4, c[0x0][0x2a8], RZ ;  /* 0x0000aa0004047a10 */ /* 0x000fe80007ffe0ff */
[----:B------:R-:W-:Y:S02]  /*3390*/  IMNMX R150, R150, R4, PT ;  /* 0x0000000496967217 */ /* 0x000fe40003800200 */
.L_x_238:
[----:B-12---:R-:W-:Y:S05]  /*33a0*/  IADD3 R4, R5, 0x8, RZ ;  /* 0x0000000805047810 */ /* 0x006fea0007ffe0ff */
[--C-:B------:R-:W-:Y:S02]  /*33b0*/  IMAD.IADD R151, R151, 0x1, R4.reuse ;  /* 0x0000000197977824 */ /* 0x100fe400078e0204 */
[----:B------:R-:W-:Y:S03]  /*33c0*/  IMAD.IADD R149, R149, 0x1, R4 ;  /* 0x0000000195957824 */ /* 0x000fe600078e0204 */
[----:B------:R-:W-:Y:S01]  /*33d0*/  IMNMX R151, R163, R151, PT ;  /* 0x00000097a3977217 */ /* 0x000fe20003800200 */
[----:B------:R-:W-:-:S05]  /*33e0*/  @!P1 BRA `(.L_x_242) ;  /* 0x000001a000009947 */ /* 0x000fca0003800000 */
[----:B------:R-:W-:Y:S01]  /*33f0*/  IADD3 R4, R4, UR15, RZ ;  /* 0x0000000f04047c10 */ /* 0x000fe2000fffe0ff */
        /* <DEDUP_REMOVED lines=12> */
.L_x_244:
[----:B------:R-:W-:Y:S04]  /*34c0*/  MOV R5, c[0x0][0x2a8] ;  /* 0x0000aa0000057a02 */ /* 0x000fe80000000f00 */
[----:B------:R-:W-:Y:S11]  /*34d0*/  ISETP.NE.AND P0, PT, R5, 0x1, PT ;  /* 0x000000010500780c */ /* 0x000ff60003f05270 */
[----:B------:R-:W-:Y:S02]  /*34e0*/  @!UPT UIADD3 URZ, URZ, URZ, URZ ;  /* 0x0000003f3f3ff290 */ /* 0x000fe4000fffe03f */
[----:B------:R-:W-:Y:S05]  /*34f0*/  @P0 IMAD.HI.U32 R5, R4, c[0x0][0x2ac], RZ ;  /* 0x0000ab0004050a27 */ /* 0x000fea00078e00ff */
[----:B------:R-:W-:Y:S02]  /*3500*/  @P0 SHF.R.U32.HI R4, RZ, c[0x0][0x2b0], R5 ;  /* 0x0000ac00ff040a19 */ /* 0x000fe40000011605 */
.L_x_245:
[----:B------:R-:W-:Y:S05]  /*3510*/  BSYNC B0 ;  /* 0x0000000000007941 */ /* 0x000fea0003800000 */
.L_x_243:
[----:B------:R-:W2:Y:S01]  /*3520*/  LDL R6, [R1+0x70] ;  /* 0x0000700001067983 */ /* 0x000ea20000100800 */
[----:B------:R-:W-:Y:S04]  /*3530*/  IMAD.MOV.U32 R5, RZ, RZ, c[0x0][0x2a8] ;  /* 0x0000aa00ff057624 */ /* 0x000fe800078e00ff */
[----:B------:R-:W-:Y:S04]  /*3540*/  IMAD R4, R4, R5, -UR9 ;  /* 0x8000000904047e24 */ /* 0x000fe8000f8e0205 */
[----:B--2---:R-:W-:Y:S05]  /*3550*/  IMAD.IADD R4, R4, 0x1, -R6 ;  /* 0x0000000104047824 */ /* 0x004fea00078e0a06 */
[----:B------:R-:W-:Y:S02]  /*3560*/  IMNMX R149, R149, R4, !PT ;  /* 0x0000000495957217 */ /* 0x000fe40007800200 */
[----:B------:R-:W-:Y:S04]  /*3570*/  IADD3 R4, R4, c[0x0][0x2a8], RZ ;  /* 0x0000aa0004047a10 */ /* 0x000fe80007ffe0ff */
[----:B------:R-:W-:Y:S02]  /*3580*/  IMNMX R151, R151, R4, PT ;  /* 0x0000000497977217 */ /* 0x000fe40003800200 */
.L_x_242:
[----:B------:R-:W-:Y:S04]  /*3590*/  DEPBAR.LE SB0, 0x0 ;  /* 0x000080000000791a */ /* 0x000fe80000000000 */
[----:B------:R-:W-:Y:S01]  /*35a0*/  BAR.SYNC.DEFER_BLOCKING 0x0 ;  /* 0x0000000000007b1d */ /* 0x000fe20000010000 */
[----:B------:R-:W-:Y:S01]  /*35b0*/  PLOP3.LUT P2, PT, PT, PT, UP1, 0x80, 0x0 ;  /* 0x000000000000781c */ /* 0x000fe20003f4f018 */
[----:B------:R-:W-:Y:S03]  /*35c0*/  UIADD3 UR13, UR12, 0x1, URZ ;  /* 0x000000010c0d7890 */ /* 0x000fe6000fffe03f */
[----:B------:R-:W-:Y:S01]  /*35d0*/  ISETP.GT.AND P0, PT, R148, RZ, P2 ;  /* 0x000000ff9400720c */ /* 0x000fe20001704270 */
[----:B------:R-:W-:Y:S01]  /*35e0*/  UISETP.GE.AND UP0, UPT, UR13, UR7, UPT ;  /* 0x000000070d00728c */ /* 0x000fe2000bf06270 */
[----:B------:R-:W-:Y:S02]  /*35f0*/  ISETP.GT.AND P1, PT, R149, 0x20, P2 ;  /* 0x000000209500780c */ /* 0x000fe40001724270 */
[----:B------:R-:W-:Y:S02]  /*3600*/  ISETP.LT.OR P0, PT, R150, 0x1, P0 ;  /* 0x000000019600780c */ /* 0x000fe40000701670 */
[----:B------:R-:W-:Y:S02]  /*3610*/  ISETP.LT.OR P1, PT, R151, 0x21, P1 ;  /* 0x000000219700780c */ /* 0x000fe40000f21670 */
[----:B------:R-:W-:Y:S01]  /*3620*/  PLOP3.LUT P5, PT, PT, PT, UP0, 0x80, 0x0 ;  /* 0x000000000000781c */ /* 0x000fe20003faf008 */
[----:B------:R-:W1:Y:S05]  /*3630*/  LDSM.16.M88.4 R8, [R2+0x10080] ;  /* 0x010080000208783b */ /* 0x000e6a0000000200 */
        /* <DEDUP_REMOVED lines=91> */
[----:B------:R-:W-:Y:S01]  /*3bf0*/  ISETP.GT.AND P0, PT, R149, 0x21, P2 ;  /* 0x000000219500780c */ /* 0x000fe20001704270 */
[----:B-1----:R1:W3:Y:S01]  /*3c00*/  LDS R144, [R229.X4+0x14100] ;  /* 0x01410000e5907984 */ /* 0x0022e20000004800 */
[--C-:B------:R-:W-:Y:S02]  /*3c10*/  FADD.FTZ R11, R11, -R140.reuse ;  /* 0x8000008c0b0b7221 */ /* 0x100fe40000010000 */
[--C-:B------:R-:W-:Y:S01]  /*3c20*/  FFMA.FTZ R141, R141, c[0x0][0x29c], -R153.reuse ;  /* 0x0000a7008d8d7a23 */ /* 0x100fe20000010899 */
[----:B------:R-:W-:Y:S01]  /*3c30*/  ISETP.LT.OR P0, PT, R151, 0x22, P0 ;  /* 0x000000229700780c */ /* 0x000fe20000701670 */
[----:B------:R-:W4:Y:S01]  /*3c40*/  LDL R149, [R1+0x68] ;  /* 0x0000680001957983 */ /* 0x000f220000100800 */
[----:B------:R-:W-:Y:S02]  /*3c50*/  FADD.FTZ R10, R10, -R140 ;  /* 0x8000008c0a0a7221 */ /* 0x000fe40000010000 */
[----:B------:R2:W2:Y:S01]  /*3c60*/  MUFU.EX2 R148, R141 ;  /* 0x0000008d00947308 */ /* 0x0004a20000000800 */
[----:B------:R-:W-:Y:S01]  /*3c70*/  FSEL R142, R159, -INF , !P0 ;  /* 0xff8000009f8e7808 */ /* 0x000fe20004000000 */
[----:B------:R-:W-:Y:S01]  /*3c80*/  FFMA.FTZ R140, -R162, R162, 1 ;  /* 0x3f800000a28c7423 */ /* 0x000fe200000101a2 */
        /* <DEDUP_REMOVED lines=111> */
[----:B---3--:R-:W3:Y:S01]  /*4380*/  LDL.64 R248, [R1+0x80] ;  /* 0x0000800001f87983 */ /* 0x008ee20000100a00 */
[----:B------:R-:W-:Y:S03]  /*4390*/  USHF.R.S32.HI UR14, URZ, 0x1f, UR13 ;  /* 0x0000001f3f0e7899 */ /* 0x000fe6000801140d */
[----:B------:R2:W-:Y:S01]  /*43a0*/  STL [R1+0xc0], R0 ;  /* 0x0000c00001007387 */ /* 0x0005e20000100800 */
[----:B------:R-:W-:Y:S01]  /*43b0*/  UIMAD UR14, UR14, UR4, URZ ;  /* 0x000000040e0e72a4 */ /* 0x000fe2000f8e023f */
[----:B------:R-:W-:Y:S01]  /*43c0*/  IMAD.U32 R245, RZ, RZ, UR16 ;  /* 0x00000010fff57e24 */ /* 0x000fe2000f8e00ff */
[----:B------:R-:W-:Y:S01]  /*43d0*/  UIMAD UR4, UR13, -0x20, UR8 ;  /* 0xffffffe00d0478a4 */ /* 0x000fe2000f8e0208 */
[----:B------:R-:W3:Y:S01]  /*43e0*/  LDL.64 R250, [R1+0x88] ;  /* 0x0000880001fa7983 */ /* 0x000ee20000100a00 */
[----:B------:R-:W-:Y:S01]  /*43f0*/  UIMAD UR14, UR13, UR5, UR14 ;  /* 0x000000050d0e72a4 */ /* 0x000fe2000f8e020e */
[----:B------:R-:W-:Y:S03]  /*4400*/  IMAD.U32 R244, RZ, RZ, UR16 ;  /* 0x00000010fff47e24 */ /* 0x000fe6000f8e00ff */
[----:B------:R-:W-:Y:S01]  /*4410*/  UIADD3 UR14, UR17, UR14, URZ ;  /* 0x0000000e110e7290 */ /* 0x000fe2000fffe03f */
[----:B--2---:R-:W2:Y:S04]  /*4420*/  S2R R0, SR_TID.X ;  /* 0x0000000000007919 */ /* 0x004ea80000002100 */
[----:B----4-:R-:W4:Y:S01]  /*4430*/  LDL R247, [R1+0x50] ;  /* 0x0000500001f77983 */ /* 0x010f220000100800 */
[----:B------:R-:W-:Y:S01]  /*4440*/  LEA R245, P0, R245, R246, 0x5 ;  /* 0x000000f6f5f57211 */ /* 0x000fe200078028ff */
[----:B------:R-:W-:Y:S02]  /*4450*/  IMAD.U32 R246, RZ, RZ, UR14 ;  /* 0x0000000efff67e24 */ /* 0x000fe4000f8e00ff */
[----:B---3--:R-:W3:Y:S03]  /*4460*/  LDL R248, [R1+0x7c] ;  /* 0x00007c0001f87983 */ /* 0x008ee60000100800 */
[----:B------:R-:W-:Y:S02]  /*4470*/  LEA.HI.X R246, R244, R249, R246, 0x5, P0 ;  /* 0x000000f9f4f67211 */ /* 0x000fe400000f2cf6 */
[C---:B------:R-:W-:Y:S02]  /*4480*/  LEA R244, P0, R245.reuse, c[0x0][0x1f0], 0x1 ;  /* 0x00007c00f5f47a11 */ /* 0x040fe400078008ff */
[----:B--2---:R-:W-:Y:S02]  /*4490*/  SHF.R.S32.HI R249, RZ, 0x1f, R0 ;  /* 0x0000001ffff97819 */ /* 0x004fe40000011400 */
[----:B------:R-:W-:Y:S02]  /*44a0*/  LEA.HI.X R245, R245, c[0x0][0x1f4], R246, 0x1, P0 ;  /* 0x00007d00f5f57a11 */ /* 0x000fe400000f0cf6 */
[----:B------:R-:W2:Y:S01]  /*44b0*/  LDL R246, [R1+0x5c] ;  /* 0x00005c0001f67983 */ /* 0x000ea20000100800 */
[----:B------:R-:W-:Y:S03]  /*44c0*/  LEA.HI R249, R249, R0, RZ, 0x3 ;  /* 0x00000000f9f97211 */ /* 0x000fe600078f18ff */
[----:B------:R1:W5:Y:S01]  /*44d0*/  LDL.LU R0, [R1+0xc0] ;  /* 0x0000c00001007983 */ /* 0x0003620000300800 */
[----:B------:R-:W-:Y:S02]  /*44e0*/  SHF.R.S32.HI R249, RZ, 0x3, R249 ;  /* 0x00000003fff97819 */ /* 0x000fe400000114f9 */
[C---:B--2---:R-:W-:Y:S02]  /*44f0*/  LOP3.LUT P2, RZ, R246.reuse, 0x1, RZ, 0xc0, !PT ;  /* 0x00000001f6ff7812 */ /* 0x044fe4000784c0ff */
[C---:B------:R-:W-:Y:S02]  /*4500*/  LOP3.LUT P1, RZ, R246.reuse, 0x2, RZ, 0xc0, !PT ;  /* 0x00000002f6ff7812 */ /* 0x040fe4000782c0ff */
[C---:B------:R-:W-:Y:S02]  /*4510*/  ISETP.GE.OR P4, PT, R249.reuse, UR4, !P2 ;  /* 0x00000004f9007c0c */ /* 0x040fe4000d786670 */
[C---:B------:R-:W-:Y:S02]  /*4520*/  ISETP.GE.OR P2, PT, R249.reuse, UR4, !P1 ;  /* 0x00000004f9007c0c */ /* 0x040fe4000cf46670 */
[C---:B------:R-:W-:Y:S02]  /*4530*/  LOP3.LUT P0, RZ, R246.reuse, 0x4, RZ, 0xc0, !PT ;  /* 0x00000004f6ff7812 */ /* 0x040fe4000780c0ff */
[----:B------:R-:W-:Y:S02]  /*4540*/  LOP3.LUT P3, RZ, R246, 0x8, RZ, 0xc0, !PT ;  /* 0x00000008f6ff7812 */ /* 0x000fe4000786c0ff */
[C---:B------:R-:W-:Y:S02]  /*4550*/  ISETP.GE.OR P1, PT, R249.reuse, UR4, !P0 ;  /* 0x00000004f9007c0c */ /* 0x040fe4000c726670 */
[----:B------:R-:W-:Y:S03]  /*4560*/  ISETP.GE.OR P0, PT, R249, UR4, !P3 ;  /* 0x00000004f9007c0c */ /* 0x000fe6000df06670 */
[----:B------:R-:W-:Y:S01]  /*4570*/  @!PT LDS RZ, [RZ] ;  /* 0x00000000fffff984 */ /* 0x000fe20000000800 */
[----:B------:R-:W-:Y:S01]  /*4580*/  @!PT LDS RZ, [RZ] ;  /* 0x00000000fffff984 */ /* 0x000fe20000000800 */
[----:B------:R-:W-:Y:S01]  /*4590*/  @!PT LDS RZ, [RZ] ;  /* 0x00000000fffff984 */ /* 0x000fe20000000800 */
[----:B----4-:R2:W-:Y:S04]  /*45a0*/  LDGSTS.E.BYPASS.LTC128B.128 [R247+0x10080], [R244.64], !P4 ;  /* 0x10080000f4f77fae */ /* 0x0105e8000e101d4a */
[----:B------:R2:W-:Y:S04]  /*45b0*/  LDGSTS.E.BYPASS.LTC128B.128 [R247+0x11080], [R244.64+0x80], !P2 ;  /* 0x11080080f4f77fae */ /* 0x0005e8000d101d4a */
[----:B------:R2:W-:Y:S04]  /*45c0*/  LDGSTS.E.BYPASS.LTC128B.128 [R247+0x12080], [R244.64+0x100], !P1 ;  /* 0x12080100f4f77fae */ /* 0x0005e8000c901d4a */
[----:B------:R2:W-:Y:S04]  /*45d0*/  LDGSTS.E.BYPASS.LTC128B.128 [R247+0x13080], [R244.64+0x180], !P0 ;  /* 0x13080180f4f77fae */ /* 0x0005e8000c101d4a */
[----:B--2---:R-:W2:Y:S01]  /*45e0*/  S2R R247, SR_TID.X ;  /* 0x0000000000f77919 */ /* 0x004ea20000002100 */
[----:B------:R-:W-:Y:S05]  /*45f0*/  IMAD.U32 R244, RZ, RZ, UR12 ;  /* 0x0000000cfff47e24 */ /* 0x000fea000f8e00ff */
[----:B------:R-:W-:Y:S04]  /*4600*/  @!P6 LEA R244, R244, 0x20, 0x5 ;  /* 0x00000020f4f4e811 */ /* 0x000fe800078e28ff */
[C---:B------:R-:W-:Y:S04]  /*4610*/  @!P6 IADD3 R245, P0, R244.reuse, R250, RZ ;  /* 0x000000faf4f5e210 */ /* 0x040fe80007f1e0ff */
[----:B---3--:R-:W-:Y:S02]  /*4620*/  @!P6 LEA.HI.X.SX32 R246, R244, R248, 0x1, P0 ;  /* 0x000000f8f4f6e211 */ /* 0x008fe400000f0eff */
[C---:B------:R-:W-:Y:S04]  /*4630*/  @!P6 LEA R244, P0, R245.reuse, c[0x0][0x280], 0x2 ;  /* 0x0000a000f5f4ea11 */ /* 0x040fe800078010ff */
[----:B------:R-:W-:Y:S01]  /*4640*/  @!P6 LEA.HI.X R245, R245, c[0x0][0x284], R246, 0x2, P0 ;  /* 0x0000a100f5f5ea11 */ /* 0x000fe200000f14f6 */
[----:B--2---:R-:W-:Y:S05]  /*4650*/  @!P6 IMAD.SHL.U32 R246, R247, 0x10, RZ ;  /* 0x00000010f7f6e824 */ /* 0x004fea00078e00ff */
[----:B------:R1:W-:Y:S03]  /*4660*/  @!P6 LDGSTS.E.BYPASS.LTC128B.128 [R246+0x14100], [R244.64] ;  /* 0x14100000f4f6efae */ /* 0x0003e6000b901d4a */
.L_x_246:
[-C--:B-1--4-:R-:W-:Y:S01]  /*4670*/  HMMA.16816.F32.BF16 R76, R4, R8.reuse, R76 ;  /* 0x00000008044c723c */ /* 0x092fe2000004184c */
        /* <DEDUP_REMOVED lines=49> */
[----:B-1--4-:R-:W2:Y:S01]  /*4990*/  LDL.64 R142, [R1+0xa0] ;  /* 0x0000a000018e7983 */ /* 0x012ea20000100a00 */
[----:B------:R-:W-:Y:S02]  /*49a0*/  ULDC.64 UR4, c[0x0][0x178] ;  /* 0x00005e0000047ab9 */ /* 0x000fe40000000a00 */
[----:B------:R-:W-:Y:S01]  /*49b0*/  UIMAD.WIDE.U32 UR16, UR13, UR4, URZ ;  /* 0x000000040d1072a5 */ /* 0x000fe2000f8e003f */
[----:B------:R-:W4:Y:S01]  /*49c0*/  LDL R10, [R1+0xb8] ;  /* 0x0000b800010a7983 */ /* 0x000f220000100800 */
[----:B------:R-:W-:Y:S03]  /*49d0*/  USHF.R.S32.HI UR14, URZ, 0x1f, UR13 ;  /* 0x0000001f3f0e7899 */ /* 0x000fe6000801140d */
[----:B---3--:R-:W3:Y:S01]  /*49e0*/  LDL R140, [R1+0x60] ;  /* 0x00006000018c7983 */ /* 0x008ee20000100800 */
[----:B------:R-:W-:Y:S01]  /*49f0*/  IMAD.U32 R4, RZ, RZ, UR16 ;  /* 0x00000010ff047e24 */ /* 0x000fe2000f8e00ff */
[----:B------:R-:W-:Y:S01]  /*4a00*/  UIMAD UR14, UR14, UR4, URZ ;  /* 0x000000040e0e72a4 */ /* 0x000fe2000f8e023f */
[----:B------:R-:W-:Y:S01]  /*4a10*/  IMAD.U32 R5, RZ, RZ, UR16 ;  /* 0x00000010ff057e24 */ /* 0x000fe2000f8e00ff */
[----:B------:R-:W3:Y:S02]  /*4a20*/  LDL R11, [R1+0x50] ;  /* 0x00005000010b7983 */ /* 0x000ee40000100800 */
[----:B------:R-:W-:Y:S02]  /*4a30*/  UIMAD UR14, UR13, UR5, UR14 ;  /* 0x000000050d0e72a4 */ /* 0x000fe4000f8e020e */
[----:B------:R-:W3:Y:S01]  /*4a40*/  LDL.64 R8, [R1+0x90] ;  /* 0x0000900001087983 */ /* 0x000ee20000100a00 */
[----:B------:R-:W-:Y:S02]  /*4a50*/  USHF.L.U32 UR5, UR13, 0x5, URZ ;  /* 0x000000050d057899 */ /* 0x000fe4000800063f */
[----:B------:R-:W-:Y:S01]  /*4a60*/  UIADD3 UR14, UR17, UR14, URZ ;  /* 0x0000000e110e7290 */ /* 0x000fe2000fffe03f */
[----:B------:R-:W3:Y:S01]  /*4a70*/  LDL R7, [R1+0xb0] ;  /* 0x0000b00001077983 */ /* 0x000ee20000100800 */
[----:B------:R-:W-:Y:S03]  /*4a80*/  UIADD3 UR4, -UR5, UR8, URZ ;  /* 0x0000000805047290 */ /* 0x000fe6000fffe13f */
[----:B------:R-:W1:Y:S01]  /*4a90*/  S2R R149, SR_TID.X ;  /* 0x0000000000957919 */ /* 0x000e620000002100 */
[----:B------:R-:W-:Y:S01]  /*4aa0*/  IMAD.U32 R6, RZ, RZ, UR14 ;  /* 0x0000000eff067e24 */ /* 0x000fe2000f8e00ff */
[----:B--2---:R-:W-:Y:S04]  /*4ab0*/  LEA R5, P0, R5, R142, 0x5 ;  /* 0x0000008e05057211 */ /* 0x004fe800078028ff */
[----:B----4-:R-:W-:Y:S02]  /*4ac0*/  LEA.HI.X R6, R4, R10, R6, 0x5, P0 ;  /* 0x0000000a04067211 */ /* 0x010fe400000f2c06 */
[----:B-1----:R-:W-:Y:S02]  /*4ad0*/  SHF.R.S32.HI R10, RZ, 0x1f, R149 ;  /* 0x0000001fff0a7819 */ /* 0x002fe40000011495 */
[----:B---3--:R-:W-:Y:S02]  /*4ae0*/  LOP3.LUT P2, RZ, R140, 0x1, RZ, 0xc0, !PT ;  /* 0x000000018cff7812 */ /* 0x008fe4000784c0ff */
[----:B------:R-:W-:Y:S02]  /*4af0*/  LEA.HI R10, R10, R149, RZ, 0x3 ;  /* 0x000000950a0a7211 */ /* 0x000fe400078f18ff */
[C---:B------:R-:W-:Y:S02]  /*4b00*/  LEA R4, P0, R5.reuse, c[0x0][0x160], 0x1 ;  /* 0x0000580005047a11 */ /* 0x040fe400078008ff */
[----:B------:R-:W-:Y:S01]  /*4b10*/  SHF.R.S32.HI R10, RZ, 0x3, R10 ;  /* 0x00000003ff0a7819 */ /* 0x000fe2000001140a */
[----:B------:R-:W1:Y:S01]  /*4b20*/  S2R R9, SR_TID.X ;  /* 0x0000000000097919 */ /* 0x000e620000002100 */
[----:B------:R-:W-:Y:S02]  /*4b30*/  LOP3.LUT P1, RZ, R140, 0x2, RZ, 0xc0, !PT ;  /* 0x000000028cff7812 */ /* 0x000fe4000782c0ff */
[C---:B------:R-:W-:Y:S02]  /*4b40*/  ISETP.GE.OR P4, PT, R10.reuse, UR4, !P2 ;  /* 0x000000040a007c0c */ /* 0x040fe4000d786670 */
[----:B------:R-:W-:Y:S01]  /*4b50*/  LEA.HI.X R5, R5, c[0x0][0x164], R6, 0x1, P0 ;  /* 0x0000590005057a11 */ /* 0x000fe200000f0c06 */
[----:B------:R-:W-:Y:S01]  /*4b60*/  IMAD.U32 R6, RZ, RZ, UR5 ;  /* 0x00000005ff067e24 */ /* 0x000fe2000f8e00ff */
[----:B------:R-:W-:Y:S02]  /*4b70*/  ISETP.GE.OR P2, PT, R10, UR4, !P1 ;  /* 0x000000040a007c0c */ /* 0x000fe4000cf46670 */
[C---:B------:R-:W-:Y:S02]  /*4b80*/  LOP3.LUT P0, RZ, R140.reuse, 0x4, RZ, 0xc0, !PT ;  /* 0x000000048cff7812 */ /* 0x040fe4000780c0ff */
[----:B------:R-:W-:Y:S02]  /*4b90*/  LOP3.LUT P3, RZ, R140, 0x8, RZ, 0xc0, !PT ;  /* 0x000000088cff7812 */ /* 0x000fe4000786c0ff */
[C---:B------:R-:W-:Y:S02]  /*4ba0*/  ISETP.GE.OR P1, PT, R10.reuse, UR4, !P0 ;  /* 0x000000040a007c0c */ /* 0x040fe4000c726670 */
[----:B------:R-:W-:Y:S01]  /*4bb0*/  ISETP.GE.OR P0, PT, R10, UR4, !P3 ;  /* 0x000000040a007c0c */ /* 0x000fe2000df06670 */
[----:B------:R-:W-:Y:S01]  /*4bc0*/  @!PT LDS RZ, [RZ] ;  /* 0x00000000fffff984 */ /* 0x000fe20000000800 */
[----:B------:R-:W-:Y:S01]  /*4bd0*/  @!PT LDS RZ, [RZ] ;  /* 0x00000000fffff984 */ /* 0x000fe20000000800 */
[----:B------:R-:W-:Y:S01]  /*4be0*/  @!PT LDS RZ, [RZ] ;  /* 0x00000000fffff984 */ /* 0x000fe20000000800 */
[----:B------:R2:W-:Y:S04]  /*4bf0*/  LDGSTS.E.BYPASS.LTC128B.128 [R11+0x8080], [R4.64], !P4 ;  /* 0x08080000040b7fae */ /* 0x0005e8000e101d4a */
[----:B------:R2:W-:Y:S06]  /*4c00*/  LDGSTS.E.BYPASS.LTC128B.128 [R11+0x9080], [R4.64+0x80], !P2 ;  /* 0x09080080040b7fae */ /* 0x0005ec000d101d4a */
[----:B------:R2:W-:Y:S04]  /*4c10*/  LDGSTS.E.BYPASS.LTC128B.128 [R11+0xa080], [R4.64+0x100], !P1 ;  /* 0x0a080100040b7fae */ /* 0x0005e8000c901d4a */
[----:B------:R2:W-:Y:S02]  /*4c20*/  LDGSTS.E.BYPASS.LTC128B.128 [R11+0xb080], [R4.64+0x180], !P0 ;  /* 0x0b080180040b7fae */ /* 0x0005e4000c101d4a */
[----:B--2---:R-:W-:Y:S04]  /*4c30*/  IADD3 R5, P0, R8, UR5, RZ ;  /* 0x0000000508057c10 */ /* 0x004fe8000ff1e0ff */
[----:B------:R-:W-:Y:S02]  /*4c40*/  LEA.HI.X.SX32 R6, R6, R7, 0x1, P0 ;  /* 0x0000000706067211 */ /* 0x000fe400000f0eff */
[C---:B------:R-:W-:Y:S04]  /*4c50*/  LEA R4, P0, R5.reuse, c[0x0][0x258], 0x2 ;  /* 0x0000960005047a11 */ /* 0x040fe800078010ff */
[----:B------:R-:W-:Y:S01]  /*4c60*/  LEA.HI.X R5, R5, c[0x0][0x25c], R6, 0x2, P0 ;  /* 0x0000970005057a11 */ /* 0x000fe200000f1406 */
[----:B-1----:R-:W-:Y:S05]  /*4c70*/  @!P6 IMAD.SHL.U32 R6, R9, 0x10, RZ ;  /* 0x000000100906e824 */ /* 0x002fea00078e00ff */
[----:B------:R1:W-:Y:S03]  /*4c80*/  @!P6 LDGSTS.E.BYPASS.LTC128B.128 [R6+0x14080], [R4.64] ;  /* 0x140800000406efae */ /* 0x0003e6000b901d4a */
.L_x_247:
        /* <DEDUP_REMOVED lines=21> */
[----:B-----5:R1:W-:Y:S03]  /*4de0*/  STL [R1+0xc0], R0 ;  /* 0x0000c00001007387 */ /* 0x0203e60000100800 */
        /* <DEDUP_REMOVED lines=145> */
.L_x_237:
[----:B------:R-:W-:Y:S05]  /*5700*/  @P0 BRA `(.L_x_249) ;  /* 0x00001e6000000947 */ /* 0x000fea0003800000 */
[----:B------:R-:W2:Y:S01]  /*5710*/  LDL R119, [R1+0xbc] ;  /* 0x0000bc0001777983 */ /* 0x000ea20000100800 */
[----:B------:R-:W-:Y:S02]  /*5720*/  F2FP.BF16.PACK_AB R77, R33, R32 ;  /* 0x00000020214d723e */ /* 0x000fe400000010ff */
[----:B------:R-:W-:Y:S01]  /*5730*/  F2FP.BF16.PACK_AB R32, R3, R140 ;  /* 0x0000008c0320723e */ /* 0x000fe200000010ff */
[----:B------:R-:W1:Y:S01]  /*5740*/  S2R R125, SR_TID.X ;  /* 0x00000000007d7919 */ /* 0x000e620000002100 */
        /* <DEDUP_REMOVED lines=12> */
[----:B-1---5:R-:W-:Y:S02]  /*5810*/  SHF.R.S32.HI R9, RZ, 0x1f, R125 ;  /* 0x0000001fff097819 */ /* 0x022fe4000001147d */
[----:B------:R-:W-:Y:S02]  /*5820*/  F2FP.BF16.PACK_AB R80, R23, R22 ;  /* 0x000000161750723e */ /* 0x000fe400000010ff */
[----:B------:R-:W-:-:S02]  /*5830*/  LEA.HI R3, R9, R125, RZ, 0x2 ;  /* 0x0000007d09037211 */ /* 0x000fc400078f10ff */
[CC--:B------:R-:W-:Y:S02]  /*5840*/  LEA.HI R37, R9.reuse, R125.reuse, RZ, 0x5 ;  /* 0x0000007d09257211 */ /* 0x0c0fe400078f28ff */
[--C-:B------:R-:W-:Y:S02]  /*5850*/  SHF.R.S32.HI R6, RZ, 0x2, R3.reuse ;  /* 0x00000002ff067819 */ /* 0x100fe40000011403 */
[----:B------:R-:W-:Y:S02]  /*5860*/  SHF.R.S32.HI R0, RZ, 0x1f, R3 ;  /* 0x0000001fff007819 */ /* 0x000fe40000011403 */
[----:B------:R-:W-:Y:S02]  /*5870*/  SHF.R.S32.HI R25, RZ, 0x5, R37 ;  /* 0x00000005ff197819 */ /* 0x000fe40000011425 */
[----:B------:R-:W-:Y:S02]  /*5880*/  LEA.HI R0, R0, R6, RZ, 0x3 ;  /* 0x0000000600007211 */ /* 0x000fe400078f18ff */
[----:B------:R-:W-:-:S02]  /*5890*/  LEA.HI R5, R9, R125, RZ, 0x6 ;  /* 0x0000007d09057211 */ /* 0x000fc400078f30ff */
[----:B------:R-:W-:Y:S02]  /*58a0*/  LOP3.LUT R0, R0, 0xfffffff8, RZ, 0xc0, !PT ;  /* 0xfffffff800007812 */ /* 0x000fe400078ec0ff */
[----:B------:R-:W-:Y:S02]  /*58b0*/  LOP3.LUT R3, R3, 0x3ffffffc, RZ, 0xc0, !PT ;  /* 0x3ffffffc03037812 */ /* 0x000fe400078ec0ff */
[----:B------:R-:W-:Y:S01]  /*58c0*/  SHF.R.U32.HI R5, RZ, 0x3, R5 ;  /* 0x00000003ff057819 */ /* 0x000fe20000011605 */
[----:B------:R-:W-:Y:S01]  /*58d0*/  IMAD.IADD R6, R6, 0x1, -R0 ;  /* 0x0000000106067824 */ /* 0x000fe200078e0a00 */
[----:B------:R-:W-:Y:S02]  /*58e0*/  LEA.HI R0, R37, R25, RZ, 0x1 ;  /* 0x0000001925007211 */ /* 0x000fe400078f08ff */
[----:B------:R-:W-:Y:S01]  /*58f0*/  F2FP.BF16.PACK_AB R78, R31, R30 ;  /* 0x0000001e1f4e723e */ /* 0x000fe200000010ff */
[----:B------:R-:W-:Y:S01]  /*5900*/  IMAD.SHL.U32 R2, R6, 0x40, RZ ;  /* 0x0000004006027824 */ /* 0x000fe200078e00ff */
[----:B------:R-:W-:-:S02]  /*5910*/  LOP3.LUT R4, R0, 0x1ffffe, RZ, 0xc0, !PT ;  /* 0x001ffffe00047812 */ /* 0x000fc400078ec0ff */
[----:B------:R-:W-:Y:S02]  /*5920*/  LOP3.LUT P0, RZ, R6, 0x4, RZ, 0xc0, !PT ;  /* 0x0000000406ff7812 */ /* 0x000fe4000780c0ff */
[----:B------:R-:W-:Y:S01]  /*5930*/  LOP3.LUT R0, R2, 0x1c0, RZ, 0xc0, !PT ;  /* 0x000001c002007812 */ /* 0x000fe200078ec0ff */
[----:B------:R-:W-:Y:S01]  /*5940*/  IMAD.IADD R2, R125, 0x1, -R3 ;  /* 0x000000017d027824 */ /* 0x000fe200078e0a03 */
[----:B------:R-:W-:Y:S01]  /*5950*/  F2FP.BF16.PACK_AB R40, R41, R40 ;  /* 0x000000282928723e */ /* 0x000fe200000010ff */
[----:B------:R-:W-:Y:S01]  /*5960*/  IMAD.IADD R3, R25, 0x1, -R4 ;  /* 0x0000000119037824 */ /* 0x000fe200078e0a04 */
[----:B------:R-:W-:Y:S02]  /*5970*/  LOP3.LUT R4, R0, 0x18, R5, 0xf8, !PT ;  /* 0x0000001800047812 */ /* 0x000fe400078ef805 */
[----:B------:R-:W-:Y:S01]  /*5980*/  SHF.R.U32.HI R0, RZ, 0x3, R0 ;  /* 0x00000003ff007819 */ /* 0x000fe20000011600 */
[----:B------:R-:W-:Y:S01]  /*5990*/  IMAD R2, R3, 0x200, R2 ;  /* 0x0000020003027824 */ /* 0x000fe200078e0202 */
[----:B------:R-:W-:-:S02]  /*59a0*/  F2FP.BF16.PACK_AB R42, R43, R42 ;  /* 0x0000002a2b2a723e */ /* 0x000fc400000010ff */
[----:B------:R-:W-:Y:S02]  /*59b0*/  LOP3.LUT R0, R4, R0, RZ, 0x3c, !PT ;  /* 0x0000000004007212 */ /* 0x000fe400078e3cff */
[----:B------:R-:W-:Y:S02]  /*59c0*/  F2FP.BF16.PACK_AB R76, R35, R34 ;  /* 0x00000022234c723e */ /* 0x000fe400000010ff */
[----:B------:R-:W-:Y:S01]  /*59d0*/  F2FP.BF16.PACK_AB R38, R39, R38 ;  /* 0x000000262726723e */ /* 0x000fe200000010ff */
[----:B------:R-:W-:Y:S01]  /*59e0*/  IMAD.U32 R0, R2, 0x2, R0 ;  /* 0x0000000202007824 */ /* 0x000fe200078e0000 */
[----:B------:R-:W-:Y:S02]  /*59f0*/  F2FP.BF16.PACK_AB R44, R45, R44 ;  /* 0x0000002c2d2c723e */ /* 0x000fe400000010ff */
[----:B------:R-:W-:Y:S01]  /*5a00*/  F2FP.BF16.PACK_AB R46, R47, R46 ;  /* 0x0000002e2f2e723e */ /* 0x000fe200000010ff */
[----:B------:R-:W-:Y:S01]  /*5a10*/  IMAD.SHL.U32 R0, R0, 0x2, RZ ;  /* 0x0000000200007824 */ /* 0x000fe200078e00ff */
[----:B------:R-:W-:Y:S01]  /*5a20*/  BAR.SYNC.DEFER_BLOCKING 0x1, 0x100 ;  /* 0x0044000000007b1d */ /* 0x000fe20000010000 */
[----:B------:R-:W-:-:S02]  /*5a30*/  F2FP.BF16.PACK_AB R56, R57, R56 ;  /* 0x000000383938723e */ /* 0x000fc400000010ff */
[----:B------:R-:W-:Y:S02]  /*5a40*/  F2FP.BF16.PACK_AB R58, R59, R58 ;  /* 0x0000003a3b3a723e */ /* 0x000fe400000010ff */
[C---:B------:R-:W-:Y:S02]  /*5a50*/  IADD3 R2, R0.reuse, 0x40, RZ ;  /* 0x0000004000027810 */ /* 0x040fe40007ffe0ff */
[----:B------:R-:W-:Y:S02]  /*5a60*/  @P0 IADD3 R2, R0, -0x40, RZ ;  /* 0xffffffc000020810 */ /* 0x000fe40007ffe0ff */
[----:B------:R-:W-:Y:S02]  /*5a70*/  F2FP.BF16.PACK_AB R48, R49, R48 ;  /* 0x000000303130723e */ /* 0x000fe400000010ff */
[----:B------:R-:W-:Y:S02]  /*5a80*/  F2FP.BF16.PACK_AB R50, R51, R50 ;  /* 0x000000323332723e */ /* 0x000fe400000010ff */
[----:B------:R-:W-:-:S02]  /*5a90*/  F2FP.BF16.PACK_AB R52, R53, R52 ;  /* 0x000000343534723e */ /* 0x000fc400000010ff */
[----:B------:R-:W-:Y:S02]  /*5aa0*/  F2FP.BF16.PACK_AB R54, R55, R54 ;  /* 0x000000363736723e */ /* 0x000fe400000010ff */
[----:B------:R-:W-:Y:S02]  /*5ab0*/  F2FP.BF16.PACK_AB R60, R61, R60 ;  /* 0x0000003c3d3c723e */ /* 0x000fe400000010ff */
[----:B------:R-:W-:Y:S02]  /*5ac0*/  F2FP.BF16.PACK_AB R62, R63, R62 ;  /* 0x0000003e3f3e723e */ /* 0x000fe400000010ff */
        /* <DEDUP_REMOVED lines=117> */
.L_x_250:
[----:B-1----:R-:W-:Y:S01]  /*6220*/  LOP3.LUT R0, R37, 0xffffffe0, RZ, 0xc0, !PT ;  /* 0xffffffe025007812 */ /* 0x002fe200078ec0ff */
[----:B------:R-:W-:Y:S01]  /*6230*/  IMAD.SHL.U32 R2, R25, 0x40, RZ ;  /* 0x0000004019027824 */ /* 0x000fe200078e00ff */
[----:B------:R-:W1:Y:S01]  /*6240*/  S2R R26, SR_CTAID.Y ;  /* 0x00000000001a7919 */ /* 0x000e620000002600 */
[----:B-----5:R-:W-:Y:S01]  /*6250*/  IADD3 R8, R8, -UR9, RZ ;  /* 0x8000000908087c10 */ /* 0x020fe2000fffe0ff */
[----:B------:R-:W-:Y:S01]  /*6260*/  BSSY B0, `(.L_x_251) ;  /* 0x0000039000007945 */ /* 0x000fe20003800000 */
[----:B------:R-:W-:Y:S01]  /*6270*/  IMAD.IADD R0, R125, 0x1, -R0 ;  /* 0x000000017d007824 */ /* 0x000fe200078e0a00 */
[----:B------:R-:W-:-:S02]  /*6280*/  LOP3.LUT R2, R2, 0x1c0, RZ, 0xc0, !PT ;  /* 0x000001c002027812 */ /* 0x000fc400078ec0ff */
[----:B------:R-:W-:Y:S01]  /*6290*/  IMNMX R14, R8, 0x40, PT ;  /* 0x00000040080e7817 */ /* 0x000fe20003800200 */
[----:B------:R-:W-:Y:S01]  /*62a0*/  IMAD.SHL.U32 R12, R0, 0x8, RZ ;  /* 0x00000008000c7824 */ /* 0x000fe200078e00ff */
[----:B------:R-:W-:Y:S02]  /*62b0*/  SHF.R.S32.HI R4, RZ, 0x1f, R0 ;  /* 0x0000001fff047819 */ /* 0x000fe40000011400 */
[----:B------:R-:W-:Y:S02]  /*62c0*/  SHF.R.U32.HI R3, RZ, 0x3, R2 ;  /* 0x00000003ff037819 */ /* 0x000fe40000011602 */
[----:B------:R-:W-:Y:S02]  /*62d0*/  LEA.HI R0, R4, R0, RZ, 0x3 ;  /* 0x0000000004007211 */ /* 0x000fe400078f18ff */
[----:B------:R-:W-:Y:S02]  /*62e0*/  LOP3.LUT R2, R2, 0x38, R12, 0xf8, !PT ;  /* 0x0000003802027812 */ /* 0x000fe400078ef80c */
[----:B------:R-:W-:Y:S01]  /*62f0*/  IADD3 R6, P0, R25, R6, RZ ;  /* 0x0000000619067210 */ /* 0x000fe20007f1e0ff */
[----:B------:R-:W-:Y:S01]  /*6300*/  IMAD.SHL.U32 R0, R0, 0x200, RZ ;  /* 0x0000020000007824 */ /* 0x000fe200078e00ff */
[----:B------:R-:W-:-:S02]  /*6310*/  LOP3.LUT R2, R2, R3, RZ, 0x3c, !PT ;  /* 0x0000000302027212 */ /* 0x000fc400078e3cff */
[----:B------:R-:W-:Y:S02]  /*6320*/  ISETP.GE.AND P2, PT, R25, R14, PT ;  /* 0x0000000e1900720c */ /* 0x000fe40003f46270 */
[----:B------:R-:W-:Y:S02]  /*6330*/  LOP3.LUT R0, R2, 0x7ffff000, R0, 0xf8, !PT ;  /* 0x7ffff00002007812 */ /* 0x000fe400078ef800 */
[----:B-1----:R-:W-:Y:S02]  /*6340*/  SHF.R.S32.HI R27, RZ, 0x1f, R26 ;  /* 0x0000001fff1b7819 */ /* 0x002fe4000001141a */
[--C-:B------:R-:W-:Y:S01]  /*6350*/  SHF.R.S32.HI R13, RZ, 0x1f, R12.reuse ;  /* 0x0000001fff0d7819 */ /* 0x100fe2000001140c */
[----:B------:R-:W-:Y:S01]  /*6360*/  IMAD.SHL.U32 R0, R0, 0x2, RZ ;  /* 0x0000000200007824 */ /* 0x000fe200078e00ff */
[----:B------:R-:W-:Y:S01]  /*6370*/  SHF.R.S32.HI R4, RZ, 0x1f, R119 ;  /* 0x0000001fff047819 */ /* 0x000fe20000011477 */
[----:B------:R-:W-:Y:S01]  /*6380*/  IMAD R5, R27, c[0x0][0x338], RZ ;  /* 0x0000ce001b057a24 */ /* 0x000fe200078e02ff */
[----:B------:R-:W-:Y:S01]  /*6390*/  LEA.HI.X.SX32 R7, R25, R7, 0x1, P0 ;  /* 0x0000000719077211 */ /* 0x000fe200000f0eff */
[----:B------:R-:W-:Y:S01]  /*63a0*/  IMAD.WIDE.U32 R2, R26, c[0x0][0x338], R12 ;  /* 0x0000ce001a027a25 */ /* 0x000fe200078e000c */
[----:B------:R1:W2:Y:S01]  /*63b0*/  LDS.128 R20, [R0+0x8480] ;  /* 0x0084800000147984 */ /* 0x0002a20000000c00 */
[----:B------:R-:W-:-:S02]  /*63c0*/  ISETP.GE.OR P0, PT, R12, c[0x0][0x324], P2 ;  /* 0x0000c9000c007a0c */ /* 0x000fc40001706670 */
[----:B------:R-:W-:Y:S01]  /*63d0*/  SEL R24, R4, RZ, !P1 ;  /* 0x000000ff04187207 */ /* 0x000fe20004800000 */
[----:B------:R1:W3:Y:S01]  /*63e0*/  LDS.128 R28, [R0+0x8880] ;  /* 0x00888000001c7984 */ /* 0x0002e20000000c00 */
[----:B------:R-:W-:Y:S01]  /*63f0*/  IMAD R5, R26, c[0x0][0x33c], R5 ;  /* 0x0000cf001a057a24 */ /* 0x000fe200078e0205 */
[----:B------:R-:W-:Y:S02]  /*6400*/  SEL R15, R119, RZ, !P1 ;  /* 0x000000ff770f7207 */ /* 0x000fe40004800000 */
[----:B------:R1:W4:Y:S01]  /*6410*/  LDS.128 R32, [R0+0x8c80] ;  /* 0x008c800000207984 */ /* 0x0003220000000c00 */
[----:B------:R-:W-:Y:S02]  /*6420*/  IMAD.IADD R3, R3, 0x1, R5 ;  /* 0x0000000103037824 */ /* 0x000fe400078e0205 */
[----:B------:R-:W-:Y:S01]  /*6430*/  IMAD R4, R24, c[0x0][0x340], RZ ;  /* 0x0000d00018047a24 */ /* 0x000fe200078e02ff */
[----:B------:R1:W1:Y:S01]  /*6440*/  LDS.128 R36, [R0+0x9080] ;  /* 0x0090800000247984 */ /* 0x0002620000000c00 */
[----:B------:R-:W-:-:S02]  /*6450*/  IMAD.U32 R5, RZ, RZ, UR6 ;  /* 0x00000006ff057e24 */ /* 0x000fc4000f8e00ff */
[C---:B------:R-:W-:Y:S01]  /*6460*/  IMAD R4, R15.reuse, c[0x0][0x344], R4 ;  /* 0x0000d1000f047a24 */ /* 0x040fe200078e0204 */
[----:B------:R1:W1:Y:S01]  /*6470*/  LDS.128 R40, [R0+0x9480] ;  /* 0x0094800000287984 */ /* 0x0002620000000c00 */
[----:B------:R-:W-:-:S03]  /*6480*/  IMAD.WIDE.U32 R10, R15, c[0x0][0x340], R2 ;  /* 0x0000d0000f0a7a25 */ /* 0x000fc600078e0002 */
[----:B------:R1:W1:Y:S01]  /*6490*/  LDS.128 R44, [R0+0x9880] ;  /* 0x00988000002c7984 */ /* 0x0002620000000c00 */
        /* <DEDUP_REMOVED lines=21> */
.L_x_252:
[----:B--234-:R-:W-:Y:S05]  /*65f0*/  BSYNC B0 ;  /* 0x0000000000007941 */ /* 0x01cfea0003800000 */
.L_x_251:
        /* <DEDUP_REMOVED lines=17> */
.L_x_254:
[----:B------:R-:W-:Y:S05]  /*6710*/  BSYNC B0 ;  /* 0x0000000000007941 */ /* 0x000fea0003800000 */
.L_x_253:
        /* <DEDUP_REMOVED lines=17> */
.L_x_256:
[----:B------:R-:W-:Y:S05]  /*6830*/  BSYNC B0 ;  /* 0x0000000000007941 */ /* 0x000fea0003800000 */
.L_x_255:
        /* <DEDUP_REMOVED lines=16> */
.L_x_258:
[----:B------:R-:W-:Y:S05]  /*6940*/  BSYNC B0 ;  /* 0x0000000000007941 */ /* 0x000fea0003800000 */
.L_x_257:
        /* <DEDUP_REMOVED lines=16> */
.L_x_260:
[----:B------:R-:W-:Y:S05]  /*6a50*/  BSYNC B0 ;  /* 0x0000000000007941 */ /* 0x000fea0003800000 */
.L_x_259:
        /* <DEDUP_REMOVED lines=16> */
.L_x_262:
[----:B------:R-:W-:Y:S05]  /*6b60*/  BSYNC B0 ;  /* 0x0000000000007941 */ /* 0x000fea0003800000 */
.L_x_261:
        /* <DEDUP_REMOVED lines=16> */
.L_x_264:
[----:B------:R-:W-:Y:S05]  /*6c70*/  BSYNC B0 ;  /* 0x0000000000007941 */ /* 0x000fea0003800000 */
.L_x_263:
        /* <DEDUP_REMOVED lines=16> */
.L_x_266:
[----:B------:R-:W-:Y:S05]  /*6d80*/  BSYNC B0 ;  /* 0x0000000000007941 */ /* 0x000fea0003800000 */
.L_x_265:
[----:B------:R-:W-:Y:S01]  /*6d90*/  IMAD R0, R27, c[0x0][0x308], RZ ;  /* 0x0000c2001b007a24 */ /* 0x000fe200078e02ff */
[----:B------:R-:W-:Y:S01]  /*6da0*/  ISETP.GE.OR P0, PT, R12, c[0x0][0x2f4], P2 ;  /* 0x0000bd000c007a0c */ /* 0x000fe20001706670 */
[C---:B-1----:R-:W-:Y:S01]  /*6db0*/  IMAD.WIDE.U32 R2, R26.reuse, c[0x0][0x308], R12 ;  /* 0x0000c2001a027a25 */ /* 0x042fe200078e000c */
[----:B------:R-:W-:Y:S03]  /*6dc0*/  BSSY B0, `(.L_x_267) ;  /* 0x0000010000007945 */ /* 0x000fe60003800000 */
        /* <DEDUP_REMOVED lines=15> */
.L_x_268:
[----:B------:R-:W-:Y:S05]  /*6ec0*/  BSYNC B0 ;  /* 0x0000000000007941 */ /* 0x000fea0003800000 */
.L_x_267:
        /* <DEDUP_REMOVED lines=15> */
.L_x_270:
[----:B------:R-:W-:Y:S05]  /*6fc0*/  BSYNC B0 ;  /* 0x0000000000007941 */ /* 0x000fea0003800000 */
.L_x_269:
        /* <DEDUP_REMOVED lines=15> */
.L_x_272:
[----:B------:R-:W-:Y:S05]  /*70c0*/  BSYNC B0 ;  /* 0x0000000000007941 */ /* 0x000fea0003800000 */
.L_x_271:
        /* <DEDUP_REMOVED lines=14> */
.L_x_274:
[----:B------:R-:W-:Y:S05]  /*71b0*/  BSYNC B0 ;  /* 0x0000000000007941 */ /* 0x000fea0003800000 */
.L_x_273:
        /* <DEDUP_REMOVED lines=14> */
.L_x_276:
[----:B------:R-:W-:Y:S05]  /*72a0*/  BSYNC B0 ;  /* 0x0000000000007941 */ /* 0x000fea0003800000 */
.L_x_275:
        /* <DEDUP_REMOVED lines=14> */
.L_x_278:
[----:B------:R-:W-:Y:S05]  /*7390*/  BSYNC B0 ;  /* 0x0000000000007941 */ /* 0x000fea0003800000 */
.L_x_277:
        /* <DEDUP_REMOVED lines=14> */
.L_x_280:
[----:B------:R-:W-:Y:S05]  /*7480*/  BSYNC B0 ;  /* 0x0000000000007941 */ /* 0x000fea0003800000 */
.L_x_279:
        /* <DEDUP_REMOVED lines=14> */
.L_x_249:
[----:B-----5:R-:W2:Y:S01]  /*7570*/  LDL R9, [R1+0xbc] ;  /* 0x0000bc0001097983 */ /* 0x020ea20000100800 */
        /* <DEDUP_REMOVED lines=17> */
[----:B--2--5:R-:W-:-:S03]  /*7690*/  IADD3 R6, -R0, R4, RZ ;  /* 0x0000000400067210 */ /* 0x024fc60007ffe1ff */
.L_x_281:
[----:B------:R-:W1:Y:S01]  /*76a0*/  S2R R4, SR_TID.X ;  /* 0x0000000000047919 */ /* 0x000e620000002100 */
[----:B-----5:R-:W-:Y:S01]  /*76b0*/  IADD3 R15, R6, -UR9, RZ ;  /* 0x80000009060f7c10 */ /* 0x020fe2000fffe0ff */
[----:B------:R-:W-:Y:S01]  /*76c0*/  IMAD.U32 R6, RZ, RZ, UR6 ;  /* 0x00000006ff067e24 */ /* 0x000fe2000f8e00ff */
[----:B------:R-:W-:Y:S01]  /*76d0*/  SHF.R.S32.HI R7, RZ, 0x1f, R9 ;  /* 0x0000001fff077819 */ /* 0x000fe20000011409 */
[----:B------:R-:W2:Y:S01]  /*76e0*/  S2R R20, SR_CTAID.Y ;  /* 0x0000000000147919 */ /* 0x000ea20000002600 */
[----:B------:R-:W-:Y:S01]  /*76f0*/  SEL R16, R9, RZ, !P1 ;  /* 0x000000ff09107207 */ /* 0x000fe20004800000 */
[----:B------:R-:W-:Y:S01]  /*7700*/  BSSY B0, `(.L_x_282) ;  /* 0x0000020000007945 */ /* 0x000fe20003800000 */
[----:B------:R-:W-:-:S02]  /*7710*/  SEL R17, R7, RZ, !P1 ;  /* 0x000000ff07117207 */ /* 0x000fc40004800000 */
[----:B-1----:R-:W-:-:S04]  /*7720*/  SHF.R.S32.HI R14, RZ, 0x1f, R4 ;  /* 0x0000001fff0e7819 */ /* 0x002fc80000011404 */
[----:B------:R-:W-:Y:S02]  /*7730*/  LEA.HI R14, R14, R4, RZ, 0x5 ;  /* 0x000000040e0e7211 */ /* 0x000fe400078f28ff */
[----:B--2---:R-:W-:Y:S02]  /*7740*/  SHF.R.S32.HI R21, RZ, 0x1f, R20 ;  /* 0x0000001fff157819 */ /* 0x004fe40000011414 */
[----:B------:R-:W-:Y:S02]  /*7750*/  LOP3.LUT R0, R14, 0x1fffffe0, RZ, 0xc0, !PT ;  /* 0x1fffffe00e007812 */ /* 0x000fe400078ec0ff */
[----:B------:R-:W-:-:S03]  /*7760*/  SHF.R.S32.HI R14, RZ, 0x5, R14 ;  /* 0x00000005ff0e7819 */ /* 0x000fc6000001140e */
[----:B------:R-:W-:Y:S01]  /*7770*/  IMAD.IADD R0, R4, 0x1, -R0 ;  /* 0x0000000104007824 */ /* 0x000fe200078e0a00 */
[C---:B------:R-:W-:Y:S02]  /*7780*/  IADD3 R2, P0, R14.reuse, R2, RZ ;  /* 0x000000020e027210 */ /* 0x040fe40007f1e0ff */
[----:B------:R-:W-:Y:S01]  /*7790*/  ISETP.GE.AND P2, PT, R14, R15, PT ;  /* 0x0000000f0e00720c */ /* 0x000fe20003f46270 */
[----:B------:R-:W-:Y:S01]  /*77a0*/  IMAD.SHL.U32 R12, R0, 0x8, RZ ;  /* 0x00000008000c7824 */ /* 0x000fe200078e00ff */
[----:B------:R-:W-:Y:S01]  /*77b0*/  LEA.HI.X.SX32 R3, R14, R3, 0x1, P0 ;  /* 0x000000030e037211 */ /* 0x000fe200000f0eff */
[----:B------:R-:W-:-:S03]  /*77c0*/  IMAD R0, R21, c[0x0][0x308], RZ ;  /* 0x0000c20015007a24 */ /* 0x000fc600078e02ff */
[----:B------:R-:W-:Y:S01]  /*77d0*/  SHF.R.S32.HI R13, RZ, 0x1f, R12 ;  /* 0x0000001fff0d7819 */ /* 0x000fe2000001140c */
[----:B------:R-:W-:Y:S01]  /*77e0*/  IMAD R0, R20, c[0x0][0x30c], R0 ;  /* 0x0000c30014007a24 */ /* 0x000fe200078e0200 */
[----:B------:R-:W-:Y:S01]  /*77f0*/  ISETP.GE.OR P0, PT, R12, c[0x0][0x2f4], P2 ;  /* 0x0000bd000c007a0c */ /* 0x000fe20001706670 */
[----:B------:R-:W-:-:S04]  /*7800*/  IMAD.WIDE R6, R6, 0x40, R2 ;  /* 0x0000004006067825 */ /* 0x000fc800078e0202 */
[----:B------:R-:W-:-:S04]  /*7810*/  IMAD.WIDE.U32 R4, R20, c[0x0][0x308], R12 ;  /* 0x0000c20014047a25 */ /* 0x000fc800078e000c */
[----:B------:R-:W-:Y:S02]  /*7820*/  IMAD.IADD R5, R0, 0x1, R5 ;  /* 0x0000000100057824 */ /* 0x000fe400078e0205 */
[----:B------:R-:W-:Y:S02]  /*7830*/  IMAD R0, R17, c[0x0][0x310], RZ ;  /* 0x0000c40011007a24 */ /* 0x000fe400078e02ff */
[----:B------:R-:W-:-:S04]  /*7840*/  IMAD.WIDE.U32 R10, R16, c[0x0][0x310], R4 ;  /* 0x0000c400100a7a25 */ /* 0x000fc800078e0004 */
[----:B------:R-:W-:-:S04]  /*7850*/  IMAD R0, R16, c[0x0][0x314], R0 ;  /* 0x0000c50010007a24 */ /* 0x000fc800078e0200 */
        /* <DEDUP_REMOVED lines=10> */
.L_x_283:
[----:B------:R-:W-:Y:S05]  /*7900*/  BSYNC B0 ;  /* 0x0000000000007941 */ /* 0x000fea0003800000 */
.L_x_282:
        /* <DEDUP_REMOVED lines=17> */
.L_x_285:
[----:B------:R-:W-:Y:S05]  /*7a20*/  BSYNC B0 ;  /* 0x0000000000007941 */ /* 0x000fea0003800000 */
.L_x_284:
        /* <DEDUP_REMOVED lines=17> */
.L_x_287:
[----:B------:R-:W-:Y:S05]  /*7b40*/  BSYNC B0 ;  /* 0x0000000000007941 */ /* 0x000fea0003800000 */
.L_x_286:
        /* <DEDUP_REMOVED lines=16> */
.L_x_289:
[----:B------:R-:W-:Y:S05]  /*7c50*/  BSYNC B0 ;  /* 0x0000000000007941 */ /* 0x000fea0003800000 */
.L_x_288:
        /* <DEDUP_REMOVED lines=16> */
.L_x_291:
[----:B------:R-:W-:Y:S05]  /*7d60*/  BSYNC B0 ;  /* 0x0000000000007941 */ /* 0x000fea0003800000 */
.L_x_290:
        /* <DEDUP_REMOVED lines=16> */
.L_x_293:
[----:B------:R-:W-:Y:S05]  /*7e70*/  BSYNC B0 ;  /* 0x0000000000007941 */ /* 0x000fea0003800000 */
.L_x_292:
        /* <DEDUP_REMOVED lines=16> */
.L_x_295:
[----:B------:R-:W-:Y:S05]  /*7f80*/  BSYNC B0 ;  /* 0x0000000000007941 */ /* 0x000fea0003800000 */
.L_x_294:
        /* <DEDUP_REMOVED lines=16> */
.L_x_297:
[----:B------:R-:W-:Y:S05]  /*8090*/  BSYNC B0 ;  /* 0x0000000000007941 */ /* 0x000fea0003800000 */
.L_x_296:
        /* <DEDUP_REMOVED lines=19> */
.L_x_299:
[----:B------:R-:W-:Y:S05]  /*81d0*/  BSYNC B0 ;  /* 0x0000000000007941 */ /* 0x000fea0003800000 */
.L_x_298:
        /* <DEDUP_REMOVED lines=15> */
.L_x_301:
[----:B------:R-:W-:Y:S05]  /*82d0*/  BSYNC B0 ;  /* 0x0000000000007941 */ /* 0x000fea0003800000 */
.L_x_300:
        /* <DEDUP_REMOVED lines=15> */
.L_x_303:
[----:B------:R-:W-:Y:S05]  /*83d0*/  BSYNC B0 ;  /* 0x0000000000007941 */ /* 0x000fea0003800000 */
.L_x_302:
        /* <DEDUP_REMOVED lines=14> */
.L_x_305:
[----:B------:R-:W-:Y:S05]  /*84c0*/  BSYNC B0 ;  /* 0x0000000000007941 */ /* 0x000fea0003800000 */
.L_x_304:
        /* <DEDUP_REMOVED lines=14> */
.L_x_307:
[----:B------:R-:W-:Y:S05]  /*85b0*/  BSYNC B0 ;  /* 0x0000000000007941 */ /* 0x000fea0003800000 */
.L_x_306:
        /* <DEDUP_REMOVED lines=14> */
.L_x_309:
[----:B------:R-:W-:Y:S05]  /*86a0*/  BSYNC B0 ;  /* 0x0000000000007941 */ /* 0x000fea0003800000 */
.L_x_308:
        /* <DEDUP_REMOVED lines=14> */
.L_x_311:
[----:B------:R-:W-:Y:S05]  /*8790*/  BSYNC B0 ;  /* 0x0000000000007941 */ /* 0x000fea0003800000 */
.L_x_310:
        /* <DEDUP_REMOVED lines=14> */
.L_x_312:
        /* <DEDUP_REMOVED lines=16> */
.L_x_1152:


//--------------------- .text._ZN7cutlass13device_kernelIN5flash19enable_sm80_to_sm89INS1_16FlashAttnBwdSm80INS1_25CollectiveMainloopBwdSm80ILi1ELi1EN4cute5tupleIJNS5_1CILi32EEENS7_ILi64EEENS7_ILi256EEEEEENS_10bfloat16_tEfNS_4arch4Sm80ELb0ELb1ELb1ELb1ELb0ELb0ELb0ELb0ELi2ELi2ELi2ELi1ELb1EEENS1_24CollectiveEpilogueBwdGQAISB_fSE_Li256ELb1ELb0EEENS1_19SingleTileSchedulerILb1ELb0ELb0ELi64EEEEEEEEEvNT_6ParamsE --------------------------
	.section	.text._ZN7cutlass13device_kernelIN5flash19enable_sm80_to_sm89INS1_16FlashAttnBwdSm80INS1_25CollectiveMainloopBwdSm80ILi1ELi1EN4cute5tupleIJNS5_1CILi32EEENS7_ILi64EEENS7_ILi256EEEEEENS_10bfloat16_tEfNS_4arch4Sm80ELb0ELb1ELb1ELb1ELb0ELb0ELb0ELb0ELi2ELi2ELi2ELi1ELb1EEENS1_24CollectiveEpilogueBwdGQAISB_fSE_Li256ELb1ELb0EEENS1_19SingleTileSchedulerILb1ELb0ELb0ELi64EEEEEEEEEvNT_6ParamsE,"ax",@progbits
	.sectioninfo	@"SHI_REGISTERS=255"
	.align	128
.text._ZN7cutlass13device_kernelIN5flash19enable_sm80_to_sm89INS1_16FlashAttnBwdSm80INS1_25CollectiveMainloopBwdSm80ILi1ELi1EN4cute5tupleIJNS5_1CILi32EEENS7_ILi64EEENS7_ILi256EEEEEENS_10bfloat16_tEfNS_4arch4Sm80ELb0ELb1ELb1ELb1ELb0ELb0ELb0ELb0ELi2ELi2ELi2ELi1ELb1EEENS1_24CollectiveEpilogueBwdGQAISB_fSE_Li256ELb1ELb0EEENS1_19SingleTileSchedulerILb1ELb0ELb0ELi64EEEEEEEEEvNT_6ParamsE:
        .type           _ZN7cutlass13device_kernelIN5flash19enable_sm80_to_sm89INS1_16FlashAttnBwdSm80INS1_25CollectiveMainloopBwdSm80ILi1ELi1EN4cute5tupleIJNS5_1CILi32EEENS7_ILi64EEENS7_ILi256EEEEEENS_10bfloat16_tEfNS_4arch4Sm80ELb0ELb1ELb1ELb1ELb0ELb0ELb0ELb0ELi2ELi2ELi2ELi1ELb1EEENS1_24CollectiveEpilogueBwdGQAISB_fSE_Li256ELb1ELb0EEENS1_19SingleTileSchedulerILb1ELb0ELb0ELi64EEEEEEEEEvNT_6ParamsE,@function
        .size           _ZN7cutlass13device_kernelIN5flash19enable_sm80_to_sm89INS1_16FlashAttnBwdSm80INS1_25CollectiveMainloopBwdSm80ILi1ELi1EN4cute5tupleIJNS5_1CILi32EEENS7_ILi64EEENS7_ILi256EEEEEENS_10bfloat16_tEfNS_4arch4Sm80ELb0ELb1ELb1ELb1ELb0ELb0ELb0ELb0ELi2ELi2ELi2ELi1ELb1EEENS1_24CollectiveEpilogueBwdGQAISB_fSE_Li256ELb1ELb0EEENS1_19SingleTileSchedulerILb1ELb0ELb0ELi64EEEEEEEEEvNT_6ParamsE,(.L_x_1153 - _ZN7cutlass13device_kernelIN5flash19enable_sm80_to_sm89INS1_16FlashAttnBwdSm80INS1_25CollectiveMainloopBwdSm80ILi1ELi1EN4cute5tupleIJNS5_1CILi32EEENS7_ILi64EEENS7_ILi256EEEEEENS_10bfloat16_tEfNS_4arch4Sm80ELb0ELb1ELb1ELb1ELb0ELb0ELb0ELb0ELi2ELi2ELi2ELi1ELb1EEENS1_24CollectiveEpilogueBwdGQAISB_fSE_Li256ELb1ELb0EEENS1_19SingleTileSchedulerILb1ELb0ELb0ELi64EEEEEEEEEvNT_6ParamsE)
        .other          _ZN7cutlass13device_kernelIN5flash19enable_sm80_to_sm89INS1_16FlashAttnBwdSm80INS1_25CollectiveMainloopBwdSm80ILi1ELi1EN4cute5tupleIJNS5_1CILi32EEENS7_ILi64EEENS7_ILi256EEEEEENS_10bfloat16_tEfNS_4arch4Sm80ELb0ELb1ELb1ELb1ELb0ELb0ELb0ELb0ELi2ELi2ELi2ELi1ELb1EEENS1_24CollectiveEpilogueBwdGQAISB_fSE_Li256ELb1ELb0EEENS1_19SingleTileSchedulerILb1ELb0ELb0ELi64EEEEEEEEEvNT_6ParamsE,@"STO_CUDA_ENTRY STV_DEFAULT"
_ZN7cutlass13device_kernelIN5flash19enable_sm80_to_sm89INS1_16FlashAttnBwdSm80INS1_25CollectiveMainloopBwdSm80ILi1ELi1EN4cute5tupleIJNS5_1CILi32EEENS7_ILi64EEENS7_ILi256EEEEEENS_10bfloat16_tEfNS_4arch4Sm80ELb0ELb1ELb1ELb1ELb0ELb0ELb0ELb0ELi2ELi2ELi2ELi1ELb1EEENS1_24CollectiveEpilogueBwdGQAISB_fSE_Li256ELb1ELb0EEENS1_19SingleTileSchedulerILb1ELb0ELb0ELi64EEEEEEEEEvNT_6ParamsE:
        /* <DEDUP_REMOVED lines=18> */
.L_x_314:
        /* <DEDUP_REMOVED lines=8> */
.L_x_316:
[----:B------:R-:W-:Y:S02]  /*01a0*/  MOV R0, c[0x0][0x3ac] ;  /* 0x0000eb0000007a02 */ /* 0x000fe40000000f00 */
.L_x_315:
[----:B------:R-:W-:-:S06]  /*01b0*/  USHF.L.U32 UR9, UR6, 0x6, URZ ;  /* 0x0000000606097899 */ /* 0x000fcc000800063f */
[----:B-----5:R-:W-:-:S04]  /*01c0*/  ISETP.LE.AND P0, PT, R0, UR9, PT ;  /* 0x0000000900007c0c */ /* 0x020fc8000bf03270 */
[----:B------:R-:W-:-:S05]  /*01d0*/  SEL R0, R5, 0xffffffff, !P0 ;  /* 0xffffffff05007807 */ /* 0x000fca0004000000 */
[----:B------:R2:W-:Y:S01]  /*01e0*/  STL [R1+0xbc], R0 ;  /* 0x0000bc0001007387 */ /* 0x0005e20000100800 */
[----:B------:R-:W-:Y:S05]  /*01f0*/  BRA `(.L_x_317) ;  /* 0x0000012000007947 */ /* 0x000fea0003800000 */
.L_x_313:
[----:B--2-4-:R-:W-:-:S04]  /*0200*/  ISETP.NE.U32.AND P0, PT, RZ, c[0x0][0x3c8], PT ;  /* 0x0000f200ff007a0c */ /* 0x014fc80003f05070 */
[----:B------:R-:W-:-:S13]  /*0210*/  ISETP.NE.AND.EX P0, PT, RZ, c[0x0][0x3cc], PT, P0 ;  /* 0x0000f300ff007a0c */ /* 0x000fda0003f05300 */
[----:B------:R-:W-:Y:S05]  /*0220*/  @!P0 BRA `(.L_x_318) ;  /* 0x0000002000008947 */ /* 0x000fea0003800000 */
[----:B------:R1:W5:Y:S01]  /*0230*/  LDG.E R0, [R2.64] ;  /* 0x0000000a02007981 */ /* 0x000362000c1e1900 */
[----:B------:R-:W-:Y:S05]  /*0240*/  BRA `(.L_x_319) ;  /* 0x0000009000007947 */ /* 0x000fea0003800000 */
.L_x_318:
        /* <DEDUP_REMOVED lines=8> */
.L_x_320:
[----:B------:R-:W-:Y:S02]  /*02d0*/  MOV R0, c[0x0][0x3ac] ;  /* 0x0000eb0000007a02 */ /* 0x000fe40000000f00 */
.L_x_319:
[----:B------:R-:W-:-:S06]  /*02e0*/  USHF.L.U32 UR9, UR6, 0x6, URZ ;  /* 0x0000000606097899 */ /* 0x000fcc000800063f */
[----:B-----5:R-:W-:-:S04]  /*02f0*/  ISETP.LE.AND P0, PT, R0, UR9, PT ;  /* 0x0000000900007c0c */ /* 0x020fc8000bf03270 */
[----:B------:R-:W-:-:S05]  /*0300*/  SEL R0, R5, 0xffffffff, !P0 ;  /* 0xffffffff05007807 */ /* 0x000fca0004000000 */
[----:B------:R2:W-:Y:S04]  /*0310*/  STL [R1+0xbc], R0 ;  /* 0x0000bc0001007387 */ /* 0x0005e80000100800 */
.L_x_317:
        /* <DEDUP_REMOVED lines=8> */
[----:B------:R-:W-:-:S04]  /*03a0*/  ISETP.NE.U32.AND P2, PT, RZ, c[0x0][0x2d0], PT ;  /* 0x0000b400ff007a0c */ /* 0x000fc80003f45070 */
[----:B------:R-:W-:-:S05]  /*03b0*/  ISETP.NE.AND.EX P2, PT, RZ, c[0x0][0x2d4], PT, P2 ;  /* 0x0000b500ff007a0c */ /* 0x000fca0003f45320 */
[CC--:B-1----:R-:W-:Y:S02]  /*03c0*/  @P0 IMAD.WIDE R2, R144.reuse, R10.reuse, c[0x0][0x2d8] ;  /* 0x0000b60090020625 */ /* 0x0c2fe400078e020a */
[----:B--2---:R-:W2:Y:S04]  /*03d0*/  @P1 LDG.E R0, [R4.64] ;  /* 0x0000000a04001981 */ /* 0x004ea8000c1e1900 */
[----:B------:R1:W3:Y:S04]  /*03e0*/  @P0 LDG.E R8, [R2.64] ;  /* 0x0000000a02080981 */ /* 0x0002e8000c1e1900 */
[----:B------:R-:W4:Y:S01]  /*03f0*/  @P1 LDG.E R7, [R4.64] ;  /* 0x0000000a04071981 */ /* 0x000f22000c1e1900 */
[----:B-1----:R-:W-:-:S05]  /*0400*/  IMAD.WIDE R2, R144, R10, c[0x0][0x2d0] ;  /* 0x0000b40090027625 */ /* 0x002fca00078e020a */
[----:B------:R-:W5:Y:S01]  /*0410*/  @P2 LDG.E R6, [R2.64] ;  /* 0x0000000a02062981 */ /* 0x000f62000c1e1900 */
[----:B------:R-:W-:Y:S01]  /*0420*/  ULDC UR8, c[0x0][0x168] ;  /* 0x00005a0000087ab9 */ /* 0x000fe20000000800 */
[----:B------:R-:W-:Y:S01]  /*0430*/  CS2R R76, SRZ ;  /* 0x00000000004c7805 */ /* 0x000fe2000001ff00 */
[----:B------:R-:W-:Y:S01]  /*0440*/  ULDC UR15, c[0x0][0x198] ;  /* 0x00006600000f7ab9 */ /* 0x000fe20000000800 */
[----:B------:R-:W-:Y:S02]  /*0450*/  IMAD.MOV.U32 R11, RZ, RZ, RZ ;  /* 0x000000ffff0b7224 */ /* 0x000fe400078e00ff */
[----:B--2---:R-:W-:Y:S01]  /*0460*/  @P1 IMAD R0, R144, 0x20, R0 ;  /* 0x0000002090001824 */ /* 0x004fe200078e0200 */
[----:B---3--:R1:W2:Y:S01]  /*0470*/  @P0 R2UR UR8, R8 ;  /* 0x00000000080803c2 */ /* 0x0082a200000e0000 */
[--C-:B----4-:R-:W-:Y:S01]  /*0480*/  @P1 SHF.R.S32.HI R77, RZ, 0x1f, R7.reuse ;  /* 0x0000001fff4d1819 */ /* 0x110fe20000011407 */
[----:B------:R-:W-:Y:S02]  /*0490*/  @P1 IMAD.MOV.U32 R76, RZ, RZ, R7 ;  /* 0x000000ffff4c1224 */ /* 0x000fe400078e0007 */
[----:B-1----:R-:W-:-:S04]  /*04a0*/  @P1 SHF.R.S32.HI R8, RZ, 0x1f, R0 ;  /* 0x0000001fff081819 */ /* 0x002fc80000011400 */
[----:B------:R-:W-:Y:S02]  /*04b0*/  @P1 LEA.HI R0, R8, R0, RZ, 0x5 ;  /* 0x0000000008001211 */ /* 0x000fe400078f28ff */
[----:B------:R-:W-:Y:S02]  /*04c0*/  CS2R R8, SRZ ;  /* 0x0000000000087805 */ /* 0x000fe4000001ff00 */
[--C-:B-----5:R-:W-:Y:S01]  /*04d0*/  @P2 SHF.R.S32.HI R9, RZ, 0x1f, R6.reuse ;  /* 0x0000001fff092819 */ /* 0x120fe20000011406 */
[----:B------:R-:W-:Y:S01]  /*04e0*/  @P2 IMAD.MOV.U32 R8, RZ, RZ, R6 ;  /* 0x000000ffff082224 */ /* 0x000fe200078e0006 */
[----:B------:R-:W-:Y:S01]  /*04f0*/  @P1 LOP3.LUT R11, R0, 0xffffffe0, RZ, 0xc0, !PT ;  /* 0xffffffe0000b1812 */ /* 0x000fe200078ec0ff */
[----:B------:R-:W-:Y:S05]  /*0500*/  @P0 BRA `(.L_x_321) ;  /* 0x0000006000000947 */ /* 0x000fea0003800000 */
[----:B--2---:R-:W-:Y:S05]  /*0510*/  @!P1 BRA `(.L_x_321) ;  /* 0x0000005000009947 */ /* 0x004fea0003800000 */
[----:B------:R1:W2:Y:S04]  /*0520*/  LDG.E R0, [R4.64] ;  /* 0x0000000a04007981 */ /* 0x0002a8000c1e1900 */
[----:B-1----:R-:W3:Y:S01]  /*0530*/  LDG.E R4, [R4.64+0x4] ;  /* 0x0000040a04047981 */ /* 0x002ee2000c1e1900 */
[----:B--2---:R-:W1:Y:S08]  /*0540*/  R2UR UR8, R0 ;  /* 0x00000000000873c2 */ /* 0x004e7000000e0000 */
[----:B---3--:R-:W1:Y:S02]  /*0550*/  R2UR UR4, R4 ;  /* 0x00000000040473c2 */ /* 0x008e6400000e0000 */
[----:B-1----:R-:W-:-:S06]  /*0560*/  UIADD3 UR8, -UR8, UR4, URZ ;  /* 0x0000000408087290 */ /* 0x002fcc000fffe13f */
.L_x_321:
[----:B--2---:R-:W-:-:S04]  /*0570*/  ISETP.NE.U32.AND P0, PT, RZ, c[0x0][0x2e0], PT ;  /* 0x0000b800ff007a0c */ /* 0x004fc80003f05070 */
[----:B------:R-:W-:-:S13]  /*0580*/  ISETP.NE.AND.EX P0, PT, RZ, c[0x0][0x2e4], PT, P0 ;  /* 0x0000b900ff007a0c */ /* 0x000fda0003f05300 */
[----:B------:R-:W-:Y:S05]  /*0590*/  @!P0 BRA `(.L_x_322) ;  /* 0x0000004000008947 */ /* 0x000fea0003800000 */
[----:B------:R-:W-:-:S05]  /*05a0*/  IMAD.WIDE R2, R144, R10, c[0x0][0x2e0] ;  /* 0x0000b80090027625 */ /* 0x000fca00078e020a */
[----:B------:R-:W2:Y:S02]  /*05b0*/  LDG.E R0, [R2.64] ;  /* 0x0000000a02007981 */ /* 0x000ea4000c1e1900 */
[----:B--2---:R1:W2:Y:S02]  /*05c0*/  R2UR UR15, R0 ;  /* 0x00000000000f73c2 */ /* 0x0042a400000e0000 */
[----:B-12---:R-:W-:Y:S05]  /*05d0*/  BRA `(.L_x_323) ;  /* 0x0000006000007947 */ /* 0x006fea0003800000 */
.L_x_322:
[----:B------:R-:W-:Y:S05]  /*05e0*/  @!P2 BRA `(.L_x_323) ;  /* 0x000000500000a947 */ /* 0x000fea0003800000 */
[----:B------:R1:W2:Y:S04]  /*05f0*/  LDG.E R0, [R2.64] ;  /* 0x0000000a02007981 */ /* 0x0002a8000c1e1900 */
[----:B-1----:R-:W3:Y:S01]  /*0600*/  LDG.E R2, [R2.64+0x4] ;  /* 0x0000040a02027981 */ /* 0x002ee2000c1e1900 */
[----:B--2---:R-:W1:Y:S08]  /*0610*/  R2UR UR15, R0 ;  /* 0x00000000000f73c2 */ /* 0x004e7000000e0000 */
[----:B---3--:R-:W1:Y:S02]  /*0620*/  R2UR UR4, R2 ;  /* 0x00000000020473c2 */ /* 0x008e6400000e0000 */
[----:B-1----:R-:W-:-:S06]  /*0630*/  UIADD3 UR15, -UR15, UR4, URZ ;  /* 0x000000040f0f7290 */ /* 0x002fcc000fffe13f */
.L_x_323:
        /* <DEDUP_REMOVED lines=15> */
.L_x_324:
[----:B------:R-:W-:Y:S01]  /*0730*/  UIADD3 UR4, UR9, UR8, -UR15 ;  /* 0x0000000809047290 */ /* 0x000fe2000fffe80f */
[----:B------:R-:W-:Y:S01]  /*0740*/  PLOP3.LUT P3, PT, PT, PT, PT, 0x80, 0x0 ;  /* 0x000000000000781c */ /* 0x000fe20003f6f070 */
[----:B------:R-:W-:Y:S01]  /*0750*/  ULDC UR5, c[0x0][0x2a4] ;  /* 0x0000a90000057ab9 */ /* 0x000fe20000000800 */
[----:B------:R-:W-:Y:S01]  /*0760*/  CS2R R134, SRZ ;  /* 0x0000000000867805 */ /* 0x000fe2000001ff00 */
[----:B------:R-:W-:Y:S01]  /*0770*/  UIADD3 UR5, UR4, -UR5, URZ ;  /* 0x8000000504057290 */ /* 0x000fe2000fffe03f */
        /* <DEDUP_REMOVED lines=77> */
[----:B------:R-:W-:Y:S01]  /*0c50*/  IMAD.MOV.U32 R15, RZ, RZ, c[0x0][0x1d8] ;  /* 0x00007600ff0f7624 */ /* 0x000fe200078e00ff */
[----:B------:R-:W-:Y:S01]  /*0c60*/  LEA.HI R36, R31, R143, RZ, 0x3 ;  /* 0x0000008f1f247211 */ /* 0x000fe200078f18ff */
[----:B------:R-:W-:Y:S01]  /*0c70*/  UIADD3 UR14, -UR9, UR15, URZ ;  /* 0x0000000f090e7290 */ /* 0x000fe2000fffe13f */
[----:B------:R-:W-:Y:S01]  /*0c80*/  SEL R24, R29, RZ, !P2 ;  /* 0x000000ff1d187207 */ /* 0x000fe20005000000 */
[----:B------:R-:W-:Y:S01]  /*0c90*/  IMAD.MOV.U32 R17, RZ, RZ, c[0x0][0x1dc] ;  /* 0x00007700ff117624 */ /* 0x000fe200078e00ff */
[----:B------:R-:W-:Y:S01]  /*0ca0*/  LOP3.LUT R0, R36, 0xfffffff8, RZ, 0xc0, !PT ;  /* 0xfffffff824007812 */ /* 0x000fe200078ec0ff */
[----:B------:R-:W-:Y:S01]  /*0cb0*/  USHF.R.S32.HI UR13, URZ, 0x1f, UR12 ;  /* 0x0000001f3f0d7899 */ /* 0x000fe2000801140c */
[----:B------:R-:W-:Y:S01]  /*0cc0*/  SHF.R.S32.HI R43, RZ, 0x3, R36 ;  /* 0x00000003ff2b7819 */ /* 0x000fe20000011424 */
[----:B------:R-:W-:Y:S01]  /*0cd0*/  ULDC.64 UR4, c[0x0][0x178] ;  /* 0x00005e0000047ab9 */ /* 0x000fe20000000a00 */
[----:B------:R-:W-:Y:S01]  /*0ce0*/  SEL R19, R144, RZ, !P2 ;  /* 0x000000ff90137207 */ /* 0x000fe20005000000 */
[----:B------:R-:W-:Y:S01]  /*0cf0*/  IMAD.IADD R25, R143, 0x1, -R0 ;  /* 0x000000018f197824 */ /* 0x000fe200078e0a00 */
[----:B------:R-:W-:Y:S01]  /*0d00*/  SHF.R.S32.HI R13, RZ, 0x1f, R43 ;  /* 0x0000001fff0d7819 */ /* 0x000fe2000001142b */
[----:B------:R-:W-:Y:S01]  /*0d10*/  @P0 IMAD.HI.U32 R2, R142, c[0x0][0x24c], RZ ;  /* 0x000093008e020a27 */ /* 0x000fe200078e00ff */
[----:B------:R-:W-:Y:S01]  /*0d20*/  IADD3 R20, P2, R12, R11, RZ ;  /* 0x0000000b0c147210 */ /* 0x000fe20007f5e0ff */
[----:B------:R-:W-:Y:S01]  /*0d30*/  UIMAD UR16, UR13, UR4, URZ ;  /* 0x000000040d1072a4 */ /* 0x000fe2000f8e023f */
[----:B------:R-:W-:Y:S01]  /*0d40*/  IADD3 R14, P3, R43, R76, RZ ;  /* 0x0000004c2b0e7210 */ /* 0x000fe20007f7e0ff */
[----:B------:R-:W-:Y:S01]  /*0d50*/  UIMAD.WIDE.U32 UR18, UR12, UR4, URZ ;  /* 0x000000040c1272a5 */ /* 0x000fe2000f8e003f */
[----:B------:R-:W-:Y:S01]  /*0d60*/  @P0 SHF.R.U32.HI R10, RZ, c[0x0][0x250], R2 ;  /* 0x00009400ff0a0a19 */ /* 0x000fe20000011602 */
[----:B------:R-:W-:Y:S01]  /*0d70*/  IMAD.SHL.U32 R2, R25, 0x8, RZ ;  /* 0x0000000819027824 */ /* 0x000fe200078e00ff */
[----:B------:R-:W-:Y:S01]  /*0d80*/  IADD3 R6, P0, R43, R8, RZ ;  /* 0x000000082b067210 */ /* 0x000fe20007f1e0ff */
[----:B------:R-:W-:Y:S01]  /*0d90*/  IMAD R8, R24, c[0x0][0x1e8], RZ ;  /* 0x00007a0018087a24 */ /* 0x000fe200078e02ff */
[----:B------:R-:W-:Y:S01]  /*0da0*/  SHF.R.S32.HI R16, RZ, 0x1f, R10 ;  /* 0x0000001fff107819 */ /* 0x000fe2000001140a */
[----:B------:R-:W-:Y:S01]  /*0db0*/  UIMAD UR5, UR12, UR5, UR16 ;  /* 0x000000050c0572a4 */ /* 0x000fe2000f8e0210 */
[--C-:B------:R-:W-:Y:S01]  /*0dc0*/  SHF.R.S32.HI R3, RZ, 0x1f, R2.reuse ;  /* 0x0000001fff037819 */ /* 0x100fe20000011402 */
[----:B------:R-:W-:Y:S01]  /*0dd0*/  IMAD.X R7, R13, 0x1, R9, P0 ;  /* 0x000000010d077824 */ /* 0x000fe200000e0609 */
[----:B------:R-:W-:Y:S01]  /*0de0*/  IADD3 R34, R2, 0x40, RZ ;  /* 0x0000004002227810 */ /* 0x000fe20007ffe0ff */
[----:B------:R-:W-:Y:S01]  /*0df0*/  IMAD R0, R16, c[0x0][0x1e0], RZ ;  /* 0x0000780010007a24 */ /* 0x000fe200078e02ff */
[----:B------:R-:W-:Y:S01]  /*0e00*/  IADD3 R33, R2, 0x80, RZ ;  /* 0x0000008002217810 */ /* 0x000fe20007ffe0ff */
[----:B------:R-:W-:Y:S01]  /*0e10*/  IMAD.WIDE.U32 R4, R10, c[0x0][0x1e0], R2 ;  /* 0x000078000a047a25 */ /* 0x000fe200078e0002 */
[----:B------:R-:W-:Y:S01]  /*0e20*/  ISETP.GE.AND P6, PT, R34, c[0x0][0x1cc], PT ;  /* 0x0000730022007a0c */ /* 0x000fe20003fc6270 */
[----:B------:R-:W-:Y:S01]  /*0e30*/  UIADD3 UR5, UR19, UR5, URZ ;  /* 0x0000000513057290 */ /* 0x000fe2000fffe03f */
[----:B------:R-:W-:Y:S01]  /*0e40*/  ISETP.GE.AND P4, PT, R33, c[0x0][0x1cc], PT ;  /* 0x0000730021007a0c */ /* 0x000fe20003f86270 */
[----:B------:R-:W-:Y:S01]  /*0e50*/  IMAD R0, R10, c[0x0][0x1e4], R0 ;  /* 0x000079000a007a24 */ /* 0x000fe200078e0200 */
[CC--:B------:R-:W-:Y:S01]  /*0e60*/  LEA.HI R39, R31.reuse, R143.reuse, RZ, 0x4 ;  /* 0x0000008f1f277211 */ /* 0x0c0fe200078f20ff */
[----:B------:R-:W-:Y:S01]  /*0e70*/  IMAD.U32 R9, RZ, RZ, UR6 ;  /* 0x00000006ff097e24 */ /* 0x000fe2000f8e00ff */
[-C--:B------:R-:W-:Y:S01]  /*0e80*/  LEA.HI R30, R31, R143.reuse, RZ, 0x2 ;  /* 0x0000008f1f1e7211 */ /* 0x080fe200078f10ff */
[----:B------:R-:W-:Y:S01]  /*0e90*/  IMAD.IADD R5, R5, 0x1, R0 ;  /* 0x0000000105057824 */ /* 0x000fe200078e0200 */
[----:B------:R-:W-:Y:S01]  /*0ea0*/  IADD3 R32, R2, 0xc0, RZ ;  /* 0x000000c002207810 */ /* 0x000fe20007ffe0ff */
[----:B------:R-:W-:Y:S01]  /*0eb0*/  IMAD R0, R19, c[0x0][0x1ec], R8 ;  /* 0x00007b0013007a24 */ /* 0x000fe200078e0208 */
[----:B------:R-:W-:Y:S01]  /*0ec0*/  SHF.R.S32.HI R18, RZ, 0x4, R39 ;  /* 0x00000004ff127819 */ /* 0x000fe20000011427 */
[----:B------:R-:W-:Y:S01]  /*0ed0*/  IMAD.WIDE R8, R9, 0x40, R6 ;  /* 0x0000004009087825 */ /* 0x000fe200078e0206 */
[----:B------:R-:W-:Y:S01]  /*0ee0*/  SHF.R.S32.HI R28, RZ, 0x2, R30 ;  /* 0x00000002ff1c7819 */ /* 0x000fe2000001141e */
[----:B------:R-:W-:Y:S01]  /*0ef0*/  USHF.L.U32 UR16, UR12, 0x5, URZ ;  /* 0x000000050c107899 */ /* 0x000fe2000800063f */
[----:B------:R-:W-:Y:S01]  /*0f00*/  LEA.HI R37, R31, R143, RZ, 0x5 ;  /* 0x0000008f1f257211 */ /* 0x000fe200078f28ff */
        /* <DEDUP_REMOVED lines=18> */
[----:B------:R-:W-:Y:S01]  /*1030*/  CS2R R130, SRZ ;  /* 0x0000000000827805 */ /* 0x000fe2000001ff00 */
        /* <DEDUP_REMOVED lines=16> */
[----:B------:R-:W-:Y:S01]  /*1140*/  LEA R12, P0, R15, R4, 0x6 ;  /* 0x000000040f0c7211 */ /* 0x000fe200078030ff */
[----:B------:R-:W-:Y:S01]  /*1150*/  CS2R R116, SRZ ;  /* 0x0000000000747805 */ /* 0x000fe2000001ff00 */
[----:B------:R-:W-:Y:S01]  /*1160*/  LEA.HI.X.SX32 R23, R6, R11, 0x1, P2 ;  /* 0x0000000b06177211 */ /* 0x000fe200010f0eff */
[----:B------:R-:W-:Y:S01]  /*1170*/  IMAD.X R11, R13, 0x1, R77, P3 ;  /* 0x000000010d0b7824 */ /* 0x000fe200018e064d */
[----:B------:R-:W-:Y:S01]  /*1180*/  LOP3.LUT R6, R38, R7, R0, 0xf6, !PT ;  /* 0x0000000726067212 */ /* 0x000fe200078ef600 */
[----:B------:R-:W-:Y:S01]  /*1190*/  CS2R R114, SRZ ;  /* 0x0000000000727805 */ /* 0x000fe2000001ff00 */
[----:B------:R-:W-:Y:S01]  /*11a0*/  LEA.HI.X R13, R15, R5, R17, 0x6, P0 ;  /* 0x000000050f0d7211 */ /* 0x000fe200000f3411 */
[----:B------:R-:W-:Y:S01]  /*11b0*/  IMAD.MOV.U32 R17, RZ, RZ, c[0x0][0x2a8] ;  /* 0x0000aa00ff117624 */ /* 0x000fe200078e00ff */
[----:B------:R-:W-:Y:S01]  /*11c0*/  IADD3 R0, -R43, UR14, RZ ;  /* 0x0000000e2b007c10 */ /* 0x000fe2000fffe1ff */
[----:B------:R-:W-:Y:S01]  /*11d0*/  IMAD.SHL.U32 R41, R6, 0x2, RZ ;  /* 0x0000000206297824 */ /* 0x000fe200078e00ff */
[----:B------:R-:W-:Y:S01]  /*11e0*/  ISETP.GE.AND P0, PT, R2, c[0x0][0x1cc], PT ;  /* 0x0000730002007a0c */ /* 0x000fe20003f06270 */
[----:B------:R-:W-:Y:S01]  /*11f0*/  IMAD R6, R16, c[0x0][0x1b0], RZ ;  /* 0x00006c0010067a24 */ /* 0x000fe200078e02ff */
[----:B------:R-:W-:Y:S01]  /*1200*/  ISETP.LT.OR P3, PT, R0, 0x1, P6 ;  /* 0x000000010000780c */ /* 0x000fe20003761670 */
[----:B------:R-:W-:Y:S01]  /*1210*/  IMAD.WIDE.U32 R22, R142, c[0x0][0x238], R22 ;  /* 0x00008e008e167a25 */ /* 0x000fe200078e0016 */
[C---:B------:R-:W-:Y:S01]  /*1220*/  ISETP.LT.OR P2, PT, R0.reuse, 0x1, P0 ;  /* 0x000000010000780c */ /* 0x040fe20000741670 */
[----:B------:R-:W-:Y:S01]  /*1230*/  STL [R1+0x50], R41 ;  /* 0x0000502901007387 */ /* 0x000fe20000100800 */
[----:B------:R-:W-:Y:S01]  /*1240*/  ISETP.LT.OR P5, PT, R0, 0x1, P4 ;  /* 0x000000010000780c */ /* 0x000fe200027a1670 */
[----:B------:R-:W-:Y:S01]  /*1250*/  IMAD R16, R10, c[0x0][0x1b4], R6 ;  /* 0x00006d000a107a24 */ /* 0x000fe200078e0206 */
[----:B------:R-:W-:Y:S01]  /*1260*/  SHF.R.S32.HI R7, RZ, 0x1f, R30 ;  /* 0x0000001fff077819 */ /* 0x000fe2000001141e */
[----:B------:R-:W-:Y:S01]  /*1270*/  CS2R R112, SRZ ;  /* 0x0000000000707805 */ /* 0x000fe2000001ff00 */
[----:B------:R-:W-:Y:S01]  /*1280*/  LEA.HI R15, R39, R18, RZ, 0x1 ;  /* 0x00000012270f7211 */ /* 0x000fe200078f08ff */
[----:B------:R-:W-:Y:S01]  /*1290*/  CS2R R110, SRZ ;  /* 0x00000000006e7805 */ /* 0x000fe2000001ff00 */
[----:B------:R-:W-:Y:S01]  /*12a0*/  LEA.HI R7, R7, R28, RZ, 0x3 ;  /* 0x0000001c07077211 */ /* 0x000fe200078f18ff */
[----:B------:R-:W-:Y:S01]  /*12b0*/  CS2R R108, SRZ ;  /* 0x00000000006c7805 */ /* 0x000fe2000001ff00 */
[----:B------:R-:W-:Y:S01]  /*12c0*/  LOP3.LUT R15, R15, 0xfffffffe, RZ, 0xc0, !PT ;  /* 0xfffffffe0f0f7812 */ /* 0x000fe200078ec0ff */
[----:B------:R-:W-:Y:S01]  /*12d0*/  CS2R R106, SRZ ;  /* 0x00000000006a7805 */ /* 0x000fe2000001ff00 */
[----:B------:R-:W-:Y:S01]  /*12e0*/  ISETP.LT.OR P0, PT, R0, 0x21, P0 ;  /* 0x000000210000780c */ /* 0x000fe20000701670 */
[----:B------:R-:W-:Y:S01]  /*12f0*/  @!PT LDS RZ, [RZ] ;  /* 0x00000000fffff984 */ /* 0x000fe20000000800 */
[----:B------:R-:W-:Y:S01]  /*1300*/  @!PT LDS RZ, [RZ] ;  /* 0x00000000fffff984 */ /* 0x000fe20000000800 */
[----:B------:R-:W-:Y:S01]  /*1310*/  @!PT LDS RZ, [RZ] ;  /* 0x00000000fffff984 */ /* 0x000fe20000000800 */
[----:B------:R1:W-:Y:S01]  /*1320*/  LDGSTS.E.BYPASS.LTC128B.128 [R41+0x8080], [R4.64], !P2 ;  /* 0x0808000004297fae */ /* 0x0003e2000d101d4a */
[----:B------:R-:W-:Y:S01]  /*1330*/  ISETP.GE.AND P2, PT, R17, 0x1, PT ;  /* 0x000000011100780c */ /* 0x000fe20003f46270 */
[----:B------:R-:W-:Y:S01]  /*1340*/  IMAD.IADD R27, R18, 0x1, -R15 ;  /* 0x00000001121b7824 */ /* 0x000fe200078e0a0f */
[----:B------:R-:W-:Y:S01]  /*1350*/  LOP3.LUT R17, R7, 0xfffffff8, RZ, 0xc0, !PT ;  /* 0xfffffff807117812 */ /* 0x000fe200078ec0ff */
[----:B------:R1:W-:Y:S01]  /*1360*/  LDGSTS.E.BYPASS.LTC128B.128 [R41+0xa080], [R4.64+0x80], !P3 ;  /* 0x0a08008004297fae */ /* 0x0003e2000d901d4a */
[----:B------:R-:W-:Y:S01]  /*1370*/  ISETP.GE.AND P3, PT, R32, c[0x0][0x1cc], PT ;  /* 0x0000730020007a0c */ /* 0x000fe20003f66270 */
[----:B------:R-:W-:Y:S01]  /*1380*/  IMAD.WIDE.U32 R6, R10, c[0x0][0x1b0], R2 ;  /* 0x00006c000a067a25 */ /* 0x000fe200078e0002 */
[C---:B------:R-:W-:Y:S01]  /*1390*/  ISETP.LT.OR P6, PT, R0.reuse, 0x21, P6 ;  /* 0x000000210000780c */ /* 0x040fe200037c1670 */
[----:B------:R1:W-:Y:S01]  /*13a0*/  LDGSTS.E.BYPASS.LTC128B.128 [R41+0xc080], [R4.64+0x100], !P5 ;  /* 0x0c08010004297fae */ /* 0x0003e2000e901d4a */
[C---:B------:R-:W-:Y:S01]  /*13b0*/  ISETP.LT.OR P5, PT, R0.reuse, 0x1, P3 ;  /* 0x000000010000780c */ /* 0x040fe20001fa1670 */
[C---:B------:R-:W-:Y:S01]  /*13c0*/  IMAD R10, R11.reuse, c[0x0][0x178], RZ ;  /* 0x00005e000b0a7a24 */ /* 0x040fe200078e02ff */
[C---:B------:R-:W-:Y:S01]  /*13d0*/  ISETP.LT.OR P4, PT, R0.reuse, 0x21, P4 ;  /* 0x000000210000780c */ /* 0x040fe20002781670 */
[----:B------:R-:W-:Y:S01]  /*13e0*/  IMAD R11, R11, c[0x0][0x208], RZ ;  /* 0x000082000b0b7a24 */ /* 0x000fe200078e02ff */
[----:B------:R-:W-:Y:S01]  /*13f0*/  ISETP.LT.OR P3, PT, R0, 0x21, P3 ;  /* 0x000000210000780c */ /* 0x000fe20001f61670 */
[----:B------:R-:W-:Y:S01]  /*1400*/  IMAD.IADD R15, R28, 0x1, -R17 ;  /* 0x000000011c0f7824 */ /* 0x000fe200078e0a11 */
[----:B------:R-:W-:Y:S01]  /*1410*/  CS2R R104, SRZ ;  /* 0x0000000000687805 */ /* 0x000fe2000001ff00 */
[----:B------:R-:W-:Y:S01]  /*1420*/  IMAD.IADD R7, R7, 0x1, R16 ;  /* 0x0000000107077824 */ /* 0x000fe200078e0210 */
[----:B------:R-:W-:Y:S01]  /*1430*/  CS2R R102, SRZ ;  /* 0x0000000000667805 */ /* 0x000fe2000001ff00 */
[C---:B------:R-:W-:Y:S01]  /*1440*/  IMAD R18, R14.reuse, c[0x0][0x17c], R10 ;  /* 0x00005f000e127a24 */ /* 0x040fe200078e020a */
[----:B------:R-:W-:Y:S01]  /*1450*/  CS2R R100, SRZ ;  /* 0x0000000000647805 */ /* 0x000fe2000001ff00 */
[C---:B------:R-:W-:Y:S01]  /*1460*/  IMAD R28, R14.reuse, c[0x0][0x20c], R11 ;  /* 0x000083000e1c7a24 */ /* 0x040fe200078e020b */
[----:B------:R-:W-:Y:S01]  /*1470*/  CS2R R98, SRZ ;  /* 0x0000000000627805 */ /* 0x000fe2000001ff00 */
[C-C-:B------:R-:W-:Y:S01]  /*1480*/  IMAD.WIDE.U32 R10, R14.reuse, c[0x0][0x178], R2.reuse ;  /* 0x00005e000e0a7a25 */ /* 0x140fe200078e0002 */
[----:B------:R1:W-:Y:S01]  /*1490*/  LDGSTS.E.BYPASS.LTC128B.128 [R41+0xe080], [R4.64+0x180], !P5 ;  /* 0x0e08018004297fae */ /* 0x0003e2000e901d4a */
[C---:B------:R-:W-:Y:S01]  /*14a0*/  LOP3.LUT P5, RZ, R15.reuse, 0x4, RZ, 0xc0, !PT ;  /* 0x000000040fff7812 */ /* 0x040fe200078ac0ff */
[----:B------:R-:W-:Y:S01]  /*14b0*/  CS2R R96, SRZ ;  /* 0x0000000000607805 */ /* 0x000fe2000001ff00 */
[----:B------:R-:W-:Y:S01]  /*14c0*/  IMAD.WIDE.U32 R16, R14, c[0x0][0x208], R2 ;  /* 0x000082000e107a25 */ /* 0x000fe200078e0002 */
[----:B------:R2:W-:Y:S01]  /*14d0*/  LDGSTS.E.BYPASS.LTC128B.128 [R41+0x9080], [R12.64], !P0 ;  /* 0x090800000c297fae */ /* 0x0005e2000c101d4a */
[----:B------:R-:W-:Y:S01]  /*14e0*/  CS2R R94, SRZ ;  /* 0x00000000005e7805 */ /* 0x000fe2000001ff00 */
[----:B------:R-:W-:Y:S01]  /*14f0*/  CS2R R92, SRZ ;  /* 0x00000000005c7805 */ /* 0x000fe2000001ff00 */
[----:B------:R-:W-:Y:S01]  /*1500*/  IMAD.SHL.U32 R3, R15, 0x40, RZ ;  /* 0x000000400f037824 */ /* 0x000fe200078e00ff */
[----:B------:R2:W-:Y:S01]  /*1510*/  LDGSTS.E.BYPASS.LTC128B.128 [R41+0xb080], [R12.64+0x80], !P6 ;  /* 0x0b0800800c297fae */ /* 0x0005e2000f101d4a */
[----:B------:R-:W-:Y:S01]  /*1520*/  IMAD R14, R24, c[0x0][0x1b8], RZ ;  /* 0x00006e00180e7a24 */ /* 0x000fe200078e02ff */
[----:B------:R-:W-:Y:S01]  /*1530*/  ISETP.GE.AND P6, PT, R2, c[0x0][0x19c], PT ;  /* 0x0000670002007a0c */ /* 0x000fe20003fc6270 */
[----:B------:R-:W-:Y:S01]  /*1540*/  CS2R R90, SRZ ;  /* 0x00000000005a7805 */ /* 0x000fe2000001ff00 */
[----:B------:R-:W-:Y:S01]  /*1550*/  LOP3.LUT R3, R3, 0x1c0, RZ, 0xc0, !PT ;  /* 0x000001c003037812 */ /* 0x000fe200078ec0ff */
[----:B------:R-:W-:Y:S01]  /*1560*/  IMAD R14, R19, c[0x0][0x1bc], R14 ;  /* 0x00006f00130e7a24 */ /* 0x000fe200078e020e */
[----:B------:R2:W-:Y:S01]  /*1570*/  LDGSTS.E.BYPASS.LTC128B.128 [R41+0xd080], [R12.64+0x100], !P4 ;  /* 0x0d0801000c297fae */ /* 0x0005e2000e101d4a */
[----:B------:R-:W-:Y:S01]  /*1580*/  ISETP.GE.AND P4, PT, R34, c[0x0][0x19c], PT ;  /* 0x0000670022007a0c */ /* 0x000fe20003f86270 */
[----:B------:R-:W-:Y:S01]  /*1590*/  CS2R R88, SRZ ;  /* 0x0000000000587805 */ /* 0x000fe2000001ff00 */
[----:B------:R-:W-:Y:S01]  /*15a0*/  CS2R R86, SRZ ;  /* 0x0000000000567805 */ /* 0x000fe2000001ff00 */
[----:B------:R2:W-:Y:S01]  /*15b0*/  LDGSTS.E.BYPASS.LTC128B.128 [R41+0xf080], [R12.64+0x180], !P3 ;  /* 0x0f0801800c297fae */ /* 0x0005e2000d901d4a */
[----:B------:R-:W-:Y:S01]  /*15c0*/  ISETP.GE.AND P3, PT, R33, c[0x0][0x19c], PT ;  /* 0x0000670021007a0c */ /* 0x000fe20003f66270 */
[----:B------:R-:W-:Y:S01]  /*15d0*/  CS2R R84, SRZ ;  /* 0x0000000000547805 */ /* 0x000fe2000001ff00 */
[----:B------:R-:W-:Y:S01]  /*15e0*/  CS2R R82, SRZ ;  /* 0x0000000000527805 */ /* 0x000fe2000001ff00 */
[----:B------:R-:W0:Y:S01]  /*15f0*/  LDGDEPBAR ;  /* 0x00000000000079af */ /* 0x000e220000000000 */
[----:B------:R-:W-:Y:S01]  /*1600*/  CS2R R80, SRZ ;  /* 0x0000000000507805 */ /* 0x000fe2000001ff00 */
[----:B------:R-:W-:Y:S01]  /*1610*/  CS2R R78, SRZ ;  /* 0x00000000004e7805 */ /* 0x000fe2000001ff00 */
[----:B------:R-:W-:Y:S01]  /*1620*/  CS2R R76, SRZ ;  /* 0x00000000004c7805 */ /* 0x000fe2000001ff00 */
[----:B------:R-:W-:Y:S01]  /*1630*/  CS2R R74, SRZ ;  /* 0x00000000004a7805 */ /* 0x000fe2000001ff00 */
[----:B-1----:R-:W-:Y:S01]  /*1640*/  IMAD.WIDE.U32 R4, R19, c[0x0][0x1b8], R6 ;  /* 0x00006e0013047a25 */ /* 0x002fe200078e0006 */
[----:B------:R-:W-:Y:S01]  /*1650*/  CS2R R72, SRZ ;  /* 0x0000000000487805 */ /* 0x000fe2000001ff00 */
[----:B------:R-:W-:Y:S01]  /*1660*/  CS2R R70, SRZ ;  /* 0x0000000000467805 */ /* 0x000fe2000001ff00 */
[----:B------:R-:W-:Y:S01]  /*1670*/  CS2R R68, SRZ ;  /* 0x0000000000447805 */ /* 0x000fe2000001ff00 */
[----:B------:R-:W-:Y:S01]  /*1680*/  IMAD.SHL.U32 R6, R26, 0x8, RZ ;  /* 0x000000081a067824 */ /* 0x000fe200078e00ff */
[----:B------:R-:W-:Y:S01]  /*1690*/  CS2R R66, SRZ ;  /* 0x0000000000427805 */ /* 0x000fe2000001ff00 */
        /* <DEDUP_REMOVED lines=10> */
[----:B------:R-:W-:Y:S01]  /*1740*/  IMAD R14, R142, c[0x0][0x184], R14 ;  /* 0x000061008e0e7a24 */ /* 0x000fe200078e020e */
        /* <DEDUP_REMOVED lines=14> */
[----:B------:R-:W-:Y:S01]  /*1830*/  CS2R R50, SRZ ;  /* 0x0000000000327805 */ /* 0x000fe2000001ff00 */
[----:B------:R-:W-:Y:S01]  /*1840*/  IMAD.SHL.U32 R30, R24, 0x400, RZ ;  /* 0x00000400181e7824 */ /* 0x000fe200078e00ff */
[----:B------:R-:W-:Y:S01]  /*1850*/  UISETP.GT.AND UP1, UPT, UR6, -0x1, UPT ;  /* 0xffffffff0600788c */ /* 0x000fe2000bf24270 */
[----:B------:R-:W-:Y:S01]  /*1860*/  IMAD.IADD R3, R9, 0x1, R18 ;  /* 0x0000000109037824 */ /* 0x000fe200078e0212 */
[----:B------:R-:W-:Y:S01]  /*1870*/  SEL R18, R29, RZ, !P1 ;  /* 0x000000ff1d127207 */ /* 0x000fe20004800000 */
[----:B------:R-:W-:-:S02]  /*1880*/  IMAD.MOV.U32 R19, RZ, RZ, c[0x0][0x1a8] ;  /* 0x00006a00ff137624 */ /* 0x000fc400078e00ff */
[----:B------:R-:W-:Y:S01]  /*1890*/  IMAD R7, R5, 0x2, R30 ;  /* 0x0000000205077824 */ /* 0x000fe200078e021e */
[----:B------:R-:W-:Y:S01]  /*18a0*/  LEA.HI.X R5, R8, c[0x0][0x194], R3, 0x1, P0 ;  /* 0x0000650008057a11 */ /* 0x000fe200000f0c03 */
[----:B------:R-:W-:Y:S01]  /*18b0*/  IMAD.IADD R9, R11, 0x1, R14 ;  /* 0x000000010b097824 */ /* 0x000fe200078e020e */
[----:B------:R-:W-:Y:S01]  /*18c0*/  LEA R6, P0, R19, R4, 0x6 ;  /* 0x0000000413067211 */ /* 0x000fe200078030ff */
[----:B------:R-:W-:Y:S02]  /*18d0*/  IMAD.MOV.U32 R11, RZ, RZ, c[0x0][0x1ac] ;  /* 0x00006b00ff0b7624 */ /* 0x000fe400078e00ff */
[----:B------:R-:W-:Y:S02]  /*18e0*/  IMAD.IADD R3, R7, 0x1, R15 ;  /* 0x0000000107037824 */ /* 0x000fe400078e020f */
[----:B------:R-:W-:Y:S01]  /*18f0*/  IMAD.MOV.U32 R8, RZ, RZ, R10 ;  /* 0x000000ffff087224 */ /* 0x000fe200078e000a */
[----:B------:R-:W-:Y:S01]  /*1900*/  LEA.HI.X R7, R19, R5, R11, 0x6, P0 ;  /* 0x0000000513077211 */ /* 0x000fe200000f340b */
[----:B------:R-:W-:Y:S01]  /*1910*/  IMAD.SHL.U32 R10, R3, 0x2, RZ ;  /* 0x00000002030a7824 */ /* 0x000fe200078e00ff */
[----:B------:R-:W-:Y:S01]  /*1920*/  ISETP.LT.OR P0, PT, R0, 0x1, P6 ;  /* 0x000000010000780c */ /* 0x000fe20003701670 */
[----:B--2---:R-:W-:Y:S01]  /*1930*/  IMAD R12, R18, c[0x0][0x188], RZ ;  /* 0x00006200120c7a24 */ /* 0x004fe200078e02ff */
[----:B------:R-:W-:Y:S01]  /*1940*/  SEL R19, R144, RZ, !P1 ;  /* 0x000000ff90137207 */ /* 0x000fe20004800000 */
[----:B------:R-:W-:Y:S01]  /*1950*/  IMAD.U32 R11, RZ, RZ, UR19 ;  /* 0x00000013ff0b7e24 */ /* 0x000fe2000f8e00ff */
[----:B------:R-:W-:Y:S01]  /*1960*/  ISETP.LT.OR P1, PT, R0, 0x1, P4 ;  /* 0x000000010000780c */ /* 0x000fe20002721670 */
[----:B------:R1:W-:Y:S01]  /*1970*/  STL [R1+0x64], R10 ;  /* 0x0000640a01007387 */ /* 0x0003e20000100800 */
[----:B------:R-:W-:Y:S01]  /*1980*/  IADD3 R3, R10, 0x14180, RZ ;  /* 0x000141800a037810 */ /* 0x000fe20007ffe0ff */
[C---:B------:R-:W-:Y:S01]  /*1990*/  IMAD R12, R19.reuse, c[0x0][0x18c], R12 ;  /* 0x00006300130c7a24 */ /* 0x040fe200078e020c */
[----:B------:R-:W-:Y:S01]  /*19a0*/  ISETP.LT.OR P4, PT, R0, 0x21, P4 ;  /* 0x000000210000780c */ /* 0x000fe20002781670 */
[----:B------:R-:W-:-:S04]  /*19b0*/  IMAD.WIDE.U32 R14, R19, c[0x0][0x188], R8 ;  /* 0x00006200130e7a25 */ /* 0x000fc800078e0008 */
[----:B------:R2:W-:Y:S01]  /*19c0*/  LDGSTS.E.BYPASS.LTC128B.128 [R41+0x80], [R4.64], !P0 ;  /* 0x0008000004297fae */ /* 0x0005e2000c101d4a */
[C---:B------:R-:W-:Y:S01]  /*19d0*/  ISETP.LT.OR P0, PT, R0.reuse, 0x1, P3 ;  /* 0x000000010000780c */ /* 0x040fe20001f01670 */
[----:B------:R-:W-:Y:S01]  /*19e0*/  IMAD.U32 R11, RZ, RZ, UR5 ;  /* 0x00000005ff0b7e24 */ /* 0x000fe2000f8e00ff */
[----:B------:R-:W-:Y:S01]  /*19f0*/  ISETP.LT.OR P3, PT, R0, 0x21, P3 ;  /* 0x000000210000780c */ /* 0x000fe20001f61670 */
[----:B------:R2:W-:Y:S01]  /*1a00*/  LDGSTS.E.BYPASS.LTC128B.128 [R41+0x2080], [R4.64+0x80], !P1 ;  /* 0x0208008004297fae */ /* 0x0005e2000c901d4a */
[----:B------:R-:W-:Y:S01]  /*1a10*/  ISETP.GE.AND P1, PT, R32, c[0x0][0x19c], PT ;  /* 0x0000670020007a0c */ /* 0x000fe20003f26270 */
[----:B------:R-:W-:Y:S02]  /*1a20*/  IMAD.IADD R13, R15, 0x1, R12 ;  /* 0x000000010f0d7824 */ /* 0x000fe400078e020c */
[----:B------:R-:W-:Y:S02]  /*1a30*/  IMAD.MOV.U32 R8, RZ, RZ, R16 ;  /* 0x000000ffff087224 */ /* 0x000fe400078e0010 */
[----:B------:R-:W-:-:S02]  /*1a40*/  IMAD.IADD R9, R17, 0x1, R28 ;  /* 0x0000000111097824 */ /* 0x000fc400078e021c */
[C---:B------:R-:W-:Y:S02]  /*1a50*/  IMAD R17, R40.reuse, c[0x0][0x270], RZ ;  /* 0x00009c0028117a24 */ /* 0x040fe400078e02ff */
[----:B------:R2:W-:Y:S01]  /*1a60*/  LDGSTS.E.BYPASS.LTC128B.128 [R41+0x4080], [R4.64+0x100], !P0 ;  /* 0x0408010004297fae */ /* 0x0005e2000c101d4a */
[----:B------:R-:W-:Y:S01]  /*1a70*/  IMAD R28, R40, c[0x0][0x288], RZ ;  /* 0x0000a200281c7a24 */ /* 0x000fe200078e02ff */
[----:B-1----:R-:W-:Y:S01]  /*1a80*/  IADD3 R10, R10, 0x141c0, RZ ;  /* 0x000141c00a0a7810 */ /* 0x002fe20007ffe0ff */
[----:B------:R-:W-:Y:S01]  /*1a90*/  IMAD R29, R40, c[0x0][0x238], RZ ;  /* 0x00008e00281d7a24 */ /* 0x000fe200078e02ff */
[----:B------:R-:W-:Y:S01]  /*1aa0*/  @P5 IADD3 R10, R3, -0x40, RZ ;  /* 0xffffffc0030a5810 */ /* 0x000fe20007ffe0ff */
[----:B------:R-:W-:Y:S01]  /*1ab0*/  IMAD R17, R142, c[0x0][0x274], R17 ;  /* 0x00009d008e117a24 */ /* 0x000fe200078e0211 */
[----:B------:R-:W-:Y:S01]  /*1ac0*/  ISETP.LT.OR P5, PT, R0, 0x21, P6 ;  /* 0x000000210000780c */ /* 0x000fe200037a1670 */
[----:B------:R-:W-:Y:S01]  /*1ad0*/  IMAD R28, R142, c[0x0][0x28c], R28 ;  /* 0x0000a3008e1c7a24 */ /* 0x000fe200078e021c */
[C---:B------:R-:W-:Y:S01]  /*1ae0*/  ISETP.LT.OR P6, PT, R0.reuse, 0x1, P1 ;  /* 0x000000010000780c */ /* 0x040fe20000fc1670 */
[----:B------:R1:W-:Y:S01]  /*1af0*/  STL [R1+0x68], R10 ;  /* 0x0000680a01007387 */ /* 0x0003e20000100800 */
[----:B------:R-:W-:Y:S01]  /*1b00*/  ISETP.LT.OR P1, PT, R0, 0x21, P1 ;  /* 0x000000210000780c */ /* 0x000fe20000f21670 */
[----:B------:R-:W-:-:S02]  /*1b10*/  IMAD.SHL.U32 R0, R25, 0x40, RZ ;  /* 0x0000004019007824 */ /* 0x000fc400078e00ff */
[----:B------:R3:W-:Y:S01]  /*1b20*/  STL.64 [R1+0xa0], R14 ;  /* 0x0000a00e01007387 */ /* 0x0007e20000100a00 */
[----:B------:R-:W-:Y:S02]  /*1b30*/  IMAD R29, R142, c[0x0][0x23c], R29 ;  /* 0x00008f008e1d7a24 */ /* 0x000fe400078e021d */
[----:B------:R-:W-:Y:S01]  /*1b40*/  LOP3.LUT R16, R0, 0x1c0, RZ, 0xc0, !PT ;  /* 0x000001c000107812 */ /* 0x000fe200078ec0ff */
[----:B------:R4:W-:Y:S01]  /*1b50*/  STL [R1+0xb8], R13 ;  /* 0x0000b80d01007387 */ /* 0x0009e20000100800 */
[----:B------:R-:W-:-:S03]  /*1b60*/  IMAD.WIDE.U32 R8, R142, c[0x0][0x210], R8 ;  /* 0x000084008e087a25 */ /* 0x000fc600078e0008 */
[----:B------:R2:W-:Y:S01]  /*1b70*/  LDGSTS.E.BYPASS.LTC128B.128 [R41+0x6080], [R4.64+0x180], !P6 ;  /* 0x0608018004297fae */ /* 0x0005e2000f101d4a */
[----:B------:R-:W-:-:S03]  /*1b80*/  LOP3.LUT P6, RZ, R25, 0x2, RZ, 0xc0, !PT ;  /* 0x0000000219ff7812 */ /* 0x000fc600078cc0ff */
[----:B------:R5:W-:Y:S01]  /*1b90*/  LDGSTS.E.BYPASS.LTC128B.128 [R41+0x1080], [R6.64], !P5 ;  /* 0x0108000006297fae */ /* 0x000be2000e901d4a */
[----:B------:R-:W-:-:S03]  /*1ba0*/  ISETP.GE.AND P5, PT, R2, c[0x0][0x16c], PT ;  /* 0x00005b0002007a0c */ /* 0x000fc60003fa6270 */
[----:B------:R5:W-:Y:S01]  /*1bb0*/  LDGSTS.E.BYPASS.LTC128B.128 [R41+0x3080], [R6.64+0x80], !P4 ;  /* 0x0308008006297fae */ /* 0x000be2000e101d4a */
[----:B------:R-:W-:-:S03]  /*1bc0*/  ISETP.GE.AND P4, PT, R2, c[0x0][0x1fc], PT ;  /* 0x00007f0002007a0c */ /* 0x000fc60003f86270 */
[----:B------:R5:W-:Y:S01]  /*1bd0*/  LDGSTS.E.BYPASS.LTC128B.128 [R41+0x5080], [R6.64+0x100], !P3 ;  /* 0x0508010006297fae */ /* 0x000be2000d901d4a */
[----:B-1----:R-:W-:Y:S01]  /*1be0*/  IMAD.U32 R10, RZ, RZ, UR18 ;  /* 0x00000012ff0a7e24 */ /* 0x002fe2000f8e00ff */
[----:B------:R-:W-:Y:S02]  /*1bf0*/  LOP3.LUT P3, RZ, R25, 0x4, RZ, 0xc0, !PT ;  /* 0x0000000419ff7812 */ /* 0x000fe4000786c0ff */
[----:B------:R5:W-:Y:S01]  /*1c00*/  LDGSTS.E.BYPASS.LTC128B.128 [R41+0x7080], [R6.64+0x180], !P1 ;  /* 0x0708018006297fae */ /* 0x000be2000c901d4a */
[----:B------:R-:W-:Y:S02]  /*1c10*/  SHF.R.U32.HI R25, RZ, 0x3, R16 ;  /* 0x00000003ff197819 */ /* 0x000fe40000011610 */
[----:B------:R-:W-:Y:S01]  /*1c20*/  LEA R3, P0, R10, R14, 0x5 ;  /* 0x0000000e0a037211 */ /* 0x000fe200078028ff */
[----:B------:R-:W0:Y:S01]  /*1c30*/  LDGDEPBAR ;  /* 0x00000000000079af */ /* 0x000e220000000000 */
[----:B---3--:R-:W-:Y:S02]  /*1c40*/  IMAD.WIDE.U32 R14, R142, c[0x0][0x270], R20 ;  /* 0x00009c008e0e7a25 */ /* 0x008fe400078e0014 */
[----:B------:R-:W-:-:S02]  /*1c50*/  LEA.HI.X R10, R10, R13, R11, 0x5, P0 ;  /* 0x0000000d0a0a7211 */ /* 0x000fc400000f2c0b */
[C---:B------:R-:W-:Y:S01]  /*1c60*/  LEA R12, P0, R3.reuse, c[0x0][0x160], 0x1 ;  /* 0x00005800030c7a11 */ /* 0x040fe200078008ff */
[----:B------:R-:W-:Y:S02]  /*1c70*/  IMAD R11, R40, c[0x0][0x210], RZ ;  /* 0x00008400280b7a24 */ /* 0x000fe400078e02ff */
[----:B------:R-:W-:Y:S01]  /*1c80*/  IMAD.WIDE.U32 R20, R142, c[0x0][0x288], R20 ;  /* 0x0000a2008e147a25 */ /* 0x000fe200078e0014 */
[----:B----4-:R-:W-:Y:S02]  /*1c90*/  LEA.HI.X R13, R3, c[0x0][0x164], R10, 0x1, P0 ;  /* 0x00005900030d7a11 */ /* 0x010fe400000f0c0a */
[----:B------:R-:W-:Y:S01]  /*1ca0*/  LOP3.LUT R3, R16, 0x8, R36, 0xf8, !PT ;  /* 0x0000000810037812 */ /* 0x000fe200078ef824 */
[----:B------:R-:W-:Y:S01]  /*1cb0*/  IMAD R11, R142, c[0x0][0x214], R11 ;  /* 0x000085008e0b7a24 */ /* 0x000fe200078e020b */
[----:B------:R-:W-:Y:S01]  /*1cc0*/  ISETP.LT.AND P0, PT, R43, UR4, PT ;  /* 0x000000042b007c0c */ /* 0x000fe2000bf01270 */
[----:B------:R-:W-:Y:S01]  /*1cd0*/  IMAD.MOV.U32 R142, RZ, RZ, 0x20 ;  /* 0x00000020ff8e7424 */ /* 0x000fe200078e00ff */
[----:B------:R-:W-:Y:S01]  /*1ce0*/  LOP3.LUT R3, R3, R25, RZ, 0x3c, !PT ;  /* 0x0000001903037212 */ /* 0x000fe200078e3cff */
[----:B--2---:R-:W-:Y:S01]  /*1cf0*/  IMAD R4, R27, 0x800, R38 ;  /* 0x000008001b047824 */ /* 0x004fe200078e0226 */
[----:B------:R-:W-:Y:S01]  /*1d00*/  ISETP.GE.OR P1, PT, R2, c[0x0][0x16c], !P0 ;  /* 0x00005b0002007a0c */ /* 0x000fe20004726670 */
[----:B------:R-:W-:Y:S01]  /*1d10*/  ULDC.64 UR4, c[0x0][0x208] ;  /* 0x0000820000047ab9 */ /* 0x000fe20000000a00 */
[----:B------:R-:W-:Y:S01]  /*1d20*/  SEL R0, R142, 0xffffffe0, !P6 ;  /* 0xffffffe08e007807 */ /* 0x000fe20007000000 */
[----:B------:R-:W-:Y:S01]  /*1d30*/  IMAD.IADD R5, R9, 0x1, R11 ;  /* 0x0000000109057824 */ /* 0x000fe200078e020b */
[----:B------:R-:W-:Y:S01]  /*1d40*/  ISETP.GE.OR P6, PT, R2, c[0x0][0x1fc], !P0 ;  /* 0x00007f0002007a0c */ /* 0x000fe200047c6670 */
[----:B------:R-:W-:Y:S01]  /*1d50*/  IMAD.IADD R2, R4, 0x1, R3 ;  /* 0x0000000104027824 */ /* 0x000fe200078e0203 */
[----:B------:R-:W-:Y:S01]  /*1d60*/  USHF.L.U64.HI UR5, UR4, UR17, UR5 ;  /* 0x0000001104057299 */ /* 0x000fe20008010205 */
[----:B------:R-:W-:-:S04]  /*1d70*/  DEPBAR.LE SB0, 0x1 ;  /* 0x000080400000791a */ /* 0x000fc80000000000 */
[----:B-----5:R-:W-:Y:S01]  /*1d80*/  IMAD.MOV.U32 R7, RZ, RZ, 0x40 ;  /* 0x00000040ff077424 */ /* 0x020fe200078e00ff */
[----:B------:R-:W-:Y:S01]  /*1d90*/  USHF.L.U32 UR4, UR4, 0x5, URZ ;  /* 0x0000000504047899 */ /* 0x000fe2000800063f */
[----:B------:R-:W-:Y:S01]  /*1da0*/  IMAD.SHL.U32 R48, R2, 0x2, RZ ;  /* 0x0000000202307824 */ /* 0x000fe200078e00ff */
[----:B------:R-:W-:Y:S01]  /*1db0*/  BAR.SYNC.DEFER_BLOCKING 0x0 ;  /* 0x0000000000007b1d */ /* 0x000fe20000010000 */
[----:B------:R-:W-:Y:S01]  /*1dc0*/  IMAD.MOV.U32 R4, RZ, RZ, R8 ;  /* 0x000000ffff047224 */ /* 0x000fe200078e0008 */
[----:B------:R-:W-:Y:S01]  /*1dd0*/  SEL R2, R7, 0xffffffc0, !P3 ;  /* 0xffffffc007027807 */ /* 0x000fe20005800000 */
[----:B------:R-:W-:Y:S01]  /*1de0*/  IMAD.IADD R47, R48, 0x1, R0 ;  /* 0x00000001302f7824 */ /* 0x000fe200078e0200 */
[----:B------:R-:W-:Y:S01]  /*1df0*/  ISETP.GE.OR P3, PT, R34, c[0x0][0x16c], !P0 ;  /* 0x00005b0022007a0c */ /* 0x000fe20004766670 */
[----:B------:R-:W-:Y:S01]  /*1e00*/  IMAD R3, R18, c[0x0][0x218], RZ ;  /* 0x0000860012037a24 */ /* 0x000fe200078e02ff */
[----:B------:R-:W-:Y:S01]  /*1e10*/  UIMAD UR5, UR5, UR12, URZ ;  /* 0x0000000c050572a4 */ /* 0x000fe2000f8e023f */
[----:B------:R-:W-:Y:S01]  /*1e20*/  IMAD.IADD R46, R48, 0x1, R2 ;  /* 0x00000001302e7824 */ /* 0x000fe200078e0202 */
[----:B------:R-:W-:Y:S01]  /*1e30*/  SHF.R.S32.HI R0, RZ, 0x1f, R26 ;  /* 0x0000001fff007819 */ /* 0x000fe2000001141a */
[----:B------:R-:W-:Y:S01]  /*1e40*/  IMAD.IADD R40, R2, 0x1, R47 ;  /* 0x0000000102287824 */ /* 0x000fe200078e022f */
[----:B------:R-:W-:Y:S01]  /*1e50*/  UIMAD UR5, UR13, UR4, UR5 ;  /* 0x000000040d0572a4 */ /* 0x000fe2000f8e0205 */
[C---:B------:R-:W-:Y:S01]  /*1e60*/  IMAD R3, R19.reuse, c[0x0][0x21c], R3 ;  /* 0x0000870013037a24 */ /* 0x040fe200078e0203 */
[----:B------:R-:W-:Y:S01]  /*1e70*/  LEA.HI R0, R0, R26, RZ, 0x2 ;  /* 0x0000001a00007211 */ /* 0x000fe200078f10ff */
[----:B------:R-:W-:Y:S01]  /*1e80*/  IMAD.WIDE.U32 R44, R19, c[0x0][0x218], R4 ;  /* 0x00008600132c7a25 */ /* 0x000fe200078e0004 */
[----:B------:R-:W-:Y:S01]  /*1e90*/  STL [R1+0x28], R48 ;  /* 0x0000283001007387 */ /* 0x000fe20000100800 */
[----:B------:R-:W-:-:S02]  /*1ea0*/  SEL R38, RZ, 0x1, P5 ;  /* 0x00000001ff267807 */ /* 0x000fc40002800000 */
[----:B------:R-:W-:Y:S01]  /*1eb0*/  IMAD.U32 R6, RZ, RZ, UR4 ;  /* 0x00000004ff067e24 */ /* 0x000fe2000f8e00ff */
[----:B------:R-:W-:Y:S01]  /*1ec0*/  STL [R1+0x2c], R47 ;  /* 0x00002c2f01007387 */ /* 0x000fe20000100800 */
[----:B------:R-:W-:Y:S01]  /*1ed0*/  IMAD.IADD R43, R45, 0x1, R3 ;  /* 0x000000012d2b7824 */ /* 0x000fe200078e0203 */
[----:B------:R-:W-:Y:S01]  /*1ee0*/  LOP3.LUT R3, R0, 0x1ffffffc, RZ, 0xc0, !PT ;  /* 0x1ffffffc00037812 */ /* 0x000fe200078ec0ff */
[----:B------:R-:W-:Y:S01]  /*1ef0*/  IMAD.MOV.U32 R42, RZ, RZ, R44 ;  /* 0x000000ffff2a7224 */ /* 0x000fe200078e002c */
[----:B------:R1:W-:Y:S01]  /*1f00*/  STL.64 [R1+0x98], R44 ;  /* 0x0000982c01007387 */ /* 0x0003e20000100a00 */
[----:B------:R-:W-:Y:S01]  /*1f10*/  IMAD.IADD R9, R15, 0x1, R17 ;  /* 0x000000010f097824 */ /* 0x000fe200078e0211 */
[----:B------:R-:W-:Y:S01]  /*1f20*/  USHF.R.S32.HI UR4, URZ, 0x1f, UR16 ;  /* 0x0000001f3f047899 */ /* 0x000fe20008011410 */
[----:B------:R-:W-:Y:S01]  /*1f30*/  IMAD.WIDE.U32 R6, R6, UR12, R42 ;  /* 0x0000000c06067c25 */ /* 0x000fe2000f8e002a */
[----:B------:R-:W2:Y:S01]  /*1f40*/  LDSM.16.M88.4 R164, [R48+0x8080] ;  /* 0x0080800030a4783b */ /* 0x000ea20000000200 */
[----:B------:R-:W-:-:S02]  /*1f50*/  ISETP.GE.AND P5, PT, R33, c[0x0][0x16c], PT ;  /* 0x00005b0021007a0c */ /* 0x000fc40003fa6270 */
[----:B------:R-:W-:Y:S01]  /*1f60*/  IMAD.MOV.U32 R8, RZ, RZ, R14 ;  /* 0x000000ffff087224 */ /* 0x000fe200078e000e */
[----:B------:R-:W3:Y:S01]  /*1f70*/  LDSM.16.M88.4 R168, [R47+0x8080] ;  /* 0x008080002fa8783b */ /* 0x000ee20000000200 */
[----:B------:R-:W-:Y:S01]  /*1f80*/  IADD3 R0, R7, UR5, RZ ;  /* 0x0000000507007c10 */ /* 0x000fe2000fffe0ff */
[----:B------:R-:W-:Y:S01]  /*1f90*/  IMAD.IADD R15, R21, 0x1, R28 ;  /* 0x00000001150f7824 */ /* 0x000fe200078e021c */
[----:B------:R-:W-:Y:S01]  /*1fa0*/  SEL R28, RZ, 0x4, P5 ;  /* 0x00000004ff1c7807 */ /* 0x000fe20002800000 */
[----:B------:R-:W4:Y:S01]  /*1fb0*/  LDSM.16.M88.4 R172, [R46+0x8080] ;  /* 0x008080002eac783b */ /* 0x000f220000000200 */
[----:B------:R-:W-:Y:S01]  /*1fc0*/  IMAD.IADD R11, R23, 0x1, R29 ;  /* 0x00000001170b7824 */ /* 0x000fe200078e021d */
[----:B------:R-:W-:Y:S01]  /*1fd0*/  ISETP.GE.AND P5, PT, R34, c[0x0][0x1fc], PT ;  /* 0x00007f0022007a0c */ /* 0x000fe20003fa6270 */
[----:B------:R-:W-:Y:S01]  /*1fe0*/  IMAD.IADD R26, R26, 0x1, -R3 ;  /* 0x000000011a1a7824 */ /* 0x000fe200078e0a03 */
[----:B------:R-:W2:Y:S01]  /*1ff0*/  LDSM.16.M88.4 R176, [R40+0x8080] ;  /* 0x0080800028b0783b */ /* 0x000ea20000000200 */
[----:B------:R-:W-:Y:S01]  /*2000*/  IMAD.MOV.U32 R14, RZ, RZ, R20 ;  /* 0x000000ffff0e7224 */ /* 0x000fe200078e0014 */
[----:B------:R-:W-:Y:S01]  /*2010*/  SEL R20, RZ, 0xffffffff, P5 ;  /* 0xffffffffff147807 */ /* 0x000fe20002800000 */
[----:B------:R-:W-:Y:S01]  /*2020*/  IMAD.MOV.U32 R10, RZ, RZ, R22 ;  /* 0x000000ffff0a7224 */ /* 0x000fe200078e0016 */
[----:B------:R-:W2:Y:S01]  /*2030*/  LDSM.16.M88.4 R180, [R48+0xa080] ;  /* 0x00a0800030b4783b */ /* 0x000ea20000000200 */
[----:B------:R-:W-:Y:S01]  /*2040*/  ISETP.GE.OR P5, PT, R34, c[0x0][0x1fc], !P0 ;  /* 0x00007f0022007a0c */ /* 0x000fe200047a6670 */
[----:B------:R-:W-:Y:S01]  /*2050*/  UIADD3 UR5, UR15, 0x1, -UR9 ;  /* 0x000000010f057890 */ /* 0x000fe2000fffe809 */
[----:B------:R-:W-:Y:S01]  /*2060*/  IMAD.WIDE.U32 R144, R19, c[0x0][0x240], R10 ;  /* 0x0000900013907a25 */ /* 0x000fe200078e000a */
[----:B------:R-:W2:Y:S01]  /*2070*/  LDSM.16.M88.4 R184, [R47+0xa080] ;  /* 0x00a080002fb8783b */ /* 0x000ea20000000200 */
[----:B------:R-:W-:Y:S01]  /*2080*/  SEL R29, RZ, 0x1, P4 ;  /* 0x00000001ff1d7807 */ /* 0x000fe20002000000 */
[----:B------:R-:W-:Y:S01]  /*2090*/  UIADD3 UR15, UR15, -UR8, URZ ;  /* 0x800000080f0f7290 */ /* 0x000fe2000fffe03f */
[----:B------:R-:W-:Y:S01]  /*20a0*/  ISETP.GE.AND P4, PT, R33, c[0x0][0x1fc], PT ;  /* 0x00007f0021007a0c */ /* 0x000fe20003f86270 */
[----:B------:R-:W2:Y:S01]  /*20b0*/  LDSM.16.M88.4 R188, [R46+0xa080] ;  /* 0x00a080002ebc783b */ /* 0x000ea20000000200 */
[----:B-1----:R-:W-:-:S02]  /*20c0*/  CS2R R44, SRZ ;  /* 0x00000000002c7805 */ /* 0x002fc4000001ff00 */
[----:B------:R-:W-:Y:S01]  /*20d0*/  SEL R22, RZ, 0x4, P4 ;  /* 0x00000004ff167807 */ /* 0x000fe20002000000 */
[----:B------:R-:W1:Y:S01]  /*20e0*/  LDSM.16.M88.4 R192, [R40+0xa080] ;  /* 0x00a0800028c0783b */ /* 0x000e620000000200 */
[----:B------:R-:W-:-:S03]  /*20f0*/  ISETP.GE.OR P4, PT, R33, c[0x0][0x1fc], !P0 ;  /* 0x00007f0021007a0c */ /* 0x000fc60004786670 */
        /* <DEDUP_REMOVED lines=9> */
[----:B------:R2:W-:Y:S01]  /*2190*/  STL [R1+0x34], R46 ;  /* 0x0000342e01007387 */ /* 0x0005e20000100800 */
[----:B-----5:R-:W-:-:S03]  /*21a0*/  CS2R R48, SRZ ;  /* 0x0000000000307805 */ /* 0x020fc6000001ff00 */
[----:B------:R-:W-:Y:S04]  /*21b0*/  STL [R1+0x30], R40 ;  /* 0x0000302801007387 */ /* 0x000fe80000100800 */
[----:B------:R5:W-:Y:S04]  /*21c0*/  STL.64 [R1+0x80], R42 ;  /* 0x0000802a01007387 */ /* 0x000be80000100a00 */
[----:B------:R-:W-:Y:S01]  /*21d0*/  @!PT LDS RZ, [RZ] ;  /* 0x00000000fffff984 */ /* 0x000fe20000000800 */
[----:B------:R-:W-:Y:S01]  /*21e0*/  @!PT LDS RZ, [RZ] ;  /* 0x00000000fffff984 */ /* 0x000fe20000000800 */
[----:B------:R-:W-:Y:S01]  /*21f0*/  @!PT LDS RZ, [RZ] ;  /* 0x00000000fffff984 */ /* 0x000fe20000000800 */
[----:B------:R1:W-:Y:S01]  /*2200*/  LDGSTS.E.BYPASS.LTC128B.128 [R41+0x8080], [R12.64], !P1 ;  /* 0x080800000c297fae */ /* 0x0003e2000c901d4a */
[----:B------:R-:W-:-:S03]  /*2210*/  ISETP.GE.OR P1, PT, R33, c[0x0][0x16c], !P0 ;  /* 0x00005b0021007a0c */ /* 0x000fc60004726670 */
[----:B------:R1:W-:Y:S01]  /*2220*/  LDGSTS.E.BYPASS.LTC128B.128 [R41+0x9080], [R12.64+0x80], !P3 ;  /* 0x090800800c297fae */ /* 0x0003e2000d901d4a */
[C---:B------:R-:W-:Y:S02]  /*2230*/  ISETP.GE.OR P3, PT, R32.reuse, c[0x0][0x16c], !P0 ;  /* 0x00005b0020007a0c */ /* 0x040fe40004766670 */
[----:B------:R-:W-:Y:S01]  /*2240*/  ISETP.GE.OR P0, PT, R32, c[0x0][0x1fc], !P0 ;  /* 0x00007f0020007a0c */ /* 0x000fe20004706670 */
[----:B--2---:R-:W-:-:S06]  /*2250*/  CS2R R46, SRZ ;  /* 0x00000000002e7805 */ /* 0x004fcc000001ff00 */
[----:B------:R1:W-:Y:S01]  /*2260*/  LDGSTS.E.BYPASS.LTC128B.128 [R41+0xa080], [R12.64+0x100], !P1 ;  /* 0x0a0801000c297fae */ /* 0x0003e2000c901d4a */
[C---:B------:R-:W-:Y:S01]  /*2270*/  LEA R4, P1, R6.reuse, c[0x0][0x1f0], 0x1 ;  /* 0x00007c0006047a11 */ /* 0x040fe200078208ff */
[----:B-----5:R-:W-:Y:S02]  /*2280*/  IMAD.WIDE.U32 R42, R19, c[0x0][0x278], R8 ;  /* 0x00009e00132a7a25 */ /* 0x020fe400078e0008 */
[----:B------:R1:W-:Y:S01]  /*2290*/  LDGSTS.E.BYPASS.LTC128B.128 [R41+0xb080], [R12.64+0x180], !P3 ;  /* 0x0b0801800c297fae */ /* 0x0003e2000d901d4a */
[----:B------:R-:W-:Y:S02]  /*22a0*/  LEA.HI.X R5, R6, c[0x0][0x1f4], R0, 0x1, P1 ;  /* 0x00007d0006057a11 */ /* 0x000fe400008f0c00 */
[----:B------:R-:W-:Y:S01]  /*22b0*/  ISETP.GT.AND P1, PT, R143, 0x7, PT ;  /* 0x000000078f00780c */ /* 0x000fe20003f24270 */
[----:B------:R-:W-:Y:S01]  /*22c0*/  IMAD R0, R18, c[0x0][0x278], RZ ;  /* 0x00009e0012007a24 */ /* 0x000fe200078e02ff */
[----:B------:R-:W-:Y:S01]  /*22d0*/  ISETP.GE.AND P3, PT, R34, c[0x0][0x16c], PT ;  /* 0x00005b0022007a0c */ /* 0x000fe20003f66270 */
[----:B------:R-:W-:Y:S01]  /*22e0*/  IMAD R6, R18, c[0x0][0x290], RZ ;  /* 0x0000a40012067a24 */ /* 0x000fe200078e02ff */
[----:B------:R2:W-:Y:S01]  /*22f0*/  STL.64 [R1+0x90], R42 ;  /* 0x0000902a01007387 */ /* 0x0005e20000100a00 */
[C---:B------:R-:W-:Y:S01]  /*2300*/  IMAD R0, R19.reuse, c[0x0][0x27c], R0 ;  /* 0x00009f0013007a24 */ /* 0x040fe200078e0200 */
[----:B------:R-:W-:Y:S01]  /*2310*/  SEL R21, RZ, 0xffffffff, P3 ;  /* 0xffffffffff157807 */ /* 0x000fe20001800000 */
[----:B------:R-:W-:Y:S01]  /*2320*/  IMAD R17, R19, c[0x0][0x294], R6 ;  /* 0x0000a50013117a24 */ /* 0x000fe200078e0206 */
[----:B------:R-:W-:Y:S01]  /*2330*/  ISETP.GE.AND P3, PT, R32, c[0x0][0x16c], PT ;  /* 0x00005b0020007a0c */ /* 0x000fe20003f66270 */
[----:B------:R-:W-:-:S02]  /*2340*/  IMAD.IADD R40, R43, 0x1, R0 ;  /* 0x000000012b287824 */ /* 0x000fc400078e0200 */
[----:B------:R-:W-:Y:S01]  /*2350*/  IMAD.SHL.U32 R6, R24, 0x10, RZ ;  /* 0x0000001018067824 */ /* 0x000fe200078e00ff */
[----:B------:R-:W-:Y:S01]  /*2360*/  SEL R23, RZ, 0x8, P3 ;  /* 0x00000008ff177807 */ /* 0x000fe20001800000 */
[----:B------:R-:W-:Y:S01]  /*2370*/  IMAD R18, R18, c[0x0][0x240], RZ ;  /* 0x0000900012127a24 */ /* 0x000fe200078e02ff */
[----:B------:R-:W-:Y:S01]  /*2380*/  @!P1 IADD3 R0, P3, R42, UR16, RZ ;  /* 0x000000102a009c10 */ /* 0x000fe2000ff7e0ff */
[----:B------:R-:W-:Y:S01]  /*2390*/  STL [R1+0xb0], R40 ;  /* 0x0000b02801007387 */ /* 0x000fe20000100800 */
[----:B------:R-:W-:Y:S01]  /*23a0*/  LOP3.LUT R16, R16, 0x10, R6, 0xf8, !PT ;  /* 0x0000001010107812 */ /* 0x000fe200078ef806 */
[----:B------:R-:W-:Y:S01]  /*23b0*/  IMAD R141, R19, c[0x0][0x244], R18 ;  /* 0x00009100138d7a24 */ /* 0x000fe200078e0212 */
[----:B------:R-:W-:Y:S02]  /*23c0*/  @!P1 IADD3.X R3, R40, UR4, RZ, P3, !PT ;  /* 0x0000000428039c10 */ /* 0x000fe40009ffe4ff */
[----:B------:R-:W-:-:S04]  /*23d0*/  @!P1 LEA R8, P3, R0, c[0x0][0x258], 0x2 ;  /* 0x0000960000089a11 */ /* 0x000fc800078610ff */
[----:B------:R-:W-:Y:S01]  /*23e0*/  @!P1 LEA.HI.X R9, R0, c[0x0][0x25c], R3, 0x2, P3 ;  /* 0x0000970000099a11 */ /* 0x000fe200018f1403 */
[----:B-1----:R-:W-:Y:S01]  /*23f0*/  IMAD.SHL.U32 R13, R27, 0x20, RZ ;  /* 0x000000201b0d7824 */ /* 0x002fe200078e00ff */
[----:B------:R-:W-:Y:S02]  /*2400*/  LOP3.LUT R0, R37, 0xffffffe0, RZ, 0xc0, !PT ;  /* 0xffffffe025007812 */ /* 0x000fe400078ec0ff */
[----:B------:R-:W-:Y:S02]  /*2410*/  LOP3.LUT R3, R39, 0xfffffff0, RZ, 0xc0, !PT ;  /* 0xfffffff027037812 */ /* 0x000fe400078ec0ff */
[----:B------:R-:W-:Y:S01]  /*2420*/  ISETP.GE.AND P3, PT, R32, c[0x0][0x1fc], PT ;  /* 0x00007f0020007a0c */ /* 0x000fe20003f66270 */
[C---:B------:R-:W-:Y:S01]  /*2430*/  IMAD.IADD R0, R143.reuse, 0x1, -R0 ;  /* 0x000000018f007824 */ /* 0x040fe200078e0a00 */
[----:B------:R-:W-:Y:S01]  /*2440*/  CS2R R32, SRZ ;  /* 0x0000000000207805 */ /* 0x000fe2000001ff00 */
[----:B------:R-:W-:Y:S02]  /*2450*/  IMAD.IADD R3, R143, 0x1, -R3 ;  /* 0x000000018f037824 */ /* 0x000fe400078e0a03 */
[----:B--2---:R-:W-:Y:S01]  /*2460*/  IMAD.WIDE.U32 R42, R19, c[0x0][0x290], R14 ;  /* 0x0000a400132a7a25 */ /* 0x004fe200078e000e */
[----:B------:R-:W-:Y:S01]  /*2470*/  SHF.R.S32.HI R7, RZ, 0x1f, R0 ;  /* 0x0000001fff077819 */ /* 0x000fe20000011400 */
[----:B------:R-:W-:Y:S01]  /*2480*/  CS2R R18, SRZ ;  /* 0x0000000000127805 */ /* 0x000fe2000001ff00 */
[----:B------:R-:W-:Y:S01]  /*2490*/  SHF.R.S32.HI R12, RZ, 0x1f, R3 ;  /* 0x0000001fff0c7819 */ /* 0x000fe20000011403 */
[----:B------:R-:W-:Y:S01]  /*24a0*/  IMAD.IADD R15, R43, 0x1, R17 ;  /* 0x000000012b0f7824 */ /* 0x000fe200078e0211 */
[----:B------:R-:W-:Y:S01]  /*24b0*/  LEA.HI R7, R7, R0, RZ, 0x2 ;  /* 0x0000000007077211 */ /* 0x000fe200078f10ff */
[----:B------:R-:W-:Y:S01]  /*24c0*/  STL.64 [R1+0x88], R42 ;  /* 0x0000882a01007387 */ /* 0x000fe20000100a00 */
[----:B------:R-:W-:-:S02]  /*24d0*/  LEA.HI R12, R12, R3, RZ, 0x3 ;  /* 0x000000030c0c7211 */ /* 0x000fc400078f18ff */
[C---:B------:R-:W-:Y:S01]  /*24e0*/  LEA.HI.SX32 R6, R7.reuse, R6, 0x1e ;  /* 0x0000000607067211 */ /* 0x040fe200078ff2ff */
[----:B------:R-:W-:Y:S01]  /*24f0*/  STL.64 [R1+0xa8], R144 ;  /* 0x0000a89001007387 */ /* 0x000fe20000100a00 */
[----:B------:R-:W-:Y:S02]  /*2500*/  LOP3.LUT R10, R12, 0xfffffff8, RZ, 0xc0, !PT ;  /* 0xfffffff80c0a7812 */ /* 0x000fe400078ec0ff */
[----:B------:R-:W-:Y:S01]  /*2510*/  LOP3.LUT R11, R7, 0x7ffffffc, RZ, 0xc0, !PT ;  /* 0x7ffffffc070b7812 */ /* 0x000fe200078ec0ff */
[----:B------:R1:W-:Y:S01]  /*2520*/  STL [R1+0x58], R6 ;  /* 0x0000580601007387 */ /* 0x0003e20000100800 */
[----:B------:R-:W-:Y:S01]  /*2530*/  IMAD.SHL.U32 R7, R21, 0x2, RZ ;  /* 0x0000000215077824 */ /* 0x000fe200078e00ff */
[----:B------:R-:W-:Y:S01]  /*2540*/  LOP3.LUT R14, R31, 0x20, R13, 0xf8, !PT ;  /* 0x000000201f0e7812 */ /* 0x000fe200078ef80d */
[----:B------:R-:W-:Y:S01]  /*2550*/  IMAD.IADD R3, R3, 0x1, -R10 ;  /* 0x0000000103037824 */ /* 0x000fe200078e0a0a */
[----:B------:R2:W-:Y:S01]  /*2560*/  STL [R1+0x7c], R15 ;  /* 0x00007c0f01007387 */ /* 0x0005e20000100800 */
[----:B------:R-:W-:Y:S01]  /*2570*/  IMAD.IADD R10, R0, 0x1, -R11 ;  /* 0x00000001000a7824 */ /* 0x000fe200078e0a0b */
[----:B------:R-:W-:Y:S01]  /*2580*/  LOP3.LUT R0, R16, 0x8, R36, 0xf8, !PT ;  /* 0x0000000810007812 */ /* 0x000fe200078ef824 */
[----:B------:R-:W-:Y:S01]  /*2590*/  IMAD.SHL.U32 R11, R20, 0x2, RZ ;  /* 0x00000002140b7824 */ /* 0x000fe200078e00ff */
[----:B------:R-:W-:Y:S01]  /*25a0*/  LOP3.LUT R7, R7, 0x2, R38, 0xe2, !PT ;  /* 0x0000000207077812 */ /* 0x000fe200078ee226 */
[----:B------:R-:W-:Y:S01]  /*25b0*/  IMAD R140, R26, 0x4, R10 ;  /* 0x000000041a8c7824 */ /* 0x000fe200078e020a */
[----:B------:R-:W-:Y:S01]  /*25c0*/  LOP3.LUT R13, R0, R25, RZ, 0x3c, !PT ;  /* 0x00000019000d7212 */ /* 0x000fe200078e3cff */
[----:B------:R-:W-:Y:S01]  /*25d0*/  CS2R R38, SRZ ;  /* 0x0000000000267805 */ /* 0x000fe2000001ff00 */
[----:B------:R-:W-:Y:S01]  /*25e0*/  LOP3.LUT R11, R11, 0x2, R29, 0xe2, !PT ;  /* 0x000000020b0b7812 */ /* 0x000fe200078ee21d */
[----:B------:R-:W-:Y:S01]  /*25f0*/  IMAD.SHL.U32 R140, R140, 0x2, RZ ;  /* 0x000000028c8c7824 */ /* 0x000fe200078e00ff */
[----:B------:R-:W-:Y:S01]  /*2600*/  CS2R R36, SRZ ;  /* 0x0000000000247805 */ /* 0x000fe2000001ff00 */
[----:B------:R-:W-:Y:S01]  /*2610*/  CS2R R24, SRZ ;  /* 0x0000000000187805 */ /* 0x000fe2000001ff00 */
[----:B------:R-:W-:Y:S01]  /*2620*/  CS2R R20, SRZ ;  /* 0x0000000000147805 */ /* 0x000fe2000001ff00 */
[----:B------:R-:W-:Y:S01]  /*2630*/  CS2R R16, SRZ ;  /* 0x0000000000107805 */ /* 0x000fe2000001ff00 */
[----:B-1----:R-:W-:-:S05]  /*2640*/  @!P1 IMAD.SHL.U32 R6, R143, 0x10, RZ ;  /* 0x000000108f069824 */ /* 0x002fca00078e00ff */
[----:B------:R1:W-:Y:S04]  /*2650*/  @!P1 LDGSTS.E.BYPASS.LTC128B.128 [R6+0x14080], [R8.64] ;  /* 0x1408000008069fae */ /* 0x0003e8000b901d4a */
[----:B------:R-:W0:Y:S04]  /*2660*/  LDGDEPBAR ;  /* 0x00000000000079af */ /* 0x000e280000000000 */
[----:B------:R5:W-:Y:S01]  /*2670*/  LDGSTS.E.BYPASS.LTC128B.128 [R41+0x10080], [R4.64], !P6 ;  /* 0x1008000004297fae */ /* 0x000be2000f101d4a */
[----:B------:R-:W-:-:S03]  /*2680*/  LOP3.LUT P6, RZ, R3, 0x4, RZ, 0xc0, !PT ;  /* 0x0000000403ff7812 */ /* 0x000fc600078cc0ff */
[----:B------:R5:W-:Y:S01]  /*2690*/  LDGSTS.E.BYPASS.LTC128B.128 [R41+0x11080], [R4.64+0x80], !P5 ;  /* 0x1108008004297fae */ /* 0x000be2000e901d4a */
[C---:B------:R-:W-:Y:S01]  /*26a0*/  LOP3.LUT P5, RZ, R3.reuse, 0x2, RZ, 0xc0, !PT ;  /* 0x0000000203ff7812 */ /* 0x040fe200078ac0ff */
[----:B------:R-:W-:Y:S02]  /*26b0*/  IMAD.SHL.U32 R3, R3, 0x40, RZ ;  /* 0x0000004003037824 */ /* 0x000fe400078e00ff */
[----:B------:R5:W-:Y:S04]  /*26c0*/  LDGSTS.E.BYPASS.LTC128B.128 [R41+0x12080], [R4.64+0x100], !P4 ;  /* 0x1208010004297fae */ /* 0x000be8000e101d4a */
[----:B------:R5:W-:Y:S01]  /*26d0*/  LDGSTS.E.BYPASS.LTC128B.128 [R41+0x13080], [R4.64+0x180], !P0 ;  /* 0x1308018004297fae */ /* 0x000be2000c101d4a */
[----:B-1----:R-:W-:Y:S02]  /*26e0*/  SEL R8, RZ, 0x8, P3 ;  /* 0x00000008ff087807 */ /* 0x002fe40001800000 */
[----:B------:R-:W-:-:S02]  /*26f0*/  IADD3 R0, P3, R42, UR16, RZ ;  /* 0x000000102a007c10 */ /* 0x000fc4000ff7e0ff */
        /* <DEDUP_REMOVED lines=17> */
[----:B-----5:R-:W-:Y:S01]  /*2810*/  CS2R R40, SRZ ;  /* 0x0000000000287805 */ /* 0x020fe2000001ff00 */
        /* <DEDUP_REMOVED lines=21> */
[----:B------:R-:W-:-:S02]  /*2970*/  CS2R R12, SRZ ;  /* 0x00000000000c7805 */ /* 0x000fc4000001ff00 */
[----:B------:R1:W-:Y:S04]  /*2980*/  @!P3 LDGSTS.E.BYPASS.LTC128B.128 [R9+0x14100], [R10.64] ;  /* 0x141000000a09bfae */ /* 0x0003e8000b901d4a */
[----:B------:R-:W0:Y:S01]  /*2990*/  LDGDEPBAR ;  /* 0x00000000000079af */ /* 0x000e220000000000 */
[----:B-1----:R-:W-:Y:S02]  /*29a0*/  IMAD.U32 R9, RZ, RZ, UR5 ;  /* 0x00000005ff097e24 */ /* 0x002fe4000f8e00ff */
[----:B------:R-:W-:Y:S02]  /*29b0*/  IMAD.IADD R10, R145, 0x1, R141 ;  /* 0x00000001910a7824 */ /* 0x000fe400078e028d */
[C---:B------:R-:W-:Y:S01]  /*29c0*/  IMAD R11, R0.reuse, 0x2, R2 ;  /* 0x00000002000b7824 */ /* 0x040fe200078e0202 */
[----:B------:R-:W-:Y:S01]  /*29d0*/  IADD3 R9, R9, -UR8, -R140 ;  /* 0x8000000809097c10 */ /* 0x000fe2000fffe88c */
[----:B------:R-:W-:Y:S01]  /*29e0*/  IMAD.SHL.U32 R2, R0, 0x2, RZ ;  /* 0x0000000200027824 */ /* 0x000fe200078e00ff */
[----:B------:R1:W-:Y:S02]  /*29f0*/  STL [R1+0xb4], R10 ;  /* 0x0000b40a01007387 */ /* 0x0003e40000100800 */
[----:B------:R-:W-:-:S02]  /*2a00*/  IADD3 R0, R9, UR4, RZ ;  /* 0x0000000409007c10 */ /* 0x000fc4000fffe0ff */
        /* <DEDUP_REMOVED lines=11> */
[----:B-----5:R-:W-:Y:S02]  /*2ac0*/  IMAD.SHL.U32 R0, R7, 0x2, RZ ;  /* 0x0000000207007824 */ /* 0x020fe400078e00ff */
        /* <DEDUP_REMOVED lines=11> */
[----:B---34-:R1:W-:Y:S02]  /*2b80*/  STL [R1+0x74], R4 ;  /* 0x0000740401007387 */ /* 0x0183e40000100800 */
.L_x_336:
        /* <DEDUP_REMOVED lines=64> */
[----:B------:R1:W-:Y:S04]  /*2f90*/  LDSM.16.M88.4 R144, [R149+0x6080] ;  /* 0x006080009590783b */ /* 0x0003e80000000200 */
[----:B------:R-:W2:Y:S04]  /*2fa0*/  LDSM.16.M88.4 R140, [R3+0xb080] ;  /* 0x00b08000038c783b */ /* 0x000ea80000000200 */
[----:B-1----:R-:W4:Y:S07]  /*2fb0*/  LDL R149, [R1+0x78] ;  /* 0x0000780001957983 */ /* 0x002f2e0000100800 */
[C---:B--2---:R-:W-:Y:S08]  /*2fc0*/  HMMA.16816.F32.BF16 R4, R140.reuse, R144, R4 ;  /* 0x000000908c04723c */ /* 0x044ff00000041804 */
        /* <DEDUP_REMOVED lines=45> */
.L_x_328:
[----:B------:R-:W-:Y:S04]  /*32a0*/  MOV R6, c[0x0][0x2a8] ;  /* 0x0000aa0000067a02 */ /* 0x000fe80000000f00 */
[----:B------:R-:W-:Y:S11]  /*32b0*/  ISETP.NE.AND P0, PT, R6, 0x1, PT ;  /* 0x000000010600780c */ /* 0x000ff60003f05270 */
[----:B------:R-:W-:Y:S02]  /*32c0*/  @!UPT UIADD3 URZ, URZ, URZ, URZ ;  /* 0x0000003f3f3ff290 */ /* 0x000fe4000fffe03f */
[----:B------:R-:W-:Y:S05]  /*32d0*/  @P0 IMAD.HI.U32 R6, R4, c[0x0][0x2ac], RZ ;  /* 0x0000ab0004060a27 */ /* 0x000fea00078e00ff */
[----:B------:R-:W-:Y:S02]  /*32e0*/  @P0 SHF.R.U32.HI R4, RZ, c[0x0][0x2b0], R6 ;  /* 0x0000ac00ff040a19 */ /* 0x000fe40000011606 */
.L_x_329:
[----:B------:R-:W-:Y:S05]  /*32f0*/  BSYNC B0 ;  /* 0x0000000000007941 */ /* 0x000fea0003800000 */
.L_x_327:
[----:B------:R-:W2:Y:S01]  /*3300*/  LDL R7, [R1+0x70] ;  /* 0x0000700001077983 */ /* 0x000ea20000100800 */
[----:B------:R-:W-:Y:S04]  /*3310*/  IMAD.MOV.U32 R6, RZ, RZ, c[0x0][0x2a8] ;  /* 0x0000aa00ff067624 */ /* 0x000fe800078e00ff */
[----:B------:R-:W-:Y:S04]  /*3320*/  IMAD R4, R4, R6, -UR9 ;  /* 0x8000000904047e24 */ /* 0x000fe8000f8e0206 */
[----:B--2---:R-:W-:Y:S05]  /*3330*/  IMAD.IADD R4, R4, 0x1, -R7 ;  /* 0x0000000104047824 */ /* 0x004fea00078e0a07 */
[----:B------:R-:W-:Y:S02]  /*3340*/  IMNMX R148, R148, R4, !PT ;  /* 0x0000000494947217 */ /* 0x000fe40007800200 */
[----:B------:R-:W-:Y:S04]  /*3350*/  IADD3 R4, R4, c[0x0][0x2a8], RZ ;  /* 0x0000aa0004047a10 */ /* 0x000fe80007ffe0ff */
[----:B------:R-:W-:Y:S02]  /*3360*/  IMNMX R150, R150, R4, PT ;  /* 0x0000000496967217 */ /* 0x000fe40003800200 */
.L_x_326:
        /* <DEDUP_REMOVED lines=18> */
.L_x_332:
[----:B------:R-:W-:Y:S04]  /*3490*/  MOV R5, c[0x0][0x2a8] ;  /* 0x0000aa0000057a02 */ /* 0x000fe80000000f00 */
[----:B------:R-:W-:Y:S11]  /*34a0*/  ISETP.NE.AND P0, PT, R5, 0x1, PT ;  /* 0x000000010500780c */ /* 0x000ff60003f05270 */
[----:B------:R-:W-:Y:S02]  /*34b0*/  @!UPT UIADD3 URZ, URZ, URZ, URZ ;  /* 0x0000003f3f3ff290 */ /* 0x000fe4000fffe03f */
[----:B------:R-:W-:Y:S05]  /*34c0*/  @P0 IMAD.HI.U32 R5, R4, c[0x0][0x2ac], RZ ;  /* 0x0000ab0004050a27 */ /* 0x000fea00078e00ff */
[----:B------:R-:W-:Y:S02]  /*34d0*/  @P0 SHF.R.U32.HI R4, RZ, c[0x0][0x2b0], R5 ;  /* 0x0000ac00ff040a19 */ /* 0x000fe40000011605 */
.L_x_333:
[----:B------:R-:W-:Y:S05]  /*34e0*/  BSYNC B0 ;  /* 0x0000000000007941 */ /* 0x000fea0003800000 */
.L_x_331:
[----:B------:R-:W2:Y:S01]  /*34f0*/  LDL R6, [R1+0x70] ;  /* 0x0000700001067983 */ /* 0x000ea20000100800 */
[----:B------:R-:W-:Y:S04]  /*3500*/  IMAD.MOV.U32 R5, RZ, RZ, c[0x0][0x2a8] ;  /* 0x0000aa00ff057624 */ /* 0x000fe800078e00ff */
[----:B------:R-:W-:Y:S04]  /*3510*/  IMAD R4, R4, R5, -UR9 ;  /* 0x8000000904047e24 */ /* 0x000fe8000f8e0205 */
[----:B--2---:R-:W-:Y:S05]  /*3520*/  IMAD.IADD R4, R4, 0x1, -R6 ;  /* 0x0000000104047824 */ /* 0x004fea00078e0a06 */
[----:B------:R-:W-:Y:S02]  /*3530*/  IMNMX R149, R149, R4, !PT ;  /* 0x0000000495957217 */ /* 0x000fe40007800200 */
[----:B------:R-:W-:Y:S04]  /*3540*/  IADD3 R4, R4, c[0x0][0x2a8], RZ ;  /* 0x0000aa0004047a10 */ /* 0x000fe80007ffe0ff */
[----:B------:R-:W-:Y:S02]  /*3550*/  IMNMX R151, R151, R4, PT ;  /* 0x0000000497977217 */ /* 0x000fe40003800200 */
.L_x_330:
[----:B------:R-:W-:Y:S04]  /*3560*/  DEPBAR.LE SB0, 0x0 ;  /* 0x000080000000791a */ /* 0x000fe80000000000 */
[----:B------:R-:W-:Y:S01]  /*3570*/  BAR.SYNC.DEFER_BLOCKING 0x0 ;  /* 0x0000000000007b1d */ /* 0x000fe20000010000 */
[----:B------:R-:W-:Y:S01]  /*3580*/  PLOP3.LUT P0, PT, PT, PT, UP1, 0x80, 0x0 ;  /* 0x000000000000781c */ /* 0x000fe20003f0f018 */
[----:B------:R-:W-:Y:S03]  /*3590*/  UIADD3 UR13, UR12, 0x1, URZ ;  /* 0x000000010c0d7890 */ /* 0x000fe6000fffe03f */
[----:B------:R-:W-:Y:S01]  /*35a0*/  ISETP.GT.AND P3, PT, R148, RZ, P0 ;  /* 0x000000ff9400720c */ /* 0x000fe20000764270 */
[----:B------:R-:W-:Y:S03]  /*35b0*/  UISETP.GE.AND UP0, UPT, UR13, UR7, UPT ;  /* 0x000000070d00728c */ /* 0x000fe6000bf06270 */
[----:B------:R-:W-:Y:S01]  /*35c0*/  ISETP.LT.OR P3, PT, R150, 0x1, P3 ;  /* 0x000000019600780c */ /* 0x000fe20001f61670 */
        /* <DEDUP_REMOVED lines=263> */
.L_x_334:
        /* <DEDUP_REMOVED lines=98> */
.L_x_335:
        /* <DEDUP_REMOVED lines=167> */
.L_x_325:
[----:B------:R-:W-:Y:S05]  /*56d0*/  @P3 EXIT ;  /* 0x000000000000394d */ /* 0x000fea0003800000 */
[----:B------:R-:W2:Y:S01]  /*56e0*/  LDL.LU R9, [R1+0xbc] ;  /* 0x0000bc0001097983 */ /* 0x000ea20000300800 */
[----:B------:R-:W-:-:S04]  /*56f0*/  ISETP.NE.U32.AND P2, PT, RZ, c[0x0][0x360], PT ;  /* 0x0000d800ff007a0c */ /* 0x000fc80003f45070 */
[----:B------:R-:W-:-:S13]  /*5700*/  ISETP.NE.AND.EX P2, PT, RZ, c[0x0][0x364], PT, P2 ;  /* 0x0000d900ff007a0c */ /* 0x000fda0003f45320 */
[----:B------:R-:W-:-:S04]  /*5710*/  @P2 IMAD.MOV.U32 R2, RZ, RZ, 0x4 ;  /* 0x00000004ff022424 */ /* 0x000fc800078e00ff */
[----:B--2---:R-:W-:-:S05]  /*5720*/  @P2 IMAD.WIDE R2, R9, R2, c[0x0][0x360] ;  /* 0x0000d80009022625 */ /* 0x004fca00078e0202 */
[----:B-----5:R1:W2:Y:S01]  /*5730*/  @P2 LDG.E R0, [R2.64] ;  /* 0x0000000a02002981 */ /* 0x0202a2000c1e1900 */
[----:B------:R-:W-:Y:S01]  /*5740*/  IMAD.MOV.U32 R4, RZ, RZ, c[0x0][0x338] ;  /* 0x0000ce00ff047624 */ /* 0x000fe200078e00ff */
[----:B------:R-:W-:Y:S02]  /*5750*/  USHF.L.U32 UR5, UR6, 0xe, URZ ;  /* 0x0000000e06057899 */ /* 0x000fe4000800063f */
[----:B------:R-:W3:Y:S04]  /*5760*/  S2R R5, SR_TID.X ;  /* 0x0000000000057919 */ /* 0x000ee80000002100 */
[----:B------:R-:W-:Y:S01]  /*5770*/  BAR.SYNC.DEFER_BLOCKING 0x1, 0x100 ;  /* 0x0044000000007b1d */ /* 0x000fe20000010000 */
[----:B------:R-:W-:Y:S01]  /*5780*/  ISETP.NE.AND P0, PT, R4, 0x1, PT ;  /* 0x000000010400780c */ /* 0x000fe20003f05270 */
[----:B------:R-:W-:-:S04]  /*5790*/  USHF.R.S32.HI UR4, URZ, 0x1f, UR5 ;  /* 0x0000001f3f047899 */ /* 0x000fc80008011405 */
[----:B-1----:R-:W1:Y:S01]  /*57a0*/  S2R R3, SR_CTAID.Y ;  /* 0x0000000000037919 */ /* 0x002e620000002600 */
[----:B---3--:R-:W-:-:S07]  /*57b0*/  SHF.R.S32.HI R6, RZ, 0x1f, R5 ;  /* 0x0000001fff067819 */ /* 0x008fce0000011405 */
[----:B-1----:R-:W-:-:S04]  /*57c0*/  @P0 IMAD.HI.U32 R4, R3, c[0x0][0x33c], RZ ;  /* 0x0000cf0003040a27 */ /* 0x002fc800078e00ff */
[----:B--2---:R-:W-:-:S05]  /*57d0*/  @P2 IMAD R0, R9, 0x40, R0 ;  /* 0x0000004009002824 */ /* 0x004fca00078e0200 */
        /* <DEDUP_REMOVED lines=163> */
.L_x_337:
        /* <DEDUP_REMOVED lines=15> */
.L_x_1153:


//--------------------- .text._ZN7cutlass13device_kernelIN5flash19enable_sm80_to_sm89INS1_16FlashAttnBwdSm80INS1_25CollectiveMainloopBwdSm80ILi1ELi1EN4cute5tupleIJNS5_1CILi32EEENS7_ILi64EEENS7_ILi256EEEEEENS_10bfloat16_tEfNS_4arch4Sm80ELb1ELb0ELb1ELb0ELb0ELb0ELb0ELb0ELi2ELi2ELi2ELi1ELb1EEENS1_21CollectiveEpilogueBwdISB_SC_SE_Li256ELb0ELb0ELi4EEENS1_25SingleTileBwdLPTSchedulerILb0ELi64ELb0EEEEEEEEEvNT_6ParamsE --------------------------
	.section	.text._ZN7cutlass13device_kernelIN5flash19enable_sm80_to_sm89INS1_16FlashAttnBwdSm80INS1_25CollectiveMainloopBwdSm80ILi1ELi1EN4cute5tupleIJNS5_1CILi32EEENS7_ILi64EEENS7_ILi256EEEEEENS_10bfloat16_tEfNS_4arch4Sm80ELb1ELb0ELb1ELb0ELb0ELb0ELb0ELb0ELi2ELi2ELi2ELi1ELb1EEENS1_21CollectiveEpilogueBwdISB_SC_SE_Li256ELb0ELb0ELi4EEENS1_25SingleTileBwdLPTSchedulerILb0ELi64ELb0EEEEEEEEEvNT_6ParamsE,"ax",@progbits
	.sectioninfo	@"SHI_REGISTERS=255"
	.align	128
.text._ZN7cutlass13device_kernelIN5flash19enable_sm80_to_sm89INS1_16FlashAttnBwdSm80INS1_25CollectiveMainloopBwdSm80ILi1ELi1EN4cute5tupleIJNS5_1CILi32EEENS7_ILi64EEENS7_ILi256EEEEEENS_10bfloat16_tEfNS_4arch4Sm80ELb1ELb0ELb1ELb0ELb0ELb0ELb0ELb0ELi2ELi2ELi2ELi1ELb1EEENS1_21CollectiveEpilogueBwdISB_SC_SE_Li256ELb0ELb0ELi4EEENS1_25SingleTileBwdLPTSchedulerILb0ELi64ELb0EEEEEEEEEvNT_6ParamsE:
        .type           _ZN7cutlass13device_kernelIN5flash19enable_sm80_to_sm89INS1_16FlashAttnBwdSm80INS1_25CollectiveMainloopBwdSm80ILi1ELi1EN4cute5tupleIJNS5_1CILi32EEENS7_ILi64EEENS7_ILi256EEEEEENS_10bfloat16_tEfNS_4arch4Sm80ELb1ELb0ELb1ELb0ELb0ELb0ELb0ELb0ELi2ELi2ELi2ELi1ELb1EEENS1_21CollectiveEpilogueBwdISB_SC_SE_Li256ELb0ELb0ELi4EEENS1_25SingleTileBwdLPTSchedulerILb0ELi64ELb0EEEEEEEEEvNT_6ParamsE,@function
        .size           _ZN7cutlass13device_kernelIN5flash19enable_sm80_to_sm89INS1_16FlashAttnBwdSm80INS1_25CollectiveMainloopBwdSm80ILi1ELi1EN4cute5tupleIJNS5_1CILi32EEENS7_ILi64EEENS7_ILi256EEEEEENS_10bfloat16_tEfNS_4arch4Sm80ELb1ELb0ELb1ELb0ELb0ELb0ELb0ELb0ELi2ELi2ELi2ELi1ELb1EEENS1_21CollectiveEpilogueBwdISB_SC_SE_Li256ELb0ELb0ELi4EEENS1_25SingleTileBwdLPTSchedulerILb0ELi64ELb0EEEEEEEEEvNT_6ParamsE,(.L_x_1154 - _ZN7cutlass13device_kernelIN5flash19enable_sm80_to_sm89INS1_16FlashAttnBwdSm80INS1_25CollectiveMainloopBwdSm80ILi1ELi1EN4cute5tupleIJNS5_1CILi32EEENS7_ILi64EEENS7_ILi256EEEEEENS_10bfloat16_tEfNS_4arch4Sm80ELb1ELb0ELb1ELb0ELb0ELb0ELb0ELb0ELi2ELi2ELi2ELi1ELb1EEENS1_21CollectiveEpilogueBwdISB_SC_SE_Li256ELb0ELb0ELi4EEENS1_25SingleTileBwdLPTSchedulerILb0ELi64ELb0EEEEEEEEEvNT_6ParamsE)
        .other          _ZN7cutlass13device_kernelIN5flash19enable_sm80_to_sm89INS1_16FlashAttnBwdSm80INS1_25CollectiveMainloopBwdSm80ILi1ELi1EN4cute5tupleIJNS5_1CILi32EEENS7_ILi64EEENS7_ILi256EEEEEENS_10bfloat16_tEfNS_4arch4Sm80ELb1ELb0ELb1ELb0ELb0ELb0ELb0ELb0ELi2ELi2ELi2ELi1ELb1EEENS1_21CollectiveEpilogueBwdISB_SC_SE_Li256ELb0ELb0ELi4EEENS1_25SingleTileBwdLPTSchedulerILb0ELi64ELb0EEEEEEEEEvNT_6ParamsE,@"STO_CUDA_ENTRY STV_DEFAULT"
_ZN7cutlass13device_kernelIN5flash19enable_sm80_to_sm89INS1_16FlashAttnBwdSm80INS1_25CollectiveMainloopBwdSm80ILi1ELi1EN4cute5tupleIJNS5_1CILi32EEENS7_ILi64EEENS7_ILi256EEEEEENS_10bfloat16_tEfNS_4arch4Sm80ELb1ELb0ELb1ELb0ELb0ELb0ELb0ELb0ELi2ELi2ELi2ELi1ELb1EEENS1_21CollectiveEpilogueBwdISB_SC_SE_Li256ELb0ELb0ELi4EEENS1_25SingleTileBwdLPTSchedulerILb0ELi64ELb0EEEEEEEEEvNT_6ParamsE:
[----:B------:R-:W-:-:S03]  /*0000*/  MOV R1, c[0x0][0x28] ;  /* 0x00000a0000017a02 */ /* 0x000fc60000000f00 */
[----:B------:R-:W1:Y:S01]  /*0010*/  S2R R2, SR_TID.X ;  /* 0x0000000000027919 */ /* 0x000e620000002100 */
[----:B------:R-:W-:Y:S01]  /*0020*/  IADD3 R1, R1, -0xd8, RZ ;  /* 0xffffff2801017810 */ /* 0x000fe20007ffe0ff */
[----:B------:R-:W2:Y:S01]  /*0030*/  S2UR UR7, SR_CTAID.X ;  /* 0x00000000000779c3 */ /* 0x000ea20000002500 */
[----:B------:R-:W-:Y:S02]  /*0040*/  IMAD.MOV.U32 R85, RZ, RZ, R3 ;  /* 0x000000ffff557224 */ /* 0x000fe400078e0003 */
[--C-:B-1----:R-:W-:Y:S01]  /*0050*/  IMAD.MOV.U32 R84, RZ, RZ, R2.reuse ;  /* 0x000000ffff547224 */ /* 0x102fe200078e0002 */
[----:B------:R-:W-:Y:S01]  /*0060*/  STL [R1+0x70], R2 ;  /* 0x0000700201007387 */ /* 0x000fe20000100800 */
[----:B------:R-:W-:-:S05]  /*0070*/  IMAD.MOV.U32 R84, RZ, RZ, R2 ;  /* 0x000000ffff547224 */ /* 0x000fca00078e0002 */
[----:B------:R-:W-:-:S06]  /*0080*/  SHF.R.U32.HI R0, RZ, 0x5, R84 ;  /* 0x00000005ff007819 */ /* 0x000fcc0000011654 */
[----:B------:R-:W1:Y:S02]  /*0090*/  SHFL.IDX PT, R0, R0, RZ, 0x1f ;  /* 0x00001fff00007589 */ /* 0x000e6400000e0000 */
[----:B-1----:R-:W-:-:S13]  /*00a0*/  ISETP.NE.AND P0, PT, R0, RZ, PT ;  /* 0x000000ff0000720c */ /* 0x002fda0003f05270 */
[----:B--2---:R-:W-:Y:S05]  /*00b0*/  @!P0 BRA `(.L_x_338) ;  /* 0x0000026000008947 */ /* 0x004fea0003800000 */
[----:B------:R-:W-:Y:S02]  /*00c0*/  ULDC.64 UR4, c[0x0][0x3b8] ;  /* 0x0000ee0000047ab9 */ /* 0x000fe40000000a00 */
[----:B------:R-:W-:Y:S02]  /*00d0*/  UISETP.NE.AND UP0, UPT, UR4, 0x1, UPT ;  /* 0x000000010400788c */ /* 0x000fe4000bf05270 */
[----:B------:R-:W-:Y:S02]  /*00e0*/  UIMAD.WIDE.U32 UR8, UR7, UR5, URZ ;  /* 0x00000005070872a5 */ /* 0x000fe4000f8e003f */
[----:B------:R-:W-:Y:S02]  /*00f0*/  UMOV UR6, UR7 ;  /* 0x0000000700067c82 */ /* 0x000fe40008000000 */
[----:B------:R-:W-:-:S05]  /*0100*/  ULDC UR5, c[0x0][0x3c0] ;  /* 0x0000f00000057ab9 */ /* 0x000fca0000000800 */
[----:B------:R-:W-:-:S03]  /*0110*/  @UP0 USHF.R.U32.HI UR6, URZ, UR5, UR9 ;  /* 0x000000053f060299 */ /* 0x000fc60008011609 */
[----:B------:R-:W-:Y:S02]  /*0120*/  ULDC UR5, c[0x0][0x3d0] ;  /* 0x0000f40000057ab9 */ /* 0x000fe40000000800 */
[----:B------:R-:W-:Y:S02]  /*0130*/  UISETP.GE.AND UP0, UPT, UR6, UR5, UPT ;  /* 0x000000050600728c */ /* 0x000fe4000bf06270 */
[----:B------:R-:W-:-:S04]  /*0140*/  UIADD3 UR5, -UR6, URZ, URZ ;  /* 0x0000003f06057290 */ /* 0x000fc8000fffe13f */
[----:B------:R-:W-:Y:S01]  /*0150*/  PLOP3.LUT P0, PT, PT, PT, UP0, 0x80, 0x0 ;  /* 0x000000000000781c */ /* 0x000fe20003f0f008 */
[----:B------:R-:W-:-:S12]  /*0160*/  UIMAD UR7, UR5, UR4, UR7 ;  /* 0x00000004050772a4 */ /* 0x000fd8000f8e0207 */
[----:B------:R-:W-:Y:S05]  /*0170*/  @!P0 BRA `(.L_x_339) ;  /* 0x0000008000008947 */ /* 0x000fea0003800000 */
[----:B------:R-:W-:Y:S02]  /*0180*/  ULDC UR8, c[0x0][0x3c4] ;  /* 0x0000f10000087ab9 */ /* 0x000fe40000000800 */
[----:B------:R-:W-:Y:S02]  /*0190*/  UISETP.NE.AND UP0, UPT, UR8, 0x1, UPT ;  /* 0x000000010800788c */ /* 0x000fe4000bf05270 */
[----:B------:R-:W-:Y:S02]  /*01a0*/  ULDC.64 UR4, c[0x0][0x3c8] ;  /* 0x0000f20000047ab9 */ /* 0x000fe40000000a00 */
[----:B------:R-:W-:Y:S02]  /*01b0*/  UIMAD.WIDE.U32 UR10, UR7, UR4, URZ ;  /* 0x00000004070a72a5 */ /* 0x000fe4000f8e003f */
[----:B------:R-:W-:-:S05]  /*01c0*/  UMOV UR14, UR7 ;  /* 0x00000007000e7c82 */ /* 0x000fca0008000000 */
[----:B------:R-:W-:-:S04]  /*01d0*/  @UP0 USHF.R.U32.HI UR14, URZ, UR5, UR11 ;  /* 0x000000053f0e0299 */ /* 0x000fc8000801160b */
[----:B------:R-:W-:Y:S01]  /*01e0*/  UIMAD UR8, UR14, UR8, URZ ;  /* 0x000000080e0872a4 */ /* 0x000fe2000f8e023f */
[----:B------:R-:W-:Y:S05]  /*01f0*/  BRA `(.L_x_340) ;  /* 0x0000007000007947 */ /* 0x000fea0003800000 */
.L_x_339:
[----:B------:R-:W-:Y:S02]  /*0200*/  ULDC UR8, c[0x0][0x3ac] ;  /* 0x0000eb0000087ab9 */ /* 0x000fe40000000800 */
[----:B------:R-:W-:Y:S02]  /*0210*/  UISETP.NE.AND UP0, UPT, UR8, 0x1, UPT ;  /* 0x000000010800788c */ /* 0x000fe4000bf05270 */
[----:B------:R-:W-:Y:S02]  /*0220*/  ULDC.64 UR4, c[0x0][0x3b0] ;  /* 0x0000ec0000047ab9 */ /* 0x000fe40000000a00 */
[----:B------:R-:W-:Y:S02]  /*0230*/  UIMAD.WIDE.U32 UR10, UR7, UR4, URZ ;  /* 0x00000004070a72a5 */ /* 0x000fe4000f8e003f */
[----:B------:R-:W-:-:S05]  /*0240*/  UMOV UR14, UR7 ;  /* 0x00000007000e7c82 */ /* 0x000fca0008000000 */
[----:B------:R-:W-:-:S04]  /*0250*/  @UP0 USHF.R.U32.HI UR14, URZ, UR5, UR11 ;  /* 0x000000053f0e0299 */ /* 0x000fc8000801160b */
[----:B------:R-:W-:Y:S02]  /*0260*/  UIMAD UR8, UR14, UR8, URZ ;  /* 0x000000080e0872a4 */ /* 0x000fe4000f8e023f */
.L_x_340:
[----:B------:R-:W-:Y:S02]  /*0270*/  ULDC.64 UR12, c[0x0][0x3a0] ;  /* 0x0000e800000c7ab9 */ /* 0x000fe40000000a00 */
[----:B------:R-:W-:Y:S02]  /*0280*/  UIADD3 UR7, UR7, -UR8, URZ ;  /* 0x8000000807077290 */ /* 0x000fe4000fffe03f */
[----:B------:R-:W-:Y:S02]  /*0290*/  UISETP.NE.AND UP0, UPT, UR12, 0x1, UPT ;  /* 0x000000010c00788c */ /* 0x000fe4000bf05270 */
[----:B------:R-:W-:Y:S02]  /*02a0*/  ULDC.64 UR4, c[0x0][0x3a8] ;  /* 0x0000ea0000047ab9 */ /* 0x000fe40000000a00 */
[----:B------:R-:W-:-:S04]  /*02b0*/  UIMAD UR5, UR6, UR5, UR7 ;  /* 0x00000005060572a4 */ /* 0x000fc8000f8e0207 */
[----:B------:R-:W-:-:S03]  /*02c0*/  UIMAD.WIDE.U32 UR6, UR5, UR13, URZ ;  /* 0x0000000d050672a5 */ /* 0x000fc6000f8e003f */
[----:B------:R-:W-:Y:S02]  /*02d0*/  UMOV UR13, UR5 ;  /* 0x00000005000d7c82 */ /* 0x000fe40008000000 */
[----:B------:R-:W-:-:S04]  /*02e0*/  @UP0 USHF.R.U32.HI UR13, URZ, UR4, UR7 ;  /* 0x000000043f0d0299 */ /* 0x000fc80008011607 */
[----:B------:R-:W-:-:S04]  /*02f0*/  UIADD3 UR4, -UR13, URZ, URZ ;  /* 0x0000003f0d047290 */ /* 0x000fc8000fffe13f */
[----:B------:R-:W-:Y:S01]  /*0300*/  UIMAD UR12, UR4, UR12, UR5 ;  /* 0x0000000c040c72a4 */ /* 0x000fe2000f8e0205 */
[----:B------:R-:W-:Y:S05]  /*0310*/  BRA `(.L_x_341) ;  /* 0x0000025000007947 */ /* 0x000fea0003800000 */
.L_x_338:
        /* <DEDUP_REMOVED lines=20> */
.L_x_342:
[----:B------:R-:W-:Y:S02]  /*0460*/  ULDC UR8, c[0x0][0x3ac] ;  /* 0x0000eb0000087ab9 */ /* 0x000fe40000000800 */
[----:B------:R-:W-:Y:S02]  /*0470*/  UISETP.NE.AND UP0, UPT, UR8, 0x1, UPT ;  /* 0x000000010800788c */ /* 0x000fe4000bf05270 */
[----:B------:R-:W-:Y:S02]  /*0480*/  ULDC.64 UR4, c[0x0][0x3b0] ;  /* 0x0000ec0000047ab9 */ /* 0x000fe40000000a00 */
[----:B------:R-:W-:Y:S02]  /*0490*/  UIMAD.WIDE.U32 UR10, UR7, UR4, URZ ;  /* 0x00000004070a72a5 */ /* 0x000fe4000f8e003f */
[----:B------:R-:W-:-:S05]  /*04a0*/  UMOV UR14, UR7 ;  /* 0x00000007000e7c82 */ /* 0x000fca0008000000 */
[----:B------:R-:W-:-:S04]  /*04b0*/  @UP0 USHF.R.U32.HI UR14, URZ, UR5, UR11 ;  /* 0x000000053f0e0299 */ /* 0x000fc8000801160b */
[----:B------:R-:W-:Y:S02]  /*04c0*/  UIMAD UR8, UR14, UR8, URZ ;  /* 0x000000080e0872a4 */ /* 0x000fe4000f8e023f */
.L_x_343:
        /* <DEDUP_REMOVED lines=9> */
[----:B------:R-:W-:Y:S02]  /*0560*/  UIMAD UR12, UR4, UR12, UR5 ;  /* 0x0000000c040c72a4 */ /* 0x000fe4000f8e0205 */
.L_x_341:
[----:B------:R-:W-:-:S13]  /*0570*/  ISETP.LE.AND P0, PT, RZ, UR13, PT ;  /* 0x0000000dff007c0c */ /* 0x000fda000bf03270 */
[----:B------:R-:W-:Y:S05]  /*0580*/  @!P0 EXIT ;  /* 0x000000000000894d */ /* 0x000fea0003800000 */
        /* <DEDUP_REMOVED lines=11> */
[----:B------:R-:W-:Y:S01]  /*0640*/  IMAD.MOV.U32 R144, RZ, RZ, RZ ;  /* 0x000000ffff907224 */ /* 0x000fe200078e00ff */
[----:B------:R-:W-:Y:S01]  /*0650*/  UIADD3 UR5, UR5, -UR4, URZ ;  /* 0x8000000405057290 */ /* 0x000fe2000fffe03f */
[----:B------:R-:W-:Y:S01]  /*0660*/  IMAD.MOV.U32 R138, RZ, RZ, RZ ;  /* 0x000000ffff8a7224 */ /* 0x000fe200078e00ff */
[----:B------:R-:W-:Y:S01]  /*0670*/  UMOV UR7, 0x1f ;  /* 0x0000001f00077882 */ /* 0x000fe20000000000 */
[----:B------:R-:W-:Y:S01]  /*0680*/  CS2R R12, SRZ ;  /* 0x00000000000c7805 */ /* 0x000fe2000001ff00 */
[----:B------:R-:W-:Y:S01]  /*0690*/  USHF.R.S32.HI UR4, URZ, 0x1f, UR5 ;  /* 0x0000001f3f047899 */ /* 0x000fe20008011405 */
[----:B------:R-:W-:Y:S01]  /*06a0*/  MOV R136, RZ ;  /* 0x000000ff00887202 */ /* 0x000fe20000000f00 */
[----:B------:R-:W-:Y:S01]  /*06b0*/  UIADD3 UR7, UR7, UR6, URZ ;  /* 0x0000000607077290 */ /* 0x000fe2000fffe03f */
[----:B------:R-:W-:Y:S01]  /*06c0*/  IMAD.MOV.U32 R134, RZ, RZ, RZ ;  /* 0x000000ffff867224 */ /* 0x000fe200078e00ff */
[----:B------:R-:W-:Y:S01]  /*06d0*/  ULEA.HI UR18, UR4, UR5, URZ, 0x5 ;  /* 0x0000000504127291 */ /* 0x000fe2000f8f283f */
[----:B------:R-:W-:Y:S01]  /*06e0*/  CS2R R14, SRZ ;  /* 0x00000000000e7805 */ /* 0x000fe2000001ff00 */
[----:B------:R-:W-:Y:S01]  /*06f0*/  USHF.R.S32.HI UR4, URZ, 0x1f, UR7 ;  /* 0x0000001f3f047899 */ /* 0x000fe20008011407 */
[----:B------:R-:W-:Y:S01]  /*0700*/  MOV R132, RZ ;  /* 0x000000ff00847202 */ /* 0x000fe20000000f00 */
[----:B------:R-:W-:Y:S01]  /*0710*/  USHF.R.S32.HI UR18, URZ, 0x5, UR18 ;  /* 0x000000053f127899 */ /* 0x000fe20008011412 */
[----:B------:R-:W-:Y:S01]  /*0720*/  IMAD.MOV.U32 R126, RZ, RZ, RZ ;  /* 0x000000ffff7e7224 */ /* 0x000fe200078e00ff */
[----:B------:R-:W-:Y:S01]  /*0730*/  ULEA.HI UR4, UR4, UR7, URZ, 0x5 ;  /* 0x0000000704047291 */ /* 0x000fe2000f8f283f */
[----:B------:R-:W-:Y:S01]  /*0740*/  CS2R R16, SRZ ;  /* 0x0000000000107805 */ /* 0x000fe2000001ff00 */
[----:B------:R-:W-:Y:S01]  /*0750*/  UISETP.LT.AND UP0, UPT, URZ, UR18, UPT ;  /* 0x000000123f00728c */ /* 0x000fe2000bf01270 */
[----:B------:R-:W-:Y:S01]  /*0760*/  MOV R124, RZ ;  /* 0x000000ff007c7202 */ /* 0x000fe20000000f00 */
[----:B------:R-:W-:Y:S01]  /*0770*/  USHF.R.S32.HI UR11, URZ, 0x5, UR4 ;  /* 0x000000053f0b7899 */ /* 0x000fe20008011404 */
[----:B------:R-:W-:Y:S01]  /*0780*/  IMAD.MOV.U32 R130, RZ, RZ, RZ ;  /* 0x000000ffff827224 */ /* 0x000fe200078e00ff */
[----:B------:R-:W-:Y:S01]  /*0790*/  USEL UR18, URZ, UR18, !UP0 ;  /* 0x000000123f127287 */ /* 0x000fe2000c000000 */
[----:B------:R-:W-:Y:S01]  /*07a0*/  CS2R R18, SRZ ;  /* 0x0000000000127805 */ /* 0x000fe2000001ff00 */
[----:B------:R-:W-:Y:S01]  /*07b0*/  ULDC.64 UR16, c[0x0][0x118] ;  /* 0x0000460000107ab9 */ /* 0x000fe20000000a00 */
[----:B------:R-:W-:Y:S01]  /*07c0*/  MOV R128, RZ ;  /* 0x000000ff00807202 */ /* 0x000fe20000000f00 */
[----:B------:R-:W-:Y:S01]  /*07d0*/  UISETP.GT.AND UP0, UPT, UR11, UR18, UPT ;  /* 0x000000120b00728c */ /* 0x000fe2000bf04270 */
[----:B------:R-:W-:Y:S01]  /*07e0*/  IMAD.MOV.U32 R122, RZ, RZ, RZ ;  /* 0x000000ffff7a7224 */ /* 0x000fe200078e00ff */
        /* <DEDUP_REMOVED lines=55> */
[--C-:B------:R-:W-:Y:S01]  /*0b60*/  SHF.R.S32.HI R18, RZ, 0x1f, R84.reuse ;  /* 0x0000001fff127819 */ /* 0x100fe20000011454 */
[----:B------:R-:W-:Y:S01]  /*0b70*/  ULDC.64 UR4, c[0x0][0x238] ;  /* 0x00008e0000047ab9 */ /* 0x000fe20000000a00 */
[----:B------:R-:W-:Y:S01]  /*0b80*/  IMAD.SHL.U32 R2, R84, 0x4, RZ ;  /* 0x0000000454027824 */ /* 0x000fe200078e00ff */
[----:B------:R-:W-:Y:S01]  /*0b90*/  SHF.R.S32.HI R85, RZ, 0x1f, R84 ;  /* 0x0000001fff557819 */ /* 0x000fe20000011454 */
[----:B------:R-:W-:Y:S01]  /*0ba0*/  UIMAD UR4, UR9, UR4, URZ ;  /* 0x00000004090472a4 */ /* 0x000fe2000f8e023f */
[----:B------:R-:W-:Y:S01]  /*0bb0*/  IMAD.U32 R4, RZ, RZ, UR12 ;  /* 0x0000000cff047e24 */ /* 0x000fe2000f8e00ff */
[-C--:B------:R-:W-:Y:S01]  /*0bc0*/  LEA.HI R35, R18, R84.reuse, RZ, 0x3 ;  /* 0x0000005412237211 */ /* 0x080fe200078f18ff */
[----:B------:R-:W-:Y:S01]  /*0bd0*/  IMAD.U32 R0, RZ, RZ, UR12 ;  /* 0x0000000cff007e24 */ /* 0x000fe2000f8e00ff */
[----:B------:R-:W-:Y:S01]  /*0be0*/  UIMAD UR4, UR12, UR5, UR4 ;  /* 0x000000050c0472a4 */ /* 0x000fe2000f8e0204 */
[----:B------:R-:W-:Y:S01]  /*0bf0*/  SHF.R.S32.HI R3, RZ, 0x1f, R2 ;  /* 0x0000001fff037819 */ /* 0x000fe20000011402 */
[----:B------:R-:W-:Y:S01]  /*0c00*/  IMAD.WIDE.U32 R4, R4, c[0x0][0x238], R84 ;  /* 0x00008e0004047a25 */ /* 0x000fe200078e0054 */
[----:B------:R-:W-:Y:S01]  /*0c10*/  SHF.R.S32.HI R40, RZ, 0x3, R35 ;  /* 0x00000003ff287819 */ /* 0x000fe20000011423 */
[----:B------:R-:W-:Y:S01]  /*0c20*/  ULDC UR6, c[0x0][0x250] ;  /* 0x0000940000067ab9 */ /* 0x000fe20000000800 */
[CC--:B------:R-:W-:Y:S01]  /*0c30*/  LEA.HI R33, R18.reuse, R84.reuse, RZ, 0x4 ;  /* 0x0000005412217211 */ /* 0x0c0fe200078f20ff */
[----:B------:R-:W-:Y:S01]  /*0c40*/  IMAD.U32 R6, RZ, RZ, UR12 ;  /* 0x0000000cff067e24 */ /* 0x000fe2000f8e00ff */
[-C--:B------:R-:W-:Y:S01]  /*0c50*/  LEA.HI R15, R18, R84.reuse, RZ, 0x2 ;  /* 0x00000054120f7211 */ /* 0x080fe200078f10ff */
[----:B------:R-:W-:Y:S01]  /*0c60*/  IMAD.WIDE.U32 R30, R0, c[0x0][0x288], R2 ;  /* 0x0000a200001e7a25 */ /* 0x000fe200078e0002 */
[----:B------:R-:W-:Y:S01]  /*0c70*/  SHF.R.S32.HI R41, RZ, 0x1f, R40 ;  /* 0x0000001fff297819 */ /* 0x000fe20000011428 */
[----:B------:R-:W-:Y:S01]  /*0c80*/  UMOV UR7, UR12 ;  /* 0x0000000c00077c82 */ /* 0x000fe20008000000 */
[----:B------:R-:W-:Y:S01]  /*0c90*/  IADD3 R25, R5, UR4, RZ ;  /* 0x0000000405197c10 */ /* 0x000fe2000fffe0ff */
[----:B------:R-:W-:Y:S01]  /*0ca0*/  IMAD.WIDE.U32 R28, R6, c[0x0][0x270], R2 ;  /* 0x00009c00061c7a25 */ /* 0x000fe200078e0002 */
[----:B------:R-:W-:Y:S01]  /*0cb0*/  SHF.R.S32.HI R5, RZ, 0x4, R33 ;  /* 0x00000004ff057819 */ /* 0x000fe20000011421 */
[----:B------:R-:W-:Y:S01]  /*0cc0*/  ULDC.64 UR4, c[0x0][0x248] ;  /* 0x0000920000047ab9 */ /* 0x000fe20000000a00 */
[--C-:B------:R-:W-:Y:S01]  /*0cd0*/  SHF.R.S32.HI R3, RZ, 0x1f, R15.reuse ;  /* 0x0000001fff037819 */ /* 0x100fe2000001140f */
[----:B------:R-:W-:Y:S01]  /*0ce0*/  IMAD.MOV.U32 R24, RZ, RZ, R4 ;  /* 0x000000ffff187224 */ /* 0x000fe200078e0004 */
[----:B------:R-:W-:Y:S01]  /*0cf0*/  SHF.R.S32.HI R4, RZ, 0x2, R15 ;  /* 0x00000002ff047819 */ /* 0x000fe2000001140f */
[----:B------:R-:W-:Y:S01]  /*0d00*/  IMAD.U32 R0, RZ, RZ, UR14 ;  /* 0x0000000eff007e24 */ /* 0x000fe2000f8e00ff */
[----:B------:R-:W-:Y:S01]  /*0d10*/  LEA.HI R2, R33, R5, RZ, 0x1 ;  /* 0x0000000521027211 */ /* 0x000fe200078f08ff */
[----:B------:R-:W-:Y:S01]  /*0d20*/  UISETP.NE.AND UP0, UPT, UR4, 0x1, UPT ;  /* 0x000000010400788c */ /* 0x000fe2000bf05270 */
[----:B------:R-:W-:Y:S01]  /*0d30*/  LEA.HI R27, R18, R84, RZ, 0x5 ;  /* 0x00000054121b7211 */ /* 0x000fe200078f28ff */
[----:B------:R-:W-:Y:S01]  /*0d40*/  IMAD.WIDE R16, R0, 0x40, R40 ;  /* 0x0000004000107825 */ /* 0x000fe200078e0228 */
[----:B------:R-:W-:Y:S01]  /*0d50*/  LEA.HI R0, R3, R4, RZ, 0x3 ;  /* 0x0000000403007211 */ /* 0x000fe200078f18ff */
[----:B------:R-:W-:Y:S01]  /*0d60*/  UIMAD.WIDE.U32 UR20, UR12, UR5, URZ ;  /* 0x000000050c1472a5 */ /* 0x000fe2000f8e003f */
[----:B------:R-:W-:Y:S01]  /*0d70*/  LOP3.LUT R2, R2, 0xfffffffe, RZ, 0xc0, !PT ;  /* 0xfffffffe02027812 */ /* 0x000fe200078ec0ff */
[----:B------:R-:W-:Y:S01]  /*0d80*/  STL [R1+0x74], R85 ;  /* 0x0000745501007387 */ /* 0x000fe20000100800 */
[----:B------:R-:W-:Y:S01]  /*0d90*/  LOP3.LUT R0, R0, 0xfffffff8, RZ, 0xc0, !PT ;  /* 0xfffffff800007812 */ /* 0x000fe200078ec0ff */
[----:B------:R-:W-:Y:S01]  /*0da0*/  ULDC.64 UR4, c[0x0][0x1e0] ;  /* 0x0000780000047ab9 */ /* 0x000fe20000000a00 */
[----:B------:R-:W-:Y:S01]  /*0db0*/  SHF.R.S32.HI R32, RZ, 0x5, R27 ;  /* 0x00000005ff207819 */ /* 0x000fe2000001141b */
[----:B------:R-:W-:Y:S01]  /*0dc0*/  IMAD.IADD R22, R5, 0x1, -R2 ;  /* 0x0000000105167824 */ /* 0x000fe200078e0a02 */
[----:B------:R-:W-:Y:S01]  /*0dd0*/  LOP3.LUT R2, R35, 0xfffffff8, RZ, 0xc0, !PT ;  /* 0xfffffff823027812 */ /* 0x000fe200078ec0ff */
[----:B------:R-:W-:Y:S01]  /*0de0*/  IMAD.IADD R10, R4, 0x1, -R0 ;  /* 0x00000001040a7824 */ /* 0x000fe200078e0a00 */
[----:B------:R-:W-:Y:S01]  /*0df0*/  LEA.HI R0, R18, R84, RZ, 0x6 ;  /* 0x0000005412007211 */ /* 0x000fe200078f30ff */
[----:B------:R-:W-:Y:S01]  /*0e00*/  @UP0 UMOV UR15, UR21 ;  /* 0x00000015000f0c82 */ /* 0x000fe20008000000 */
[----:B------:R-:W-:Y:S01]  /*0e10*/  STL.64 [R1+0x58], R40 ;  /* 0x0000582801007387 */ /* 0x000fe20000100a00 */
[----:B------:R-:W-:Y:S01]  /*0e20*/  IMAD.IADD R20, R84, 0x1, -R2 ;  /* 0x0000000154147824 */ /* 0x000fe200078e0a02 */
[----:B------:R-:W-:Y:S01]  /*0e30*/  SHF.R.S32.HI R21, RZ, 0x6, R0 ;  /* 0x00000006ff157819 */ /* 0x000fe20000011400 */
[----:B------:R-:W-:Y:S01]  /*0e40*/  IMAD.SHL.U32 R0, R40, 0x40, RZ ;  /* 0x0000004028007824 */ /* 0x000fe200078e00ff */
[----:B------:R-:W-:Y:S01]  /*0e50*/  @UP0 USHF.R.U32.HI UR7, URZ, UR6, UR15 ;  /* 0x000000063f070299 */ /* 0x000fe2000801160f */
[----:B------:R-:W-:Y:S01]  /*0e60*/  IMAD.SHL.U32 R2, R20, 0x8, RZ ;  /* 0x0000000814027824 */ /* 0x000fe200078e00ff */
[----:B------:R-:W-:Y:S01]  /*0e70*/  LOP3.LUT P0, RZ, R10, 0x4, RZ, 0xc0, !PT ;  /* 0x000000040aff7812 */ /* 0x000fe2000780c0ff */
[----:B------:R-:W-:Y:S01]  /*0e80*/  IMAD.SHL.U32 R23, R21, 0x200, RZ ;  /* 0x0000020015177824 */ /* 0x000fe200078e00ff */
[----:B------:R-:W-:Y:S01]  /*0e90*/  LOP3.LUT R0, R0, 0x1c0, RZ, 0xc0, !PT ;  /* 0x000001c000007812 */ /* 0x000fe200078ec0ff */
[----:B------:R-:W-:Y:S01]  /*0ea0*/  USHF.R.S32.HI UR6, URZ, 0x1f, UR7 ;  /* 0x0000001f3f067899 */ /* 0x000fe20008011407 */
[--C-:B------:R-:W-:Y:S01]  /*0eb0*/  SHF.R.S32.HI R3, RZ, 0x1f, R2.reuse ;  /* 0x0000001fff037819 */ /* 0x100fe20000011402 */
[----:B------:R-:W-:Y:S01]  /*0ec0*/  IMAD.U32 R12, RZ, RZ, UR7 ;  /* 0x00000007ff0c7e24 */ /* 0x000fe2000f8e00ff */
[----:B------:R-:W-:Y:S01]  /*0ed0*/  LOP3.LUT R6, R0, 0x38, R2, 0xf8, !PT ;  /* 0x0000003800067812 */ /* 0x000fe200078ef802 */
[----:B------:R-:W-:Y:S01]  /*0ee0*/  UIMAD UR4, UR6, UR4, URZ ;  /* 0x00000004060472a4 */ /* 0x000fe2000f8e023f */
[----:B------:R-:W-:Y:S01]  /*0ef0*/  SHF.R.U32.HI R0, RZ, 0x3, R0 ;  /* 0x00000003ff007819 */ /* 0x000fe20000011600 */
[----:B------:R-:W-:Y:S01]  /*0f00*/  IMAD.WIDE.U32 R4, R12, c[0x0][0x1e0], R2 ;  /* 0x000078000c047a25 */ /* 0x000fe200078e0002 */
[----:B------:R-:W-:Y:S01]  /*0f10*/  ISETP.GE.AND P4, PT, R2, c[0x0][0x1cc], PT ;  /* 0x0000730002007a0c */ /* 0x000fe20003f86270 */
[----:B------:R-:W-:Y:S01]  /*0f20*/  UIMAD UR8, UR7, UR5, UR4 ;  /* 0x00000005070872a4 */ /* 0x000fe2000f8e0204 */
[----:B------:R-:W-:Y:S01]  /*0f30*/  LOP3.LUT R26, R23, R6, R0, 0xf6, !PT ;  /* 0x00000006171a7212 */ /* 0x000fe200078ef600 */
[----:B------:R-:W-:Y:S01]  /*0f40*/  IMAD R0, R41, c[0x0][0x178], RZ ;  /* 0x00005e0029007a24 */ /* 0x000fe200078e02ff */
[----:B------:R-:W-:Y:S01]  /*0f50*/  ULDC.64 UR4, c[0x0][0x1b0] ;  /* 0x00006c0000047ab9 */ /* 0x000fe20000000a00 */
[C---:B------:R-:W-:Y:S01]  /*0f60*/  IMAD.WIDE.U32 R6, R40.reuse, c[0x0][0x178], R2 ;  /* 0x00005e0028067a25 */ /* 0x040fe200078e0002 */
[----:B------:R-:W-:Y:S01]  /*0f70*/  UIMAD UR6, UR6, UR4, URZ ;  /* 0x00000004060672a4 */ /* 0x000fe2000f8e023f */
[----:B------:R-:W-:Y:S01]  /*0f80*/  IADD3 R9, R5, UR8, RZ ;  /* 0x0000000805097c10 */ /* 0x000fe2000fffe0ff */
[----:B------:R-:W-:Y:S01]  /*0f90*/  USHF.R.S32.HI UR8, URZ, 0x1f, UR13 ;  /* 0x0000001f3f087899 */ /* 0x000fe2000801140d */
[----:B------:R-:W-:Y:S01]  /*0fa0*/  IMAD R0, R40, c[0x0][0x17c], R0 ;  /* 0x00005f0028007a24 */ /* 0x000fe200078e0200 */
[----:B------:R-:W-:Y:S01]  /*0fb0*/  UIMAD UR6, UR7, UR5, UR6 ;  /* 0x00000005070672a4 */ /* 0x000fe2000f8e0206 */
[----:B------:R-:W-:Y:S01]  /*0fc0*/  IMAD R5, R41, c[0x0][0x208], RZ ;  /* 0x0000820029057a24 */ /* 0x000fe200078e02ff */
[----:B------:R-:W-:Y:S01]  /*0fd0*/  USHF.R.S32.HI UR20, URZ, 0x1f, UR18 ;  /* 0x0000001f3f147899 */ /* 0x000fe20008011412 */
[----:B------:R-:W-:Y:S01]  /*0fe0*/  IMAD.IADD R11, R7, 0x1, R0 ;  /* 0x00000001070b7824 */ /* 0x000fe200078e0200 */
[----:B------:R-:W-:Y:S01]  /*0ff0*/  ULDC.64 UR4, c[0x0][0x1e8] ;  /* 0x00007a0000047ab9 */ /* 0x000fe20000000a00 */
[----:B------:R-:W-:Y:S01]  /*1000*/  IMAD.SHL.U32 R0, R10, 0x40, RZ ;  /* 0x000000400a007824 */ /* 0x000fe200078e00ff */
[----:B------:R-:W-:Y:S01]  /*1010*/  UIMAD UR4, UR8, UR4, URZ ;  /* 0x00000004080472a4 */ /* 0x000fe2000f8e023f */
[----:B------:R-:W-:Y:S01]  /*1020*/  IMAD.MOV.U32 R8, RZ, RZ, R4 ;  /* 0x000000ffff087224 */ /* 0x000fe200078e0004 */
[----:B------:R-:W-:Y:S01]  /*1030*/  UMOV UR21, 0x5 ;  /* 0x0000000500157882 */ /* 0x000fe20000000000 */
[----:B------:R-:W-:Y:S01]  /*1040*/  IMAD R14, R40, c[0x0][0x20c], R5 ;  /* 0x00008300280e7a24 */ /* 0x000fe200078e0205 */
[----:B------:R-:W-:Y:S01]  /*1050*/  LOP3.LUT R0, R0, 0x1c0, RZ, 0xc0, !PT ;  /* 0x000001c000007812 */ /* 0x000fe200078ec0ff */
[--C-:B------:R-:W-:Y:S01]  /*1060*/  IMAD.WIDE.U32 R12, R12, c[0x0][0x1b0], R2.reuse ;  /* 0x00006c000c0c7a25 */ /* 0x100fe200078e0002 */
[----:B------:R-:W-:Y:S01]  /*1070*/  UIMAD UR15, UR13, UR5, UR4 ;  /* 0x000000050d0f72a4 */ /* 0x000fe2000f8e0204 */
[----:B------:R-:W-:Y:S01]  /*1080*/  CS2R R146, SRZ ;  /* 0x0000000000927805 */ /* 0x000fe2000001ff00 */
[----:B------:R-:W-:Y:S01]  /*1090*/  CS2R R144, SRZ ;  /* 0x0000000000907805 */ /* 0x000fe2000001ff00 */
[----:B------:R-:W-:Y:S01]  /*10a0*/  IMAD.WIDE.U32 R4, R40, c[0x0][0x208], R2 ;  /* 0x0000820028047a25 */ /* 0x000fe200078e0002 */
[----:B------:R-:W-:Y:S01]  /*10b0*/  ULDC.64 UR4, c[0x0][0x1b8] ;  /* 0x00006e0000047ab9 */ /* 0x000fe20000000a00 */
[----:B------:R-:W-:Y:S01]  /*10c0*/  CS2R R142, SRZ ;  /* 0x00000000008e7805 */ /* 0x000fe2000001ff00 */
[----:B------:R-:W-:Y:S01]  /*10d0*/  UIMAD UR4, UR8, UR4, URZ ;  /* 0x00000004080472a4 */ /* 0x000fe2000f8e023f */
[----:B------:R-:W-:Y:S01]  /*10e0*/  IMAD.SHL.U32 R3, R21, 0x8, RZ ;  /* 0x0000000815037824 */ /* 0x000fe200078e00ff */
[----:B------:R-:W-:Y:S01]  /*10f0*/  CS2R R140, SRZ ;  /* 0x00000000008c7805 */ /* 0x000fe2000001ff00 */
[----:B------:R-:W-:Y:S01]  /*1100*/  IMAD.IADD R7, R5, 0x1, R14 ;  /* 0x0000000105077824 */ /* 0x000fe200078e020e */
[----:B------:R-:W-:Y:S01]  /*1110*/  IADD3 R5, R13, UR6, RZ ;  /* 0x000000060d057c10 */ /* 0x000fe2000fffe0ff */
[----:B------:R-:W-:Y:S01]  /*1120*/  IMAD.MOV.U32 R10, RZ, RZ, R6 ;  /* 0x000000ffff0a7224 */ /* 0x000fe200078e0006 */
[----:B------:R-:W-:Y:S01]  /*1130*/  LOP3.LUT R36, R3, 0x18, RZ, 0xc0, !PT ;  /* 0x0000001803247812 */ /* 0x000fe200078ec0ff */
[----:B------:R-:W-:Y:S01]  /*1140*/  IMAD.MOV.U32 R6, RZ, RZ, R4 ;  /* 0x000000ffff067224 */ /* 0x000fe200078e0004 */
[----:B------:R-:W-:Y:S01]  /*1150*/  SHF.R.U32.HI R3, RZ, 0x3, R0 ;  /* 0x00000003ff037819 */ /* 0x000fe20000011600 */
[----:B------:R-:W-:Y:S01]  /*1160*/  ULDC.64 UR6, c[0x0][0x180] ;  /* 0x0000600000067ab9 */ /* 0x000fe20000000a00 */
[----:B------:R-:W-:Y:S01]  /*1170*/  LOP3.LUT R13, R15, 0x3ffffffc, RZ, 0xc0, !PT ;  /* 0x3ffffffc0f0d7812 */ /* 0x000fe200078ec0ff */
[----:B------:R-:W-:Y:S01]  /*1180*/  IMAD.MOV.U32 R4, RZ, RZ, R12 ;  /* 0x000000ffff047224 */ /* 0x000fe200078e000c */
[----:B------:R-:W-:Y:S01]  /*1190*/  LOP3.LUT R14, R3, R0, R36, 0x1e, !PT ;  /* 0x00000000030e7212 */ /* 0x000fe200078e1e24 */
[----:B------:R-:W-:Y:S01]  /*11a0*/  IMAD.U32 R0, RZ, RZ, UR13 ;  /* 0x0000000dff007e24 */ /* 0x000fe2000f8e00ff */
[----:B------:R-:W-:Y:S01]  /*11b0*/  LEA.HI R3, R27, R32, RZ, 0x1 ;  /* 0x000000201b037211 */ /* 0x000fe200078f08ff */
[----:B------:R-:W-:Y:S01]  /*11c0*/  IMAD.U32 R12, RZ, RZ, UR13 ;  /* 0x0000000dff0c7e24 */ /* 0x000fe2000f8e00ff */
[----:B------:R-:W-:Y:S01]  /*11d0*/  UIMAD UR19, UR9, UR6, URZ ;  /* 0x00000006091372a4 */ /* 0x000fe2000f8e023f */
[----:B------:R-:W-:Y:S01]  /*11e0*/  IMAD.WIDE.U32 R8, R0, c[0x0][0x1e8], R8 ;  /* 0x00007a0000087a25 */ /* 0x000fe200078e0008 */
[----:B------:R-:W-:Y:S01]  /*11f0*/  LOP3.LUT R3, R3, 0xfffffffe, RZ, 0xc0, !PT ;  /* 0xfffffffe03037812 */ /* 0x000fe200078ec0ff */
[----:B------:R-:W-:Y:S01]  /*1200*/  UIMAD UR6, UR13, UR5, UR4 ;  /* 0x000000050d0672a4 */ /* 0x000fe2000f8e0204 */
[----:B------:R-:W-:Y:S01]  /*1210*/  CS2R R138, SRZ ;  /* 0x00000000008a7805 */ /* 0x000fe2000001ff00 */
[----:B------:R-:W-:Y:S01]  /*1220*/  IMAD.U32 R0, RZ, RZ, UR12 ;  /* 0x0000000cff007e24 */ /* 0x000fe2000f8e00ff */
[----:B------:R-:W-:Y:S01]  /*1230*/  ULDC.64 UR4, c[0x0][0x210] ;  /* 0x0000840000047ab9 */ /* 0x000fe20000000a00 */
[----:B------:R-:W-:Y:S01]  /*1240*/  IMAD.IADD R34, R32, 0x1, -R3 ;  /* 0x0000000120227824 */ /* 0x000fe200078e0a03 */
[----:B------:R-:W-:Y:S01]  /*1250*/  UIMAD UR4, UR9, UR4, URZ ;  /* 0x00000004090472a4 */ /* 0x000fe2000f8e023f */
[----:B------:R-:W-:Y:S01]  /*1260*/  IMAD.IADD R3, R84, 0x1, -R13 ;  /* 0x0000000154037824 */ /* 0x000fe200078e0a0d */
[----:B------:R-:W-:Y:S01]  /*1270*/  UIMAD UR7, UR12, UR7, UR19 ;  /* 0x000000070c0772a4 */ /* 0x000fe2000f8e0213 */
[----:B------:R-:W-:Y:S01]  /*1280*/  IMAD.SHL.U32 R37, R34, 0x400, RZ ;  /* 0x0000040022257824 */ /* 0x000fe200078e00ff */
[----:B------:R-:W-:Y:S01]  /*1290*/  UIMAD UR4, UR12, UR5, UR4 ;  /* 0x000000050c0472a4 */ /* 0x000fe2000f8e0204 */
[----:B------:R-:W-:Y:S01]  /*12a0*/  IMAD.WIDE.U32 R4, R12, c[0x0][0x1b8], R4 ;  /* 0x00006e000c047a25 */ /* 0x000fe200078e0004 */
[----:B------:R-:W-:Y:S01]  /*12b0*/  CS2R R136, SRZ ;  /* 0x0000000000887805 */ /* 0x000fe2000001ff00 */
[----:B------:R-:W-:Y:S01]  /*12c0*/  CS2R R134, SRZ ;  /* 0x0000000000867805 */ /* 0x000fe2000001ff00 */
[----:B------:R-:W-:Y:S01]  /*12d0*/  CS2R R132, SRZ ;  /* 0x0000000000847805 */ /* 0x000fe2000001ff00 */
[----:B------:R-:W-:Y:S01]  /*12e0*/  IMAD R3, R3, 0x2, R37 ;  /* 0x0000000203037824 */ /* 0x000fe200078e0225 */
[----:B------:R-:W-:Y:S01]  /*12f0*/  IADD3 R5, R5, UR6, RZ ;  /* 0x0000000605057c10 */ /* 0x000fe2000fffe0ff */
[----:B------:R-:W-:Y:S01]  /*1300*/  IMAD.U32 R12, RZ, RZ, UR12 ;  /* 0x0000000cff0c7e24 */ /* 0x000fe2000f8e00ff */
[----:B------:R-:W-:Y:S01]  /*1310*/  CS2R R130, SRZ ;  /* 0x0000000000827805 */ /* 0x000fe2000001ff00 */
[----:B------:R-:W-:Y:S01]  /*1320*/  IMAD.WIDE.U32 R10, R0, c[0x0][0x180], R10 ;  /* 0x00006000000a7a25 */ /* 0x000fe200078e000a */
[----:B------:R-:W-:Y:S01]  /*1330*/  CS2R R128, SRZ ;  /* 0x0000000000807805 */ /* 0x000fe2000001ff00 */
[----:B------:R-:W-:Y:S01]  /*1340*/  CS2R R126, SRZ ;  /* 0x00000000007e7805 */ /* 0x000fe2000001ff00 */
[----:B------:R-:W-:Y:S01]  /*1350*/  CS2R R124, SRZ ;  /* 0x00000000007c7805 */ /* 0x000fe2000001ff00 */
[----:B------:R-:W-:Y:S01]  /*1360*/  IMAD.IADD R0, R3, 0x1, R14 ;  /* 0x0000000103007824 */ /* 0x000fe200078e020e */
[----:B------:R-:W-:Y:S01]  /*1370*/  IADD3 R11, R11, UR7, RZ ;  /* 0x000000070b0b7c10 */ /* 0x000fe2000fffe0ff */
[----:B------:R-:W-:Y:S01]  /*1380*/  IMAD.WIDE.U32 R12, R12, c[0x0][0x210], R6 ;  /* 0x000084000c0c7a25 */ /* 0x000fe200078e0006 */
[----:B------:R-:W-:Y:S01]  /*1390*/  IADD3 R7, R9, UR15, RZ ;  /* 0x0000000f09077c10 */ /* 0x000fe2000fffe0ff */
[----:B------:R-:W-:Y:S01]  /*13a0*/  ULDC UR15, c[0x0][0x198] ;  /* 0x00006600000f7ab9 */ /* 0x000fe20000000800 */
[----:B------:R-:W-:Y:S01]  /*13b0*/  CS2R R122, SRZ ;  /* 0x00000000007a7805 */ /* 0x000fe2000001ff00 */
[----:B------:R-:W-:Y:S01]  /*13c0*/  IMAD.MOV.U32 R6, RZ, RZ, R8 ;  /* 0x000000ffff067224 */ /* 0x000fe200078e0008 */
[----:B------:R-:W-:Y:S01]  /*13d0*/  IADD3 R15, R13, UR4, RZ ;  /* 0x000000040d0f7c10 */ /* 0x000fe2000fffe0ff */
[C---:B------:R-:W-:Y:S01]  /*13e0*/  IMAD R3, R17.reuse, c[0x0][0x1d8], RZ ;  /* 0x0000760011037a24 */ /* 0x040fe200078e02ff */
[----:B------:R-:W-:Y:S01]  /*13f0*/  UIADD3 UR15, -UR10, UR15, URZ ;  /* 0x0000000f0a0f7290 */ /* 0x000fe2000fffe13f */
[----:B------:R-:W-:Y:S01]  /*1400*/  IMAD.SHL.U32 R19, R0, 0x2, RZ ;  /* 0x0000000200137824 */ /* 0x000fe200078e00ff */
[----:B------:R-:W-:Y:S01]  /*1410*/  ULDC.64 UR4, c[0x0][0x188] ;  /* 0x0000620000047ab9 */ /* 0x000fe20000000a00 */
[----:B------:R-:W-:Y:S01]  /*1420*/  IMAD.MOV.U32 R14, RZ, RZ, R12 ;  /* 0x000000ffff0e7224 */ /* 0x000fe200078e000c */
[----:B------:R-:W-:Y:S01]  /*1430*/  UIMAD UR4, UR8, UR4, URZ ;  /* 0x00000004080472a4 */ /* 0x000fe2000f8e023f */
[----:B------:R-:W-:Y:S01]  /*1440*/  IMAD R0, R17, c[0x0][0x1a8], RZ ;  /* 0x00006a0011007a24 */ /* 0x000fe200078e02ff */
[----:B------:R1:W-:Y:S01]  /*1450*/  STL [R1+0x68], R19 ;  /* 0x0000681301007387 */ /* 0x0003e20000100800 */
[C---:B------:R-:W-:Y:S01]  /*1460*/  IMAD R3, R16.reuse, c[0x0][0x1dc], R3 ;  /* 0x0000770010037a24 */ /* 0x040fe200078e0203 */
[C---:B------:R-:W-:Y:S01]  /*1470*/  IADD3 R17, R19.reuse, 0x14180, RZ ;  /* 0x0001418013117810 */ /* 0x040fe20007ffe0ff */
[C---:B------:R-:W-:Y:S01]  /*1480*/  IMAD.WIDE.U32 R12, R16.reuse, c[0x0][0x1d8], R6 ;  /* 0x00007600100c7a25 */ /* 0x040fe200078e0006 */
[----:B------:R-:W-:Y:S01]  /*1490*/  IADD3 R38, R19, 0x141c0, RZ ;  /* 0x000141c013267810 */ /* 0x000fe20007ffe0ff */
[----:B------:R-:W-:Y:S01]  /*14a0*/  UIMAD UR19, UR13, UR5, UR4 ;  /* 0x000000050d1372a4 */ /* 0x000fe2000f8e0204 */
[----:B------:R-:W-:Y:S01]  /*14b0*/  @P0 IADD3 R38, R17, -0x40, RZ ;  /* 0xffffffc011260810 */ /* 0x000fe20007ffe0ff */
[----:B------:R-:W-:Y:S01]  /*14c0*/  IMAD.WIDE.U32 R8, R16, c[0x0][0x1a8], R4 ;  /* 0x00006a0010087a25 */ /* 0x000fe200078e0004 */
[----:B------:R-:W-:Y:S01]  /*14d0*/  LEA R6, P1, R12, c[0x0][0x1c0], 0x1 ;  /* 0x000070000c067a11 */ /* 0x000fe200078208ff */
[----:B------:R-:W-:Y:S01]  /*14e0*/  ULDC.64 UR4, c[0x0][0x178] ;  /* 0x00005e0000047ab9 */ /* 0x000fe20000000a00 */
[----:B------:R-:W-:Y:S01]  /*14f0*/  IADD3 R17, R2, 0x40, RZ ;  /* 0x0000004002117810 */ /* 0x000fe20007ffe0ff */
[----:B------:R-:W-:Y:S01]  /*1500*/  IMAD.U32 R18, RZ, RZ, UR13 ;  /* 0x0000000dff127e24 */ /* 0x000fe2000f8e00ff */
[----:B------:R-:W-:Y:S01]  /*1510*/  LEA R4, P0, R8, c[0x0][0x190], 0x1 ;  /* 0x0000640008047a11 */ /* 0x000fe200078008ff */
[----:B------:R-:W-:Y:S01]  /*1520*/  UIMAD UR22, UR20, UR4, URZ ;  /* 0x00000004141672a4 */ /* 0x000fe2000f8e023f */
[----:B------:R-:W-:Y:S01]  /*1530*/  ISETP.GE.AND P3, PT, R17, c[0x0][0x1cc], PT ;  /* 0x0000730011007a0c */ /* 0x000fe20003f66270 */
[----:B------:R-:W-:Y:S01]  /*1540*/  IMAD.WIDE.U32 R42, R18, c[0x0][0x188], R10 ;  /* 0x00006200122a7a25 */ /* 0x000fe200078e000a */
[----:B------:R-:W-:Y:S01]  /*1550*/  IADD3 R18, R2, 0x80, RZ ;  /* 0x0000008002127810 */ /* 0x000fe20007ffe0ff */
[----:B------:R-:W-:Y:S01]  /*1560*/  UIMAD.WIDE.U32 UR24, UR18, UR4, URZ ;  /* 0x00000004121872a5 */ /* 0x000fe2000f8e003f */
[----:B------:R2:W-:Y:S01]  /*1570*/  STL [R1+0x6c], R38 ;  /* 0x00006c2601007387 */ /* 0x0005e20000100800 */
[----:B------:R-:W-:Y:S01]  /*1580*/  IMAD.MOV.U32 R11, RZ, RZ, c[0x0][0x1dc] ;  /* 0x00007700ff0b7624 */ /* 0x000fe200078e00ff */
[----:B------:R-:W-:Y:S01]  /*1590*/  UIMAD UR22, UR18, UR5, UR22 ;  /* 0x00000005121672a4 */ /* 0x000fe2000f8e0216 */
[----:B------:R-:W-:Y:S01]  /*15a0*/  ISETP.GE.AND P2, PT, R18, c[0x0][0x1cc], PT ;  /* 0x0000730012007a0c */ /* 0x000fe20003f46270 */
[----:B------:R3:W-:Y:S01]  /*15b0*/  STL.64 [R1+0xa0], R42 ;  /* 0x0000a02a01007387 */ /* 0x0007e20000100a00 */
[----:B------:R-:W-:Y:S01]  /*15c0*/  IADD3 R39, R43, UR19, RZ ;  /* 0x000000132b277c10 */ /* 0x000fe2000fffe0ff */
[----:B------:R-:W-:Y:S01]  /*15d0*/  UIADD3 UR22, UR25, UR22, URZ ;  /* 0x0000001619167290 */ /* 0x000fe2000fffe03f */
[----:B-1----:R-:W-:Y:S01]  /*15e0*/  IMAD R19, R16, c[0x0][0x1ac], R0 ;  /* 0x00006b0010137a24 */ /* 0x002fe200078e0200 */
[----:B------:R-:W-:Y:S01]  /*15f0*/  ULDC.64 UR4, c[0x0][0x218] ;  /* 0x0000860000047ab9 */ /* 0x000fe20000000a00 */
[----:B------:R-:W-:Y:S01]  /*1600*/  IMAD.IADD R0, R13, 0x1, R3 ;  /* 0x000000010d007824 */ /* 0x000fe200078e0203 */
[----:B------:R-:W-:Y:S01]  /*1610*/  UIMAD UR4, UR8, UR4, URZ ;  /* 0x00000004080472a4 */ /* 0x000fe2000f8e023f */
[----:B------:R-:W-:Y:S01]  /*1620*/  IMAD.IADD R3, R9, 0x1, R19 ;  /* 0x0000000109037824 */ /* 0x000fe200078e0213 */
[----:B------:R-:W-:Y:S01]  /*1630*/  IADD3 R19, R2, 0xc0, RZ ;  /* 0x000000c002137810 */ /* 0x000fe20007ffe0ff */
[----:B------:R-:W-:Y:S01]  /*1640*/  IMAD.MOV.U32 R9, RZ, RZ, c[0x0][0x1ac] ;  /* 0x00006b00ff097624 */ /* 0x000fe200078e00ff */
[----:B------:R-:W-:Y:S01]  /*1650*/  LEA.HI.X R7, R12, c[0x0][0x1c4], R0, 0x1, P1 ;  /* 0x000071000c077a11 */ /* 0x000fe200008f0c00 */
[----:B------:R-:W-:Y:S01]  /*1660*/  IMAD.MOV.U32 R0, RZ, RZ, c[0x0][0x1a8] ;  /* 0x00006a00ff007624 */ /* 0x000fe200078e00ff */
[----:B------:R-:W-:Y:S01]  /*1670*/  LEA.HI.X R5, R8, c[0x0][0x194], R3, 0x1, P0 ;  /* 0x0000650008057a11 */ /* 0x000fe200000f0c03 */
[----:B------:R-:W-:Y:S01]  /*1680*/  IMAD.MOV.U32 R3, RZ, RZ, c[0x0][0x1d8] ;  /* 0x00007600ff037624 */ /* 0x000fe200078e00ff */
[----:B------:R-:W-:Y:S01]  /*1690*/  ISETP.GE.AND P5, PT, R19, c[0x0][0x1cc], PT ;  /* 0x0000730013007a0c */ /* 0x000fe20003fa6270 */
[----:B------:R-:W-:Y:S01]  /*16a0*/  IMAD.U32 R12, RZ, RZ, UR24 ;  /* 0x00000018ff0c7e24 */ /* 0x000fe2000f8e00ff */
[C---:B------:R-:W-:Y:S01]  /*16b0*/  LEA R8, P0, R0.reuse, R4, 0x6 ;  /* 0x0000000400087211 */ /* 0x040fe200078030ff */
[----:B------:R-:W-:Y:S01]  /*16c0*/  IMAD.U32 R13, RZ, RZ, UR25 ;  /* 0x00000019ff0d7e24 */ /* 0x000fe2000f8e00ff */
[C---:B------:R-:W-:Y:S01]  /*16d0*/  LEA R10, P1, R3.reuse, R6, 0x6 ;  /* 0x00000006030a7211 */ /* 0x040fe200078230ff */
[----:B------:R-:W-:Y:S01]  /*16e0*/  IMAD.U32 R16, RZ, RZ, UR22 ;  /* 0x00000016ff107e24 */ /* 0x000fe2000f8e00ff */
[----:B------:R-:W-:Y:S01]  /*16f0*/  LEA.HI.X R9, R0, R5, R9, 0x6, P0 ;  /* 0x0000000500097211 */ /* 0x000fe200000f3409 */
[----:B--2---:R-:W-:Y:S01]  /*1700*/  IMAD.SHL.U32 R38, R26, 0x2, RZ ;  /* 0x000000021a267824 */ /* 0x004fe200078e00ff */
[----:B------:R-:W-:Y:S01]  /*1710*/  IADD3 R0, -R40, UR15, RZ ;  /* 0x0000000f28007c10 */ /* 0x000fe2000fffe1ff */
[----:B------:R-:W-:Y:S01]  /*1720*/  ULDC.64 UR6, c[0x0][0x208] ;  /* 0x0000820000067ab9 */ /* 0x000fe20000000a00 */
[----:B------:R-:W-:Y:S01]  /*1730*/  LEA.HI.X R11, R3, R7, R11, 0x6, P1 ;  /* 0x00000007030b7211 */ /* 0x000fe200008f340b */
[----:B------:R-:W-:Y:S01]  /*1740*/  IMAD.U32 R3, RZ, RZ, UR13 ;  /* 0x0000000dff037e24 */ /* 0x000fe2000f8e00ff */
[C---:B------:R-:W-:Y:S01]  /*1750*/  ISETP.LT.OR P1, PT, R0.reuse, 0x1, P4 ;  /* 0x000000010000780c */ /* 0x040fe20002721670 */
[----:B------:R-:W-:Y:S01]  /*1760*/  USHF.L.U64.HI UR7, UR6, UR21, UR7 ;  /* 0x0000001506077299 */ /* 0x000fe20008010207 */
[C---:B------:R-:W-:Y:S01]  /*1770*/  ISETP.LT.OR P0, PT, R0.reuse, 0x1, P3 ;  /* 0x000000010000780c */ /* 0x040fe20001f01670 */
[----:B------:R-:W-:Y:S01]  /*1780*/  UIMAD UR4, UR13, UR5, UR4 ;  /* 0x000000050d0472a4 */ /* 0x000fe2000f8e0204 */
[C---:B------:R-:W-:Y:S01]  /*1790*/  ISETP.LT.OR P6, PT, R0.reuse, 0x1, P2 ;  /* 0x000000010000780c */ /* 0x040fe200017c1670 */
[----:B------:R-:W-:Y:S01]  /*17a0*/  USHF.L.U32 UR6, UR6, 0x5, URZ ;  /* 0x0000000506067899 */ /* 0x000fe2000800063f */
[C---:B------:R-:W-:Y:S01]  /*17b0*/  ISETP.LT.OR P4, PT, R0.reuse, 0x21, P4 ;  /* 0x000000210000780c */ /* 0x040fe20002781670 */
[----:B------:R-:W-:Y:S01]  /*17c0*/  UIMAD UR7, UR7, UR18, URZ ;  /* 0x00000012070772a4 */ /* 0x000fe2000f8e023f */
[----:B------:R-:W-:Y:S01]  /*17d0*/  STL [R1+0x50], R38 ;  /* 0x0000502601007387 */ /* 0x000fe20000100800 */
[----:B------:R-:W-:Y:S01]  /*17e0*/  USHF.L.U32 UR19, UR18, 0x5, URZ ;  /* 0x0000000512137899 */ /* 0x000fe2000800063f */
[----:B------:R-:W-:Y:S01]  /*17f0*/  IMAD.MOV.U32 R148, RZ, RZ, 0x20 ;  /* 0x00000020ff947424 */ /* 0x000fe200078e00ff */
[----:B------:R-:W-:Y:S01]  /*1800*/  UIMAD UR7, UR20, UR6, UR7 ;  /* 0x00000006140772a4 */ /* 0x000fe2000f8e0207 */
[----:B------:R-:W-:Y:S01]  /*1810*/  STL [R1+0xbc], R39 ;  /* 0x0000bc2701007387 */ /* 0x000fe20000100800 */
[----:B------:R-:W-:Y:S01]  /*1820*/  CS2R R120, SRZ ;  /* 0x0000000000787805 */ /* 0x000fe2000001ff00 */
[----:B------:R-:W-:Y:S01]  /*1830*/  ULDC UR20, c[0x0][0x168] ;  /* 0x00005a0000147ab9 */ /* 0x000fe20000000800 */
[----:B------:R-:W-:Y:S01]  /*1840*/  CS2R R118, SRZ ;  /* 0x0000000000767805 */ /* 0x000fe2000001ff00 */
[----:B------:R-:W-:Y:S01]  /*1850*/  @!PT LDS RZ, [RZ] ;  /* 0x00000000fffff984 */ /* 0x000fe20000000800 */
[----:B------:R-:W-:Y:S01]  /*1860*/  @!PT LDS RZ, [RZ] ;  /* 0x00000000fffff984 */ /* 0x000fe20000000800 */
[----:B------:R-:W-:Y:S01]  /*1870*/  @!PT LDS RZ, [RZ] ;  /* 0x00000000fffff984 */ /* 0x000fe20000000800 */
[----:B------:R1:W-:Y:S01]  /*1880*/  LDGSTS.E.BYPASS.LTC128B.128 [R38+0x8080], [R6.64], !P1 ;  /* 0x0808000006267fae */ /* 0x0003e2000c901d50 */
[----:B------:R-:W-:Y:S01]  /*1890*/  ISETP.LT.OR P1, PT, R0, 0x1, P5 ;  /* 0x000000010000780c */ /* 0x000fe20002f21670 */
[----:B------:R-:W-:Y:S01]  /*18a0*/  UIADD3 UR20, -UR19, UR20, URZ ;  /* 0x0000001413147290 */ /* 0x000fe2000fffe13f */
[----:B------:R-:W-:Y:S01]  /*18b0*/  CS2R R116, SRZ ;  /* 0x0000000000747805 */ /* 0x000fe2000001ff00 */
[----:B------:R1:W-:Y:S01]  /*18c0*/  LDGSTS.E.BYPASS.LTC128B.128 [R38+0xa080], [R6.64+0x80], !P0 ;  /* 0x0a08008006267fae */ /* 0x0003e2000c101d50 */
[C---:B------:R-:W-:Y:S01]  /*18d0*/  LEA R13, P0, R12.reuse, R42, 0x5 ;  /* 0x0000002a0c0d7211 */ /* 0x040fe200078028ff */
[----:B---3--:R-:W-:Y:S01]  /*18e0*/  IMAD.WIDE.U32 R42, R3, c[0x0][0x218], R14 ;  /* 0x00008600032a7a25 */ /* 0x008fe200078e000e */
[----:B------:R-:W-:Y:S01]  /*18f0*/  CS2R R114, SRZ ;  /* 0x0000000000727805 */ /* 0x000fe2000001ff00 */
[----:B------:R1:W-:Y:S01]  /*1900*/  LDGSTS.E.BYPASS.LTC128B.128 [R38+0xc080], [R6.64+0x100], !P6 ;  /* 0x0c08010006267fae */ /* 0x0003e2000f101d50 */
[----:B------:R-:W-:Y:S01]  /*1910*/  LEA.HI.X R16, R12, R39, R16, 0x5, P0 ;  /* 0x000000270c107211 */ /* 0x000fe200000f2c10 */
[----:B------:R-:W-:Y:S01]  /*1920*/  IMAD.MOV.U32 R14, RZ, RZ, R42 ;  /* 0x000000ffff0e7224 */ /* 0x000fe200078e002a */
[C---:B------:R-:W-:Y:S01]  /*1930*/  ISETP.LT.OR P0, PT, R0.reuse, 0x21, P3 ;  /* 0x000000210000780c */ /* 0x040fe20001f01670 */
[----:B------:R2:W-:Y:S01]  /*1940*/  STL.64 [R1+0x98], R42 ;  /* 0x0000982a01007387 */ /* 0x0005e20000100a00 */
[----:B------:R-:W-:Y:S01]  /*1950*/  P2R R12, PR, RZ, 0x10 ;  /* 0x00000010ff0c7803 */ /* 0x000fe20000000000 */
[----:B------:R-:W-:Y:S01]  /*1960*/  CS2R R112, SRZ ;  /* 0x0000000000707805 */ /* 0x000fe2000001ff00 */
[----:B------:R-:W-:Y:S01]  /*1970*/  P2R R3, PR, RZ, 0x1 ;  /* 0x00000001ff037803 */ /* 0x000fe20000000000 */
[----:B------:R1:W-:Y:S01]  /*1980*/  LDGSTS.E.BYPASS.LTC128B.128 [R38+0xe080], [R6.64+0x180], !P1 ;  /* 0x0e08018006267fae */ /* 0x0003e2000c901d50 */
[----:B------:R-:W-:Y:S01]  /*1990*/  ISETP.LT.OR P1, PT, R0, 0x21, P2 ;  /* 0x000000210000780c */ /* 0x000fe20001721670 */
[----:B------:R-:W-:Y:S01]  /*19a0*/  CS2R R110, SRZ ;  /* 0x00000000006e7805 */ /* 0x000fe2000001ff00 */
[----:B------:R-:W-:Y:S01]  /*19b0*/  ISETP.NE.AND P2, PT, R12, RZ, PT ;  /* 0x000000ff0c00720c */ /* 0x000fe20003f45270 */
[----:B------:R-:W-:Y:S01]  /*19c0*/  CS2R R108, SRZ ;  /* 0x00000000006c7805 */ /* 0x000fe2000001ff00 */
[----:B------:R-:W-:Y:S01]  /*19d0*/  ISETP.NE.AND P6, PT, R3, RZ, PT ;  /* 0x000000ff0300720c */ /* 0x000fe20003fc5270 */
[----:B------:R-:W-:Y:S01]  /*19e0*/  CS2R R106, SRZ ;  /* 0x00000000006a7805 */ /* 0x000fe2000001ff00 */
[----:B------:R-:W-:Y:S01]  /*19f0*/  ISETP.GE.AND P4, PT, R2, c[0x0][0x19c], PT ;  /* 0x0000670002007a0c */ /* 0x000fe20003f86270 */
[----:B------:R-:W-:Y:S01]  /*1a00*/  CS2R R104, SRZ ;  /* 0x0000000000687805 */ /* 0x000fe2000001ff00 */
[----:B------:R-:W-:Y:S01]  /*1a10*/  ISETP.GE.AND P3, PT, R17, c[0x0][0x19c], PT ;  /* 0x0000670011007a0c */ /* 0x000fe20003f66270 */
[----:B------:R-:W-:Y:S01]  /*1a20*/  CS2R R102, SRZ ;  /* 0x0000000000667805 */ /* 0x000fe2000001ff00 */
[C---:B------:R-:W-:Y:S01]  /*1a30*/  ISETP.LT.OR P0, PT, R0.reuse, 0x21, P5 ;  /* 0x000000210000780c */ /* 0x040fe20002f01670 */
[----:B------:R-:W-:Y:S01]  /*1a40*/  CS2R R100, SRZ ;  /* 0x0000000000647805 */ /* 0x000fe2000001ff00 */
[----:B------:R-:W-:Y:S01]  /*1a50*/  ISETP.LT.OR P5, PT, R0, 0x1, P4 ;  /* 0x000000010000780c */ /* 0x000fe200027a1670 */
[----:B------:R-:W-:Y:S01]  /*1a60*/  CS2R R98, SRZ ;  /* 0x0000000000627805 */ /* 0x000fe2000001ff00 */
[----:B------:R-:W-:Y:S01]  /*1a70*/  IADD3 R15, R43, UR4, RZ ;  /* 0x000000042b0f7c10 */ /* 0x000fe2000fffe0ff */
[----:B------:R3:W-:Y:S01]  /*1a80*/  LDGSTS.E.BYPASS.LTC128B.128 [R38+0x9080], [R10.64], !P2 ;  /* 0x090800000a267fae */ /* 0x0007e2000d101d50 */
[----:B------:R-:W-:Y:S01]  /*1a90*/  ISETP.GE.AND P2, PT, R18, c[0x0][0x19c], PT ;  /* 0x0000670012007a0c */ /* 0x000fe20003f46270 */
[----:B------:R-:W-:Y:S01]  /*1aa0*/  ULDC.64 UR4, c[0x0][0x288] ;  /* 0x0000a20000047ab9 */ /* 0x000fe20000000a00 */
[----:B------:R-:W-:Y:S01]  /*1ab0*/  CS2R R96, SRZ ;  /* 0x0000000000607805 */ /* 0x000fe2000001ff00 */
[----:B------:R3:W-:Y:S01]  /*1ac0*/  LDGSTS.E.BYPASS.LTC128B.128 [R38+0xb080], [R10.64+0x80], !P6 ;  /* 0x0b0800800a267fae */ /* 0x0007e2000f101d50 */
[----:B------:R-:W-:Y:S01]  /*1ad0*/  ISETP.LT.OR P6, PT, R0, 0x1, P3 ;  /* 0x000000010000780c */ /* 0x000fe20001fc1670 */
[----:B------:R-:W-:Y:S01]  /*1ae0*/  UIMAD UR4, UR9, UR4, URZ ;  /* 0x00000004090472a4 */ /* 0x000fe2000f8e023f */
[----:B------:R-:W-:Y:S01]  /*1af0*/  CS2R R94, SRZ ;  /* 0x00000000005e7805 */ /* 0x000fe2000001ff00 */
[----:B------:R3:W-:Y:S01]  /*1b00*/  LDGSTS.E.BYPASS.LTC128B.128 [R38+0xd080], [R10.64+0x100], !P1 ;  /* 0x0d0801000a267fae */ /* 0x0007e2000c901d50 */
[----:B------:R-:W-:Y:S01]  /*1b10*/  ISETP.GE.AND P1, PT, R19, c[0x0][0x19c], PT ;  /* 0x0000670013007a0c */ /* 0x000fe20003f26270 */
[----:B------:R-:W-:Y:S01]  /*1b20*/  UIMAD UR4, UR12, UR5, UR4 ;  /* 0x000000050c0472a4 */ /* 0x000fe2000f8e0204 */
[----:B-1----:R-:W-:Y:S01]  /*1b30*/  IMAD.U32 R6, RZ, RZ, UR6 ;  /* 0x00000006ff067e24 */ /* 0x002fe2000f8e00ff */
[----:B------:R3:W-:Y:S01]  /*1b40*/  LDGSTS.E.BYPASS.LTC128B.128 [R38+0xf080], [R10.64+0x180], !P0 ;  /* 0x0f0801800a267fae */ /* 0x0007e2000c101d50 */
[----:B------:R-:W-:Y:S01]  /*1b50*/  CS2R R92, SRZ ;  /* 0x00000000005c7805 */ /* 0x000fe2000001ff00 */
[----:B------:R-:W-:Y:S01]  /*1b60*/  CS2R R90, SRZ ;  /* 0x00000000005a7805 */ /* 0x000fe2000001ff00 */
[----:B------:R-:W-:Y:S01]  /*1b70*/  IMAD.WIDE.U32 R6, R6, UR18, R14 ;  /* 0x0000001206067c25 */ /* 0x000fe2000f8e000e */
[----:B------:R-:W0:Y:S01]  /*1b80*/  LDGDEPBAR ;  /* 0x00000000000079af */ /* 0x000e220000000000 */
[----:B------:R-:W-:Y:S01]  /*1b90*/  CS2R R88, SRZ ;  /* 0x0000000000587805 */ /* 0x000fe2000001ff00 */
[----:B------:R-:W-:Y:S01]  /*1ba0*/  CS2R R86, SRZ ;  /* 0x0000000000567805 */ /* 0x000fe2000001ff00 */
[----:B------:R-:W-:Y:S01]  /*1bb0*/  CS2R R82, SRZ ;  /* 0x0000000000527805 */ /* 0x000fe2000001ff00 */
[----:B------:R1:W-:Y:S01]  /*1bc0*/  LDGSTS.E.BYPASS.LTC128B.128 [R38+0x80], [R4.64], !P5 ;  /* 0x0008000004267fae */ /* 0x0003e2000e901d50 */
[----:B------:R-:W-:Y:S01]  /*1bd0*/  IADD3 R3, R7, UR7, RZ ;  /* 0x0000000707037c10 */ /* 0x000fe2000fffe0ff */
[----:B------:R-:W-:Y:S01]  /*1be0*/  ULDC.64 UR6, c[0x0][0x270] ;  /* 0x00009c0000067ab9 */ /* 0x000fe20000000a00 */
[C---:B------:R-:W-:Y:S01]  /*1bf0*/  ISETP.LT.OR P5, PT, R0.reuse, 0x1, P1 ;  /* 0x000000010000780c */ /* 0x040fe20000fa1670 */
[----:B------:R1:W-:Y:S01]  /*1c00*/  LDGSTS.E.BYPASS.LTC128B.128 [R38+0x2080], [R4.64+0x80], !P6 ;  /* 0x0208008004267fae */ /* 0x0003e2000f101d50 */
[C---:B------:R-:W-:Y:S01]  /*1c10*/  ISETP.LT.OR P6, PT, R0.reuse, 0x1, P2 ;  /* 0x000000010000780c */ /* 0x040fe200017c1670 */
[----:B------:R-:W-:Y:S01]  /*1c20*/  UIMAD UR6, UR9, UR6, URZ ;  /* 0x00000006090672a4 */ /* 0x000fe2000f8e023f */
[----:B------:R-:W-:Y:S01]  /*1c30*/  CS2R R80, SRZ ;  /* 0x0000000000507805 */ /* 0x000fe2000001ff00 */
[----:B------:R4:W-:Y:S01]  /*1c40*/  STL.64 [R1+0x80], R14 ;  /* 0x0000800e01007387 */ /* 0x0009e20000100a00 */
[----:B------:R-:W-:Y:S01]  /*1c50*/  P2R R7, PR, RZ, 0x40 ;  /* 0x00000040ff077803 */ /* 0x000fe20000000000 */
[----:B------:R-:W-:Y:S01]  /*1c60*/  UIMAD UR6, UR12, UR7, UR6 ;  /* 0x000000070c0672a4 */ /* 0x000fe2000f8e0206 */
[C---:B------:R-:W-:Y:S01]  /*1c70*/  ISETP.LT.OR P6, PT, R0.reuse, 0x21, P4 ;  /* 0x000000210000780c */ /* 0x040fe200027c1670 */
[----:B------:R-:W-:Y:S01]  /*1c80*/  CS2R R78, SRZ ;  /* 0x00000000004e7805 */ /* 0x000fe2000001ff00 */
[----:B------:R-:W-:Y:S01]  /*1c90*/  ISETP.LT.OR P4, PT, R0, 0x21, P2 ;  /* 0x000000210000780c */ /* 0x000fe20001781670 */
[----:B------:R-:W-:Y:S01]  /*1ca0*/  CS2R R76, SRZ ;  /* 0x00000000004c7805 */ /* 0x000fe2000001ff00 */
[----:B------:R-:W-:Y:S01]  /*1cb0*/  CS2R R74, SRZ ;  /* 0x00000000004a7805 */ /* 0x000fe2000001ff00 */
[----:B------:R-:W-:Y:S01]  /*1cc0*/  CS2R R72, SRZ ;  /* 0x0000000000487805 */ /* 0x000fe2000001ff00 */
[----:B------:R-:W-:Y:S01]  /*1cd0*/  CS2R R70, SRZ ;  /* 0x0000000000467805 */ /* 0x000fe2000001ff00 */
[----:B------:R-:W-:Y:S01]  /*1ce0*/  CS2R R68, SRZ ;  /* 0x0000000000447805 */ /* 0x000fe2000001ff00 */
[C---:B---3--:R-:W-:Y:S01]  /*1cf0*/  LEA R10, P0, R6.reuse, c[0x0][0x1f0], 0x1 ;  /* 0x00007c00060a7a11 */ /* 0x048fe200078008ff */
[----:B------:R-:W-:Y:S01]  /*1d00*/  CS2R R66, SRZ ;  /* 0x0000000000427805 */ /* 0x000fe2000001ff00 */
[----:B------:R-:W-:Y:S01]  /*1d10*/  CS2R R64, SRZ ;  /* 0x0000000000407805 */ /* 0x000fe2000001ff00 */
[----:B------:R-:W-:Y:S01]  /*1d20*/  CS2R R62, SRZ ;  /* 0x00000000003e7805 */ /* 0x000fe2000001ff00 */
[----:B------:R-:W-:Y:S01]  /*1d30*/  LEA.HI.X R11, R6, c[0x0][0x1f4], R3, 0x1, P0 ;  /* 0x00007d00060b7a11 */ /* 0x000fe200000f0c03 */
[----:B------:R-:W-:Y:S01]  /*1d40*/  CS2R R60, SRZ ;  /* 0x00000000003c7805 */ /* 0x000fe2000001ff00 */
[----:B------:R-:W-:Y:S01]  /*1d50*/  P2R R3, PR, RZ, 0x20 ;  /* 0x00000020ff037803 */ /* 0x000fe20000000000 */
[----:B------:R-:W-:Y:S01]  /*1d60*/  CS2R R58, SRZ ;  /* 0x00000000003a7805 */ /* 0x000fe2000001ff00 */
[C---:B------:R-:W-:Y:S01]  /*1d70*/  ISETP.LT.OR P5, PT, R0.reuse, 0x21, P3 ;  /* 0x000000210000780c */ /* 0x040fe20001fa1670 */
[----:B------:R-:W-:Y:S01]  /*1d80*/  CS2R R56, SRZ ;  /* 0x0000000000387805 */ /* 0x000fe2000001ff00 */
[----:B------:R-:W-:Y:S01]  /*1d90*/  ISETP.LT.OR P3, PT, R0, 0x21, P1 ;  /* 0x000000210000780c */ /* 0x000fe20000f61670 */
[----:B------:R-:W-:Y:S01]  /*1da0*/  IMAD.SHL.U32 R0, R20, 0x40, RZ ;  /* 0x0000004014007824 */ /* 0x000fe200078e00ff */
[----:B------:R-:W-:Y:S01]  /*1db0*/  ISETP.NE.AND P1, PT, R7, RZ, PT ;  /* 0x000000ff0700720c */ /* 0x000fe20003f25270 */
[----:B------:R-:W-:Y:S01]  /*1dc0*/  CS2R R54, SRZ ;  /* 0x0000000000367805 */ /* 0x000fe2000001ff00 */
[----:B------:R-:W-:Y:S01]  /*1dd0*/  ISETP.NE.AND P2, PT, R3, RZ, PT ;  /* 0x000000ff0300720c */ /* 0x000fe20003f45270 */
[----:B------:R-:W-:Y:S01]  /*1de0*/  IMAD R3, R22, 0x800, R23 ;  /* 0x0000080016037824 */ /* 0x000fe200078e0217 */
[C---:B------:R-:W-:Y:S01]  /*1df0*/  LEA R6, P0, R13.reuse, c[0x0][0x160], 0x1 ;  /* 0x000058000d067a11 */ /* 0x040fe200078008ff */
[----:B------:R-:W-:Y:S01]  /*1e00*/  CS2R R52, SRZ ;  /* 0x0000000000347805 */ /* 0x000fe2000001ff00 */
[----:B------:R-:W-:Y:S01]  /*1e10*/  LOP3.LUT R12, R0, 0x1c0, RZ, 0xc0, !PT ;  /* 0x000001c0000c7812 */ /* 0x000fe200078ec0ff */
[----:B------:R-:W-:Y:S01]  /*1e20*/  CS2R R50, SRZ ;  /* 0x0000000000327805 */ /* 0x000fe2000001ff00 */
[----:B------:R-:W-:Y:S01]  /*1e30*/  LEA.HI.X R7, R13, c[0x0][0x164], R16, 0x1, P0 ;  /* 0x000059000d077a11 */ /* 0x000fe200000f0c10 */
[----:B------:R-:W-:Y:S01]  /*1e40*/  CS2R R48, SRZ ;  /* 0x0000000000307805 */ /* 0x000fe2000001ff00 */
[----:B------:R-:W-:Y:S01]  /*1e50*/  LOP3.LUT R0, R12, 0x8, R35, 0xf8, !PT ;  /* 0x000000080c007812 */ /* 0x000fe200078ef823 */
[----:B------:R-:W-:Y:S01]  /*1e60*/  CS2R R46, SRZ ;  /* 0x00000000002e7805 */ /* 0x000fe2000001ff00 */
[----:B------:R-:W-:Y:S01]  /*1e70*/  SHF.R.U32.HI R13, RZ, 0x3, R12 ;  /* 0x00000003ff0d7819 */ /* 0x000fe2000001160c */
[----:B------:R1:W-:Y:S01]  /*1e80*/  LDGSTS.E.BYPASS.LTC128B.128 [R38+0x4080], [R4.64+0x100], !P1 ;  /* 0x0408010004267fae */ /* 0x0003e2000c901d50 */
[----:B------:R-:W-:Y:S01]  /*1e90*/  ISETP.LT.AND P0, PT, R40, UR20, PT ;  /* 0x0000001428007c0c */ /* 0x000fe2000bf01270 */
[----:B------:R-:W-:Y:S01]  /*1ea0*/  CS2R R44, SRZ ;  /* 0x00000000002c7805 */ /* 0x000fe2000001ff00 */
[----:B------:R-:W-:Y:S01]  /*1eb0*/  LOP3.LUT R0, R0, R13, RZ, 0x3c, !PT ;  /* 0x0000000d00007212 */ /* 0x000fe200078e3cff */
[----:B------:R1:W-:Y:S01]  /*1ec0*/  LDGSTS.E.BYPASS.LTC128B.128 [R38+0x6080], [R4.64+0x180], !P2 ;  /* 0x0608018004267fae */ /* 0x0003e2000d101d50 */
[C---:B------:R-:W-:Y:S01]  /*1ed0*/  LOP3.LUT P1, RZ, R20.reuse, 0x2, RZ, 0xc0, !PT ;  /* 0x0000000214ff7812 */ /* 0x040fe2000782c0ff */
[----:B--2---:R-:W-:Y:S01]  /*1ee0*/  CS2R R42, SRZ ;  /* 0x00000000002a7805 */ /* 0x004fe2000001ff00 */
[----:B------:R-:W-:Y:S01]  /*1ef0*/  LOP3.LUT P2, RZ, R20, 0x4, RZ, 0xc0, !PT ;  /* 0x0000000414ff7812 */ /* 0x000fe2000784c0ff */
[----:B------:R2:W-:Y:S01]  /*1f00*/  LDGSTS.E.BYPASS.LTC128B.128 [R38+0x1080], [R8.64], !P6 ;  /* 0x0108000008267fae */ /* 0x0005e2000f101d50 */
[----:B------:R-:W-:Y:S01]  /*1f10*/  ISETP.GE.AND P6, PT, R2, c[0x0][0x16c], PT ;  /* 0x00005b0002007a0c */ /* 0x000fe20003fc6270 */
[----:B------:R-:W-:-:S02]  /*1f20*/  ULDC UR7, c[0x0][0x198] ;  /* 0x0000660000077ab9 */ /* 0x000fc40000000800 */
[----:B------:R2:W-:Y:S01]  /*1f30*/  LDGSTS.E.BYPASS.LTC128B.128 [R38+0x3080], [R8.64+0x80], !P5 ;  /* 0x0308008008267fae */ /* 0x0005e2000e901d50 */
[----:B------:R-:W-:Y:S01]  /*1f40*/  ISETP.GT.AND P5, PT, R84, 0x7, PT ;  /* 0x000000075400780c */ /* 0x000fe20003fa4270 */
[----:B------:R-:W-:Y:S02]  /*1f50*/  ULDC UR9, c[0x0][0x168] ;  /* 0x00005a0000097ab9 */ /* 0x000fe40000000800 */
[----:B------:R2:W-:Y:S01]  /*1f60*/  LDGSTS.E.BYPASS.LTC128B.128 [R38+0x5080], [R8.64+0x100], !P4 ;  /* 0x0508010008267fae */ /* 0x0005e2000e101d50 */
[----:B------:R-:W-:-:S03]  /*1f70*/  ISETP.GE.OR P4, PT, R2, c[0x0][0x16c], !P0 ;  /* 0x00005b0002007a0c */ /* 0x000fc60004786670 */
[----:B------:R2:W-:Y:S01]  /*1f80*/  LDGSTS.E.BYPASS.LTC128B.128 [R38+0x7080], [R8.64+0x180], !P3 ;  /* 0x0708018008267fae */ /* 0x0005e2000d901d50 */
[----:B------:R-:W-:-:S03]  /*1f90*/  ISETP.GE.AND P3, PT, R2, c[0x0][0x1fc], PT ;  /* 0x00007f0002007a0c */ /* 0x000fc60003f66270 */
[----:B------:R-:W0:Y:S01]  /*1fa0*/  LDGDEPBAR ;  /* 0x00000000000079af */ /* 0x000e220000000000 */
[----:B-1----:R-:W-:Y:S02]  /*1fb0*/  P2R R4, PR, RZ, 0x8 ;  /* 0x00000008ff047803 */ /* 0x002fe40000000000 */
[----:B------:R-:W-:Y:S01]  /*1fc0*/  ISETP.GE.OR P3, PT, R2, c[0x0][0x1fc], !P0 ;  /* 0x00007f0002007a0c */ /* 0x000fe20004766670 */
[----:B------:R-:W-:Y:S01]  /*1fd0*/  IMAD.IADD R2, R3, 0x1, R0 ;  /* 0x0000000103027824 */ /* 0x000fe200078e0200 */
[----:B------:R-:W-:Y:S01]  /*1fe0*/  SHF.R.S32.HI R0, RZ, 0x1f, R21 ;  /* 0x0000001fff007819 */ /* 0x000fe20000011415 */
[----:B------:R-:W-:Y:S01]  /*1ff0*/  IMAD.MOV.U32 R3, RZ, RZ, 0x40 ;  /* 0x00000040ff037424 */ /* 0x000fe200078e00ff */
[----:B------:R-:W-:Y:S01]  /*2000*/  P2R R20, PR, RZ, 0x8 ;  /* 0x00000008ff147803 */ /* 0x000fe20000000000 */
[----:B------:R-:W-:Y:S01]  /*2010*/  IMAD.SHL.U32 R39, R2, 0x2, RZ ;  /* 0x0000000202277824 */ /* 0x000fe200078e00ff */
[----:B----4-:R-:W-:Y:S02]  /*2020*/  LEA.HI R14, R0, R21, RZ, 0x2 ;  /* 0x00000015000e7211 */ /* 0x010fe400078f10ff */
[----:B------:R-:W-:-:S02]  /*2030*/  SEL R0, R148, 0xffffffe0, !P1 ;  /* 0xffffffe094007807 */ /* 0x000fc40004800000 */
[----:B------:R-:W-:Y:S01]  /*2040*/  SEL R2, R3, 0xffffffc0, !P2 ;  /* 0xffffffc003027807 */ /* 0x000fe20005000000 */
[----:B------:R-:W-:Y:S01]  /*2050*/  IMAD.U32 R3, RZ, RZ, UR13 ;  /* 0x0000000dff037e24 */ /* 0x000fe2000f8e00ff */
[----:B------:R-:W-:Y:S01]  /*2060*/  ISETP.GE.OR P3, PT, R17, c[0x0][0x16c], !P0 ;  /* 0x00005b0011007a0c */ /* 0x000fe20004766670 */
[----:B------:R-:W-:Y:S01]  /*2070*/  IMAD.IADD R26, R39, 0x1, R0 ;  /* 0x00000001271a7824 */ /* 0x000fe200078e0200 */
[----:B------:R-:W-:Y:S01]  /*2080*/  ISETP.GE.OR P2, PT, R18, c[0x0][0x16c], !P0 ;  /* 0x00005b0012007a0c */ /* 0x000fe20004746670 */
[----:B------:R-:W-:-:S04]  /*2090*/  DEPBAR.LE SB0, 0x1 ;  /* 0x000080400000791a */ /* 0x000fc80000000000 */
[----:B------:R-:W-:Y:S01]  /*20a0*/  BAR.SYNC.DEFER_BLOCKING 0x0 ;  /* 0x0000000000007b1d */ /* 0x000fe20000010000 */
[----:B------:R-:W-:Y:S01]  /*20b0*/  IMAD.IADD R16, R39, 0x1, R2 ;  /* 0x0000000127107824 */ /* 0x000fe200078e0202 */
[----:B------:R-:W-:Y:S01]  /*20c0*/  ISETP.GE.OR P1, PT, R19, c[0x0][0x16c], !P0 ;  /* 0x00005b0013007a0c */ /* 0x000fe20004726670 */
[----:B------:R-:W-:Y:S01]  /*20d0*/  IMAD.IADD R15, R2, 0x1, R26 ;  /* 0x00000001020f7824 */ /* 0x000fe200078e021a */
[----:B------:R-:W-:Y:S01]  /*20e0*/  IADD3 R5, R31, UR4, RZ ;  /* 0x000000041f057c10 */ /* 0x000fe2000fffe0ff */
[----:B--2---:R-:W-:Y:S01]  /*20f0*/  IMAD.MOV.U32 R8, RZ, RZ, R28 ;  /* 0x000000ffff087224 */ /* 0x004fe200078e001c */
[----:B------:R-:W-:Y:S01]  /*2100*/  ULDC.64 UR4, c[0x0][0x278] ;  /* 0x00009e0000047ab9 */ /* 0x000fe20000000a00 */
[----:B------:R-:W-:Y:S01]  /*2110*/  IADD3 R9, R29, UR6, RZ ;  /* 0x000000061d097c10 */ /* 0x000fe2000fffe0ff */
[----:B------:R-:W-:Y:S01]  /*2120*/  UIMAD UR4, UR8, UR4, URZ ;  /* 0x00000004080472a4 */ /* 0x000fe2000f8e023f */
[----:B------:R-:W-:Y:S01]  /*2130*/  IMAD.U32 R0, RZ, RZ, UR13 ;  /* 0x0000000dff007e24 */ /* 0x000fe2000f8e00ff */
[----:B------:R-:W-:Y:S01]  /*2140*/  STL [R1+0x28], R39 ;  /* 0x0000282701007387 */ /* 0x000fe20000100800 */
[----:B------:R-:W-:Y:S01]  /*2150*/  USHF.R.S32.HI UR6, URZ, 0x1f, UR19 ;  /* 0x0000001f3f067899 */ /* 0x000fe20008011413 */
[----:B------:R-:W-:Y:S01]  /*2160*/  IMAD.WIDE.U32 R40, R3, c[0x0][0x278], R8 ;  /* 0x00009e0003287a25 */ /* 0x000fe200078e0008 */
[----:B------:R-:W-:Y:S01]  /*2170*/  UIMAD UR5, UR13, UR5, UR4 ;  /* 0x000000050d0572a4 */ /* 0x000fe2000f8e0204 */
[----:B------:R-:W-:Y:S01]  /*2180*/  STL [R1+0x2c], R26 ;  /* 0x00002c1a01007387 */ /* 0x000fe20000100800 */
[----:B------:R-:W-:Y:S01]  /*2190*/  LOP3.LUT R14, R14, 0x1ffffffc, RZ, 0xc0, !PT ;  /* 0x1ffffffc0e0e7812 */ /* 0x000fe200078ec0ff */
[----:B------:R-:W-:Y:S01]  /*21a0*/  IMAD.WIDE.U32 R150, R0, c[0x0][0x240], R24 ;  /* 0x0000900000967a25 */ /* 0x000fe200078e0018 */
[----:B------:R-:W-:Y:S01]  /*21b0*/  LOP3.LUT R0, R33, 0xfffffff0, RZ, 0xc0, !PT ;  /* 0xfffffff021007812 */ /* 0x000fe200078ec0ff */
[----:B------:R-:W-:Y:S02]  /*21c0*/  STL [R1+0x34], R16 ;  /* 0x0000341001007387 */ /* 0x000fe40000100800 */
[----:B------:R-:W-:Y:S01]  /*21d0*/  IMAD.IADD R21, R21, 0x1, -R14 ;  /* 0x0000000115157824 */ /* 0x000fe200078e0a0e */
[----:B------:R-:W-:Y:S01]  /*21e0*/  LOP3.LUT R14, R27, 0xffffffe0, RZ, 0xc0, !PT ;  /* 0xffffffe01b0e7812 */ /* 0x000fe200078ec0ff */
[----:B------:R-:W-:Y:S01]  /*21f0*/  STL [R1+0x30], R15 ;  /* 0x0000300f01007387 */ /* 0x000fe20000100800 */
[----:B------:R-:W-:-:S02]  /*2200*/  IMAD.IADD R0, R84, 0x1, -R0 ;  /* 0x0000000154007824 */ /* 0x000fc400078e0a00 */
[----:B------:R-:W-:Y:S01]  /*2210*/  IMAD.U32 R9, RZ, RZ, UR13 ;  /* 0x0000000dff097e24 */ /* 0x000fe2000f8e00ff */
[----:B------:R-:W1:Y:S02]  /*2220*/  LDSM.16.M88.4 R164, [R39+0x8080] ;  /* 0x0080800027a4783b */ /* 0x000e640000000200 */
[----:B------:R-:W-:Y:S02]  /*2230*/  SHF.R.S32.HI R8, RZ, 0x1f, R0 ;  /* 0x0000001fff087819 */ /* 0x000fe40000011400 */
[----:B------:R-:W2:Y:S02]  /*2240*/  LDSM.16.M88.4 R168, [R26+0x8080] ;  /* 0x008080001aa8783b */ /* 0x000ea40000000200 */
[----:B------:R-:W-:Y:S02]  /*2250*/  LEA.HI R8, R8, R0, RZ, 0x3 ;  /* 0x0000000008087211 */ /* 0x000fe400078f18ff */
[----:B------:R-:W3:Y:S04]  /*2260*/  LDSM.16.M88.4 R172, [R16+0x8080] ;  /* 0x0080800010ac783b */ /* 0x000ee80000000200 */
[----:B------:R-:W4:Y:S04]  /*2270*/  LDSM.16.M88.4 R176, [R15+0x8080] ;  /* 0x008080000fb0783b */ /* 0x000f280000000200 */
        /* <DEDUP_REMOVED lines=11> */
[----:B------:R2:W1:Y:S04]  /*2330*/  LDSM.16.M88.4 R224, [R15+0xe080] ;  /* 0x00e080000fe0783b */ /* 0x0004680000000200 */
[----:B------:R-:W-:Y:S06]  /*2340*/  BAR.SYNC.DEFER_BLOCKING 0x0 ;  /* 0x0000000000007b1d */ /* 0x000fec0000010000 */
[----:B------:R-:W-:Y:S04]  /*2350*/  STL.64 [R1+0xb0], R150 ;  /* 0x0000b09601007387 */ /* 0x000fe80000100a00 */
[----:B------:R1:W-:Y:S01]  /*2360*/  STL.64 [R1+0x90], R40 ;  /* 0x0000902801007387 */ /* 0x0003e20000100a00 */
[----:B-----5:R-:W-:-:S02]  /*2370*/  SEL R26, RZ, 0x1, P6 ;  /* 0x00000001ff1a7807 */ /* 0x020fc40003000000 */
[----:B------:R-:W-:Y:S02]  /*2380*/  ISETP.GE.OR P6, PT, R17, c[0x0][0x1fc], !P0 ;  /* 0x00007f0011007a0c */ /* 0x000fe400047c6670 */
[----:B--2---:R-:W-:Y:S01]  /*2390*/  IADD3 R15, R41, UR5, RZ ;  /* 0x00000005290f7c10 */ /* 0x004fe2000fffe0ff */
[----:B------:R-:W-:Y:S02]  /*23a0*/  ULDC.64 UR4, c[0x0][0x290] ;  /* 0x0000a40000047ab9 */ /* 0x000fe40000000a00 */
[----:B------:R-:W-:Y:S01]  /*23b0*/  UIMAD UR4, UR8, UR4, URZ ;  /* 0x00000004080472a4 */ /* 0x000fe2000f8e023f */
[----:B------:R-:W-:Y:S01]  /*23c0*/  @!PT LDS RZ, [RZ] ;  /* 0x00000000fffff984 */ /* 0x000fe20000000800 */
[----:B------:R-:W-:Y:S01]  /*23d0*/  @!PT LDS RZ, [RZ] ;  /* 0x00000000fffff984 */ /* 0x000fe20000000800 */
[----:B------:R-:W-:Y:S01]  /*23e0*/  @!PT LDS RZ, [RZ] ;  /* 0x00000000fffff984 */ /* 0x000fe20000000800 */
[----:B------:R2:W-:Y:S01]  /*23f0*/  LDGSTS.E.BYPASS.LTC128B.128 [R38+0x8080], [R6.64], !P4 ;  /* 0x0808000006267fae */ /* 0x0005e2000e101d50 */
[----:B------:R-:W-:Y:S01]  /*2400*/  ISETP.NE.AND P4, PT, R4, RZ, PT ;  /* 0x000000ff0400720c */ /* 0x000fe20003f85270 */
[----:B------:R-:W-:Y:S01]  /*2410*/  IMAD.MOV.U32 R4, RZ, RZ, R30 ;  /* 0x000000ffff047224 */ /* 0x000fe200078e001e */
[----:B------:R-:W-:Y:S01]  /*2420*/  UIMAD UR4, UR13, UR5, UR4 ;  /* 0x000000050d0472a4 */ /* 0x000fe2000f8e0204 */
[----:B------:R2:W-:Y:S01]  /*2430*/  LDGSTS.E.BYPASS.LTC128B.128 [R38+0x9080], [R6.64+0x80], !P3 ;  /* 0x0908008006267fae */ /* 0x0005e2000d901d50 */
[----:B------:R-:W-:Y:S01]  /*2440*/  ISETP.GE.AND P3, PT, R17, c[0x0][0x16c], PT ;  /* 0x00005b0011007a0c */ /* 0x000fe20003f66270 */
[----:B------:R-:W-:Y:S01]  /*2450*/  IMAD.WIDE.U32 R28, R9, c[0x0][0x290], R4 ;  /* 0x0000a400091c7a25 */ /* 0x000fe200078e0004 */
[----:B------:R-:W-:Y:S01]  /*2460*/  LOP3.LUT R9, R8, 0xfffffff8, RZ, 0xc0, !PT ;  /* 0xfffffff808097812 */ /* 0x000fe200078ec0ff */
[----:B------:R2:W-:Y:S01]  /*2470*/  LDGSTS.E.BYPASS.LTC128B.128 [R38+0xa080], [R6.64+0x100], !P2 ;  /* 0x0a08010006267fae */ /* 0x0005e2000d101d50 */
[----:B------:R-:W-:Y:S01]  /*2480*/  SEL R23, RZ, 0xffffffff, P3 ;  /* 0xffffffffff177807 */ /* 0x000fe20001800000 */
[----:B------:R-:W-:Y:S01]  /*2490*/  IMAD.SHL.U32 R5, R34, 0x10, RZ ;  /* 0x0000001022057824 */ /* 0x000fe200078e00ff */
[----:B------:R-:W-:Y:S01]  /*24a0*/  ISETP.GE.AND P3, PT, R17, c[0x0][0x1fc], PT ;  /* 0x00007f0011007a0c */ /* 0x000fe20003f66270 */
[----:B------:R2:W-:Y:S01]  /*24b0*/  LDGSTS.E.BYPASS.LTC128B.128 [R38+0xb080], [R6.64+0x180], !P1 ;  /* 0x0b08018006267fae */ /* 0x0005e2000c901d50 */
[----:B------:R-:W-:Y:S01]  /*24c0*/  ISETP.GE.AND P1, PT, R19, c[0x0][0x16c], PT ;  /* 0x00005b0013007a0c */ /* 0x000fe20003f26270 */
[----:B------:R-:W-:Y:S01]  /*24d0*/  IMAD.IADD R0, R0, 0x1, -R9 ;  /* 0x0000000100007824 */ /* 0x000fe200078e0a09 */
[----:B------:R-:W-:Y:S01]  /*24e0*/  LOP3.LUT R12, R12, 0x10, R5, 0xf8, !PT ;  /* 0x000000100c0c7812 */ /* 0x000fe200078ef805 */
[----:B------:R5:W-:Y:S01]  /*24f0*/  STL [R1+0xac], R15 ;  /* 0x0000ac0f01007387 */ /* 0x000be20000100800 */
[----:B------:R-:W-:Y:S01]  /*2500*/  SEL R24, RZ, 0x8, P1 ;  /* 0x00000008ff187807 */ /* 0x000fe20000800000 */
[----:B------:R-:W-:Y:S01]  /*2510*/  CS2R R30, SRZ ;  /* 0x00000000001e7805 */ /* 0x000fe2000001ff00 */
[----:B------:R-:W-:Y:S01]  /*2520*/  @!P5 IADD3 R3, P1, R40, UR19, RZ ;  /* 0x000000132803dc10 */ /* 0x000fe2000ff3e0ff */
[----:B------:R-:W-:Y:S01]  /*2530*/  STL.64 [R1+0x88], R28 ;  /* 0x0000881c01007387 */ /* 0x000fe20000100a00 */
[----:B------:R-:W-:Y:S01]  /*2540*/  ISETP.GE.AND P2, PT, R18, c[0x0][0x16c], PT ;  /* 0x00005b0012007a0c */ /* 0x000fe20003f46270 */
[----:B-1----:R-:W-:Y:S01]  /*2550*/  CS2R R40, SRZ ;  /* 0x0000000000287805 */ /* 0x002fe2000001ff00 */
[----:B------:R-:W-:-:S02]  /*2560*/  SEL R17, RZ, 0xffffffff, P3 ;  /* 0xffffffffff117807 */ /* 0x000fc40001800000 */
[----:B------:R-:W-:Y:S02]  /*2570*/  SEL R16, RZ, 0x1, P4 ;  /* 0x00000001ff107807 */ /* 0x000fe40002000000 */
[C---:B------:R-:W-:Y:S02]  /*2580*/  ISETP.GE.OR P4, PT, R18.reuse, c[0x0][0x1fc], !P0 ;  /* 0x00007f0012007a0c */ /* 0x040fe40004786670 */
[----:B------:R-:W-:Y:S02]  /*2590*/  ISETP.GE.OR P3, PT, R19, c[0x0][0x1fc], !P0 ;  /* 0x00007f0013007a0c */ /* 0x000fe40004766670 */
[----:B------:R-:W-:Y:S02]  /*25a0*/  SEL R25, RZ, 0x4, P2 ;  /* 0x00000004ff197807 */ /* 0x000fe40001000000 */
[----:B------:R-:W-:Y:S02]  /*25b0*/  ISETP.GE.AND P2, PT, R18, c[0x0][0x1fc], PT ;  /* 0x00007f0012007a0c */ /* 0x000fe40003f46270 */
[----:B--2---:R-:W-:-:S02]  /*25c0*/  @!P5 IADD3.X R7, R15, UR6, RZ, P1, !PT ;  /* 0x000000060f07dc10 */ /* 0x004fc40008ffe4ff */
[----:B------:R-:W-:Y:S01]  /*25d0*/  @!P5 LEA R6, P1, R3, c[0x0][0x258], 0x2 ;  /* 0x000096000306da11 */ /* 0x000fe200078210ff */
[----:B-----5:R-:W-:-:S03]  /*25e0*/  IMAD.SHL.U32 R15, R22, 0x20, RZ ;  /* 0x00000020160f7824 */ /* 0x020fc600078e00ff */
[----:B------:R-:W-:Y:S01]  /*25f0*/  @!P5 LEA.HI.X R7, R3, c[0x0][0x25c], R7, 0x2, P1 ;  /* 0x000097000307da11 */ /* 0x000fe200008f1407 */
[----:B------:R-:W-:Y:S01]  /*2600*/  IMAD.IADD R3, R84, 0x1, -R14 ;  /* 0x0000000154037824 */ /* 0x000fe200078e0a0e */
[----:B------:R-:W-:Y:S02]  /*2610*/  ISETP.GE.AND P1, PT, R19, c[0x0][0x1fc], PT ;  /* 0x00007f0013007a0c */ /* 0x000fe40003f26270 */
[----:B------:R-:W-:Y:S01]  /*2620*/  IADD3 R19, R29, UR4, RZ ;  /* 0x000000041d137c10 */ /* 0x000fe2000fffe0ff */
[----:B------:R-:W-:Y:S01]  /*2630*/  ULDC.64 UR4, c[0x0][0x240] ;  /* 0x0000900000047ab9 */ /* 0x000fe20000000a00 */
[----:B------:R-:W-:Y:S01]  /*2640*/  SHF.R.S32.HI R14, RZ, 0x1f, R3 ;  /* 0x0000001fff0e7819 */ /* 0x000fe20000011403 */
[----:B------:R-:W-:Y:S01]  /*2650*/  UIMAD UR4, UR8, UR4, URZ ;  /* 0x00000004080472a4 */ /* 0x000fe2000f8e023f */
[----:B------:R-:W-:Y:S02]  /*2660*/  LOP3.LUT R15, R36, 0x20, R15, 0xf8, !PT ;  /* 0x00000020240f7812 */ /* 0x000fe400078ef80f */
[----:B------:R-:W-:Y:S01]  /*2670*/  LEA.HI R4, R14, R3, RZ, 0x2 ;  /* 0x000000030e047211 */ /* 0x000fe200078f10ff */
[----:B------:R-:W-:Y:S01]  /*2680*/  UIMAD UR5, UR13, UR5, UR4 ;  /* 0x000000050d0572a4 */ /* 0x000fe2000f8e0204 */
[----:B------:R-:W-:Y:S01]  /*2690*/  SEL R14, RZ, 0x4, P2 ;  /* 0x00000004ff0e7807 */ /* 0x000fe20001000000 */
[----:B------:R-:W-:Y:S01]  /*26a0*/  UMOV UR8, 0xffffffe0 ;  /* 0xffffffe000087882 */ /* 0x000fe20000000000 */
[----:B------:R-:W-:-:S02]  /*26b0*/  LOP3.LUT R9, R4, 0x7ffffffc, RZ, 0xc0, !PT ;  /* 0x7ffffffc04097812 */ /* 0x000fc400078ec0ff */
[----:B------:R-:W-:Y:S02]  /*26c0*/  LEA.HI.SX32 R5, R4, R5, 0x1e ;  /* 0x0000000504057211 */ /* 0x000fe400078ff2ff */
[----:B------:R-:W-:Y:S01]  /*26d0*/  LOP3.LUT P2, RZ, R0, 0x4, RZ, 0xc0, !PT ;  /* 0x0000000400ff7812 */ /* 0x000fe2000784c0ff */
[----:B------:R-:W-:Y:S02]  /*26e0*/  IMAD.IADD R4, R3, 0x1, -R9 ;  /* 0x0000000103047824 */ /* 0x000fe400078e0a09 */
[----:B------:R-:W-:Y:S01]  /*26f0*/  @!P5 IMAD.SHL.U32 R3, R84, 0x10, RZ ;  /* 0x000000105403d824 */ /* 0x000fe200078e00ff */
[----:B------:R1:W-:Y:S01]  /*2700*/  STL [R1+0x54], R5 ;  /* 0x0000540501007387 */ /* 0x0003e20000100800 */
[----:B------:R-:W-:-:S03]  /*2710*/  IMAD R18, R21, 0x4, R4 ;  /* 0x0000000415127824 */ /* 0x000fc600078e0204 */
[----:B------:R2:W-:Y:S04]  /*2720*/  @!P5 LDGSTS.E.BYPASS.LTC128B.128 [R3+0x14080], [R6.64] ;  /* 0x140800000603dfae */ /* 0x0005e8000b901d50 */
[----:B------:R-:W0:Y:S04]  /*2730*/  LDGDEPBAR ;  /* 0x00000000000079af */ /* 0x000e280000000000 */
[----:B------:R-:W-:Y:S01]  /*2740*/  STL [R1+0xa8], R19 ;  /* 0x0000a81301007387 */ /* 0x000fe20000100800 */
[----:B-1----:R-:W-:Y:S02]  /*2750*/  LOP3.LUT R5, R12, 0x8, R35, 0xf8, !PT ;  /* 0x000000080c057812 */ /* 0x002fe400078ef823 */
[----:B------:R-:W-:-:S02]  /*2760*/  CS2R R34, SRZ ;  /* 0x0000000000227805 */ /* 0x000fc4000001ff00 */
[----:B------:R-:W-:Y:S01]  /*2770*/  LOP3.LUT R9, R5, R13, RZ, 0x3c, !PT ;  /* 0x0000000d05097212 */ /* 0x000fe200078e3cff */
[----:B------:R-:W-:Y:S01]  /*2780*/  IMAD.SHL.U32 R5, R23, 0x2, RZ ;  /* 0x0000000217057824 */ /* 0x000fe200078e00ff */
[----:B--2---:R-:W-:Y:S01]  /*2790*/  SEL R7, RZ, 0x8, P1 ;  /* 0x00000008ff077807 */ /* 0x004fe20000800000 */
[----:B------:R-:W-:Y:S01]  /*27a0*/  IMAD.SHL.U32 R6, R17, 0x2, RZ ;  /* 0x0000000211067824 */ /* 0x000fe200078e00ff */
[----:B------:R-:W-:Y:S02]  /*27b0*/  ISETP.NE.AND P1, PT, R20, RZ, PT ;  /* 0x000000ff1400720c */ /* 0x000fe40003f25270 */
[----:B------:R-:W-:Y:S01]  /*27c0*/  IADD3 R3, P0, R28, UR19, RZ ;  /* 0x000000131c037c10 */ /* 0x000fe2000ff1e0ff */
[----:B------:R-:W-:Y:S01]  /*27d0*/  CS2R R20, SRZ ;  /* 0x0000000000147805 */ /* 0x000fe2000001ff00 */
[----:B------:R-:W-:Y:S01]  /*27e0*/  LOP3.LUT R5, R5, 0x2, R26, 0xe2, !PT ;  /* 0x0000000205057812 */ /* 0x000fe200078ee21a */
[----:B------:R-:W-:Y:S01]  /*27f0*/  CS2R R28, SRZ ;  /* 0x00000000001c7805 */ /* 0x000fe2000001ff00 */
[----:B------:R-:W-:Y:S01]  /*2800*/  IADD3.X R4, R19, UR6, RZ, P0, !PT ;  /* 0x0000000613047c10 */ /* 0x000fe200087fe4ff */
[----:B------:R-:W-:Y:S01]  /*2810*/  CS2R R26, SRZ ;  /* 0x00000000001a7805 */ /* 0x000fe2000001ff00 */
[----:B------:R-:W-:Y:S01]  /*2820*/  LEA R12, P0, R3, c[0x0][0x280], 0x2 ;  /* 0x0000a000030c7a11 */ /* 0x000fe200078010ff */
[----:B------:R-:W-:Y:S01]  /*2830*/  ULDC UR6, c[0x0][0x168] ;  /* 0x00005a0000067ab9 */ /* 0x000fe20000000800 */
[----:B------:R-:W-:-:S02]  /*2840*/  LOP3.LUT R16, R6, 0x2, R16, 0xe2, !PT ;  /* 0x0000000206107812 */ /* 0x000fc400078ee210 */
[----:B------:R-:W-:Y:S01]  /*2850*/  LEA.HI.X R13, R3, c[0x0][0x284], R4, 0x2, P0 ;  /* 0x0000a100030d7a11 */ /* 0x000fe200000f1404 */
[----:B------:R1:W-:Y:S01]  /*2860*/  LDGSTS.E.BYPASS.LTC128B.128 [R38+0x10080], [R10.64], !P1 ;  /* 0x100800000a267fae */ /* 0x0003e2000c901d50 */
[C---:B------:R-:W-:Y:S01]  /*2870*/  LOP3.LUT P1, RZ, R0.reuse, 0x2, RZ, 0xc0, !PT ;  /* 0x0000000200ff7812 */ /* 0x040fe2000782c0ff */
[----:B------:R-:W-:Y:S01]  /*2880*/  IMAD.SHL.U32 R0, R0, 0x40, RZ ;  /* 0x0000004000007824 */ /* 0x000fe200078e00ff */
[----:B------:R-:W-:Y:S01]  /*2890*/  LOP3.LUT R3, R24, R5, R25, 0xfe, !PT ;  /* 0x0000000518037212 */ /* 0x000fe200078efe19 */
[----:B------:R-:W-:Y:S01]  /*28a0*/  IMAD.SHL.U32 R5, R32, 0x8, RZ ;  /* 0x0000000820057824 */ /* 0x000fe200078e00ff */
[----:B------:R-:W-:Y:S01]  /*28b0*/  LOP3.LUT R6, R7, R16, R14, 0xfe, !PT ;  /* 0x0000001007067212 */ /* 0x000fe200078efe0e */
[----:B------:R-:W-:Y:S01]  /*28c0*/  IMAD.SHL.U32 R4, R22, 0x8, RZ ;  /* 0x0000000816047824 */ /* 0x000fe200078e00ff */
[----:B------:R-:W-:Y:S01]  /*28d0*/  LOP3.LUT R0, R0, 0x1c0, RZ, 0xc0, !PT ;  /* 0x000001c000007812 */ /* 0x000fe200078ec0ff */
[----:B------:R2:W-:Y:S01]  /*28e0*/  STL [R1+0x64], R3 ;  /* 0x0000640301007387 */ /* 0x0005e20000100800 */
[----:B------:R-:W-:Y:S01]  /*28f0*/  ISETP.GE.AND P0, PT, R84, 0x8, PT ;  /* 0x000000085400780c */ /* 0x000fe20003f06270 */
[----:B------:R-:W-:Y:S01]  /*2900*/  CS2R R32, SRZ ;  /* 0x0000000000207805 */ /* 0x000fe2000001ff00 */
[C---:B------:R-:W-:Y:S01]  /*2910*/  LOP3.LUT R5, R0.reuse, 0x38, R5, 0xf8, !PT ;  /* 0x0000003800057812 */ /* 0x040fe200078ef805 */
[----:B------:R5:W-:Y:S01]  /*2920*/  STL [R1+0x60], R6 ;  /* 0x0000600601007387 */ /* 0x000be20000100800 */
[----:B------:R-:W-:Y:S01]  /*2930*/  LOP3.LUT R4, R0, 0x8, R4, 0xf8, !PT ;  /* 0x0000000800047812 */ /* 0x000fe200078ef804 */
[----:B------:R-:W-:-:S02]  /*2940*/  CS2R R24, SRZ ;  /* 0x0000000000187805 */ /* 0x000fc4000001ff00 */
[----:B------:R1:W-:Y:S04]  /*2950*/  LDGSTS.E.BYPASS.LTC128B.128 [R38+0x11080], [R10.64+0x80], !P6 ;  /* 0x110800800a267fae */ /* 0x0003e8000f101d50 */
[----:B------:R1:W-:Y:S04]  /*2960*/  LDGSTS.E.BYPASS.LTC128B.128 [R38+0x12080], [R10.64+0x100], !P4 ;  /* 0x120801000a267fae */ /* 0x0003e8000e101d50 */
[----:B------:R1:W-:Y:S01]  /*2970*/  LDGSTS.E.BYPASS.LTC128B.128 [R38+0x13080], [R10.64+0x180], !P3 ;  /* 0x130801800a267fae */ /* 0x0003e2000d901d50 */
[----:B--2---:R-:W-:Y:S01]  /*2980*/  SHF.R.U32.HI R3, RZ, 0x3, R0 ;  /* 0x00000003ff037819 */ /* 0x004fe20000011600 */
[----:B-----5:R-:W-:-:S03]  /*2990*/  IMAD.SHL.U32 R6, R8, 0x40, RZ ;  /* 0x0000004008067824 */ /* 0x020fc600078e00ff */
[----:B------:R-:W-:Y:S01]  /*29a0*/  LOP3.LUT R7, R3, R15, R0, 0x1e, !PT ;  /* 0x0000000f03077212 */ /* 0x000fe200078e1e00 */
[----:B------:R-:W-:Y:S01]  /*29b0*/  IMAD R0, R22, 0x200, R9 ;  /* 0x0000020016007824 */ /* 0x000fe200078e0209 */
[-C--:B------:R-:W-:Y:S01]  /*29c0*/  LOP3.LUT R5, R5, R3.reuse, RZ, 0x3c, !PT ;  /* 0x0000000305057212 */ /* 0x080fe200078e3cff */
[----:B------:R-:W-:Y:S01]  /*29d0*/  IMAD.SHL.U32 R9, R18, 0x2, RZ ;  /* 0x0000000212097824 */ /* 0x000fe200078e00ff */
[----:B------:R-:W-:Y:S02]  /*29e0*/  LOP3.LUT R6, R6, 0xfffffe00, RZ, 0xc0, !PT ;  /* 0xfffffe0006067812 */ /* 0x000fe400078ec0ff */
[----:B------:R-:W-:Y:S02]  /*29f0*/  LOP3.LUT R4, R4, R3, RZ, 0x3c, !PT ;  /* 0x0000000304047212 */ /* 0x000fe400078e3cff */
[-C--:B------:R-:W-:Y:S01]  /*2a00*/  LOP3.LUT R7, R7, R6.reuse, RZ, 0xfc, !PT ;  /* 0x0000000607077212 */ /* 0x080fe200078efcff */
[----:B------:R-:W-:Y:S01]  /*2a10*/  IMAD R8, R22, 0x1000, R6 ;  /* 0x0000100016087824 */ /* 0x000fe200078e0206 */
[CC--:B------:R-:W-:Y:S01]  /*2a20*/  IADD3 R3, R4.reuse, R6.reuse, R37 ;  /* 0x0000000604037210 */ /* 0x0c0fe20007ffe025 */
[----:B------:R-:W-:Y:S01]  /*2a30*/  CS2R R22, SRZ ;  /* 0x0000000000167805 */ /* 0x000fe2000001ff00 */
[----:B------:R-:W-:Y:S01]  /*2a40*/  LOP3.LUT R6, R4, R6, RZ, 0xfc, !PT ;  /* 0x0000000604067212 */ /* 0x000fe200078efcff */
[----:B------:R-:W-:Y:S01]  /*2a50*/  IMAD.IADD R8, R8, 0x1, R5 ;  /* 0x0000000108087824 */ /* 0x000fe200078e0205 */
[----:B-1----:R-:W-:Y:S01]  /*2a60*/  IADD3 R10, R151, UR5, RZ ;  /* 0x00000005970a7c10 */ /* 0x002fe2000fffe0ff */
[----:B------:R-:W-:Y:S01]  /*2a70*/  IMAD.MOV.U32 R5, RZ, RZ, 0x10 ;  /* 0x00000010ff057424 */ /* 0x000fe200078e00ff */
[----:B------:R-:W-:Y:S01]  /*2a80*/  CS2R R38, SRZ ;  /* 0x0000000000267805 */ /* 0x000fe2000001ff00 */
[----:B------:R-:W-:Y:S01]  /*2a90*/  @!P0 IMAD.SHL.U32 R4, R84, 0x10, RZ ;  /* 0x0000001054048824 */ /* 0x000fe200078e00ff */
[----:B------:R-:W-:Y:S01]  /*2aa0*/  CS2R R36, SRZ ;  /* 0x0000000000247805 */ /* 0x000fe2000001ff00 */
[----:B------:R1:W-:Y:S01]  /*2ab0*/  STL [R1+0xb8], R10 ;  /* 0x0000b80a01007387 */ /* 0x0003e20000100800 */
[----:B------:R-:W-:Y:S01]  /*2ac0*/  SEL R5, R5, 0xfffffff0, !P1 ;  /* 0xfffffff005057807 */ /* 0x000fe20004800000 */
[----:B------:R-:W-:-:S02]  /*2ad0*/  CS2R R84, SRZ ;  /* 0x0000000000547805 */ /* 0x000fc4000001ff00 */
[----:B------:R2:W-:Y:S04]  /*2ae0*/  STL [R1+0x7c], R9 ;  /* 0x00007c0901007387 */ /* 0x0005e80000100800 */
[----:B------:R5:W-:Y:S04]  /*2af0*/  @!P0 LDGSTS.E.BYPASS.LTC128B.128 [R4+0x14100], [R12.64] ;  /* 0x141000000c048fae */ /* 0x000be8000b901d50 */
[----:B------:R-:W0:Y:S01]  /*2b00*/  LDGDEPBAR ;  /* 0x00000000000079af */ /* 0x000e220000000000 */
[----:B-1----:R-:W-:Y:S01]  /*2b10*/  IADD3 R10, -R9, UR15, RZ ;  /* 0x0000000f090a7c10 */ /* 0x002fe2000fffe1ff */
[----:B--2---:R-:W-:-:S04]  /*2b20*/  IMAD R9, R0, 0x2, R2 ;  /* 0x0000000200097824 */ /* 0x004fc800078e0202 */
[----:B------:R-:W-:Y:S01]  /*2b30*/  STL [R1+0x78], R10 ;  /* 0x0000780a01007387 */ /* 0x000fe20000100800 */
[----:B------:R-:W-:Y:S02]  /*2b40*/  IMAD.SHL.U32 R0, R0, 0x2, RZ ;  /* 0x0000000200007824 */ /* 0x000fe400078e00ff */
[----:B------:R-:W-:Y:S01]  /*2b50*/  IMAD.SHL.U32 R2, R3, 0x2, RZ ;  /* 0x0000000203027824 */ /* 0x000fe200078e00ff */
[----:B------:R1:W-:Y:S01]  /*2b60*/  STL [R1+0x38], R9 ;  /* 0x0000380901007387 */ /* 0x0003e20000100800 */
[----:B-----5:R-:W-:Y:S02]  /*2b70*/  SEL R4, R148, 0xffffffe0, !P2 ;  /* 0xffffffe094047807 */ /* 0x020fe40005000000 */
[----:B------:R-:W-:Y:S01]  /*2b80*/  IMAD R3, R5, 0x2, R2 ;  /* 0x0000000205037824 */ /* 0x000fe200078e0202 */
[----:B------:R2:W-:Y:S03]  /*2b90*/  STL [R1+0x3c], R0 ;  /* 0x00003c0001007387 */ /* 0x0005e60000100800 */
[----:B------:R-:W-:Y:S01]  /*2ba0*/  IMAD R252, R4, 0x2, R3 ;  /* 0x0000000204fc7824 */ /* 0x000fe200078e0203 */
[----:B-1----:R-:W-:-:S02]  /*2bb0*/  LEA R9, R6, 0x15180, 0x1 ;  /* 0x0001518006097811 */ /* 0x002fc400078e08ff */
[----:B------:R-:W-:Y:S01]  /*2bc0*/  LEA R6, R8, 0x80, 0x1 ;  /* 0x0000008008067811 */ /* 0x000fe200078e08ff */
[----:B--2---:R-:W-:Y:S02]  /*2bd0*/  IMAD.SHL.U32 R0, R7, 0x2, RZ ;  /* 0x0000000207007824 */ /* 0x004fe400078e00ff */
[----:B------:R-:W-:Y:S01]  /*2be0*/  STL [R1+0x40], R9 ;  /* 0x0000400901007387 */ /* 0x000fe20000100800 */
[----:B------:R-:W-:-:S03]  /*2bf0*/  IMAD R7, R4, 0x2, R2 ;  /* 0x0000000204077824 */ /* 0x000fc600078e0202 */
[----:B------:R1:W-:Y:S04]  /*2c00*/  STL [R1+0x24], R6 ;  /* 0x0000240601007387 */ /* 0x0003e80000100800 */
[----:B------:R2:W-:Y:S01]  /*2c10*/  STL [R1+0x20], R7 ;  /* 0x0000200701007387 */ /* 0x0005e20000100800 */
[--C-:B-1----:R-:W-:Y:S02]  /*2c20*/  IMAD R6, R5, 0x2, R9.reuse ;  /* 0x0000000205067824 */ /* 0x102fe400078e0209 */
[C---:B------:R-:W-:Y:S02]  /*2c30*/  IMAD R5, R4.reuse, 0x2, R9 ;  /* 0x0000000204057824 */ /* 0x040fe400078e0209 */
[----:B------:R-:W-:Y:S01]  /*2c40*/  IMAD R4, R4, 0x2, R6 ;  /* 0x0000000204047824 */ /* 0x000fe200078e0206 */
[----:B------:R2:W-:Y:S04]  /*2c50*/  STL [R1+0x44], R6 ;  /* 0x0000440601007387 */ /* 0x0005e80000100800 */
[----:B------:R2:W-:Y:S04]  /*2c60*/  STL [R1+0x4c], R5 ;  /* 0x00004c0501007387 */ /* 0x0005e80000100800 */
[----:B---34-:R2:W-:Y:S02]  /*2c70*/  STL [R1+0x48], R4 ;  /* 0x0000480401007387 */ /* 0x0185e40000100800 */
.L_x_347:
[----:B-1----:R-:W3:Y:S01]  /*2c80*/  LDL R159, [R1+0x28] ;  /* 0x00002800019f7983 */ /* 0x002ee20000100800 */
[----:B------:R-:W-:Y:S04]  /*2c90*/  DEPBAR.LE SB0, 0x0 ;  /* 0x000080000000791a */ /* 0x000fe80000000000 */
[----:B------:R-:W4:Y:S01]  /*2ca0*/  LDL R158, [R1+0x2c] ;  /* 0x00002c00019e7983 */ /* 0x000f220000100800 */
[----:B------:R-:W-:Y:S02]  /*2cb0*/  USHF.L.U32 UR19, UR18, 0x5, URZ ;  /* 0x0000000512137899 */ /* 0x000fe4000800063f */
[----:B------:R-:W-:Y:S01]  /*2cc0*/  UIADD3 UR15, UR18, 0x1, URZ ;  /* 0x00000001120f7890 */ /* 0x000fe2000fffe03f */
[----:B-----5:R-:W5:Y:S01]  /*2cd0*/  LDL R157, [R1+0x34] ;  /* 0x00003400019d7983 */ /* 0x020f620000100800 */
[----:B------:R-:W-:Y:S02]  /*2ce0*/  UIADD3 UR4, -UR10, 0x1, UR19 ;  /* 0x000000010a047890 */ /* 0x000fe4000fffe113 */
[----:B------:R-:W-:Y:S01]  /*2cf0*/  UISETP.GE.AND UP0, UPT, UR15, UR11, UPT ;  /* 0x0000000b0f00728c */ /* 0x000fe2000bf06270 */
[----:B--2---:R-:W2:Y:S01]  /*2d00*/  LDL R232, [R1+0x20] ;  /* 0x0000200001e87983 */ /* 0x004ea20000100800 */
[----:B------:R-:W-:Y:S03]  /*2d10*/  UIADD3 UR4, UR4, UR7, URZ ;  /* 0x0000000704047290 */ /* 0x000fe6000fffe03f */
[----:B------:R-:W2:Y:S04]  /*2d20*/  LDL R156, [R1+0x30] ;  /* 0x00003000019c7983 */ /* 0x000ea80000100800 */
[----:B------:R-:W-:Y:S01]  /*2d30*/  BAR.SYNC.DEFER_BLOCKING 0x0 ;  /* 0x0000000000007b1d */ /* 0x000fe20000010000 */
[----:B------:R-:W-:Y:S05]  /*2d40*/  PLOP3.LUT P6, PT, PT, PT, UP0, 0x80, 0x0 ;  /* 0x000000000000781c */ /* 0x000fea0003fcf008 */
[----:B------:R-:W-:Y:S04]  /*2d50*/  LDSM.16.M88.4 R8, [R2+0x8080] ;  /* 0x008080000208783b */ /* 0x000fe80000000200 */
[----:B------:R-:W-:Y:S04]  /*2d60*/  LDSM.16.M88.4 R16, [R3+0x8080] ;  /* 0x008080000310783b */ /* 0x000fe80000000200 */
[----:B------:R-:W2:Y:S04]  /*2d70*/  LDL R229, [R1+0x54] ;  /* 0x0000540001e57983 */ /* 0x000ea80000100800 */
        /* <DEDUP_REMOVED lines=75> */
[----:B------:R-:W-:Y:S01]  /*3230*/  FMUL.FTZ R6, R6, c[0x0][0x2b4] ;  /* 0x0000ad0006067a20 */ /* 0x000fe20000410000 */
[----:B------:R-:W4:Y:S01]  /*3240*/  MUFU.TANH R162, R4 ;  /* 0x0000000400a27308 */ /* 0x000f220000002400 */
[----:B------:R-:W-:Y:S01]  /*3250*/  FMUL.FTZ R7, R7, c[0x0][0x2b4] ;  /* 0x0000ad0007077a20 */ /* 0x000fe20000410000 */
[C---:B-1----:R-:W-:Y:S03]  /*3260*/  HMMA.16816.F32.BF16 R12, R156.reuse, R164, RZ ;  /* 0x000000a49c0c723c */ /* 0x042fe600000418ff */
[----:B------:R-:W-:Y:S02]  /*3270*/  FMUL.FTZ R9, R9, c[0x0][0x2b4] ;  /* 0x0000ad0009097a20 */ /* 0x000fe40000410000 */
[----:B------:R-:W-:Y:S02]  /*3280*/  FMUL.FTZ R10, R10, c[0x0][0x2b4] ;  /* 0x0000ad000a0a7a20 */ /* 0x000fe40000410000 */
[----:B------:R-:W-:Y:S01]  /*3290*/  FMUL.FTZ R11, R11, c[0x0][0x2b4] ;  /* 0x0000ad000b0b7a20 */ /* 0x000fe20000410000 */
[----:B------:R-:W-:Y:S01]  /*32a0*/  HMMA.16816.F32.BF16 R16, R156, R166, RZ ;  /* 0x000000a69c10723c */ /* 0x000fe200000418ff */
[----:B------:R-:W1:Y:S03]  /*32b0*/  MUFU.TANH R158, R5 ;  /* 0x00000005009e7308 */ /* 0x000e660000002400 */
[----:B------:R-:W-:Y:S07]  /*32c0*/  FMUL.FTZ R8, R8, c[0x0][0x2b4] ;  /* 0x0000ad0008087a20 */ /* 0x000fee0000410000 */
[----:B------:R5:W-:Y:S05]  /*32d0*/  MUFU.TANH R157, R8 ;  /* 0x00000008009d7308 */ /* 0x000bea0000002400 */
[C---:B---3--:R-:W-:Y:S05]  /*32e0*/  HMMA.16816.F32.BF16 R12, R152.reuse, R168, R12 ;  /* 0x000000a8980c723c */ /* 0x048fea000004180c */
[----:B------:R-:W3:Y:S03]  /*32f0*/  MUFU.TANH R228, R6 ;  /* 0x0000000600e47308 */ /* 0x000ee60000002400 */
[----:B------:R-:W-:Y:S01]  /*3300*/  HMMA.16816.F32.BF16 R16, R152, R170, R16 ;  /* 0x000000aa9810723c */ /* 0x000fe20000041810 */
[----:B------:R-:W1:Y:S06]  /*3310*/  LDSM.16.M88.4 R152, [R252+0x10080] ;  /* 0x01008000fc98783b */ /* 0x000e6c0000000200 */
[----:B------:R3:W1:Y:S01]  /*3320*/  MUFU.TANH R163, R7 ;  /* 0x0000000700a37308 */ /* 0x0006620000002400 */
[----:B-----5:R-:W-:Y:S08]  /*3330*/  MOV R8, UR4 ;  /* 0x0000000400087c02 */ /* 0x020ff00008000f00 */
[C---:B--2---:R-:W-:Y:S01]  /*3340*/  HMMA.16816.F32.BF16 R12, R148.reuse, R172, R12 ;  /* 0x000000ac940c723c */ /* 0x044fe2000004180c */
[----:B------:R-:W2:Y:S04]  /*3350*/  MUFU.TANH R156, R9 ;  /* 0x00000009009c7308 */ /* 0x000ea80000002400 */
[----:B------:R-:W-:Y:S03]  /*3360*/  IADD3 R8, R229, -c[0x0][0x168], R8 ;  /* 0x80005a00e5087a10 */ /* 0x000fe60007ffe008 */
[----:B------:R-:W-:Y:S01]  /*3370*/  HMMA.16816.F32.BF16 R16, R148, R174, R16 ;  /* 0x000000ae9410723c */ /* 0x000fe20000041810 */
[----:B------:R-:W5:Y:S02]  /*3380*/  LDSM.16.M88.4 R148, [R2+0x11080] ;  /* 0x011080000294783b */ /* 0x000f640000000200 */
[----:B------:R-:W2:Y:S02]  /*3390*/  MUFU.TANH R159, R10 ;  /* 0x0000000a009f7308 */ /* 0x000ea40000002400 */
[----:B---3--:R-:W-:Y:S11]  /*33a0*/  LDSM.16.M88.4 R4, [R232+0x13080] ;  /* 0x01308000e804783b */ /* 0x008ff60000000200 */
[C---:B-1----:R-:W-:Y:S08]  /*33b0*/  HMMA.16816.F32.BF16 R12, R152.reuse, R176, R12 ;  /* 0x000000b0980c723c */ /* 0x042ff0000004180c */
[----:B------:R-:W-:Y:S01]  /*33c0*/  HMMA.16816.F32.BF16 R16, R152, R178, R16 ;  /* 0x000000b29810723c */ /* 0x000fe20000041810 */
[----:B------:R-:W1:-:S15]  /*33d0*/  LDSM.16.M88.4 R152, [R3+0x11080] ;  /* 0x011080000398783b */ /* 0x000e5e0000000200 */
[C---:B-----5:R-:W-:Y:S08]  /*33e0*/  HMMA.16816.F32.BF16 R12, R148.reuse, R180, R12 ;  /* 0x000000b4940c723c */ /* 0x060ff0000004180c */
        /* <DEDUP_REMOVED lines=24> */
[----:B------:R-:W-:Y:S07]  /*3570*/  HMMA.16816.F32.BF16 R16, R148, R214, R16 ;  /* 0x000000d69410723c */ /* 0x000fee0000041810 */
[----:B------:R-:W-:Y:S05]  /*3580*/  IADD3 R148, -R231, R8, RZ ;  /* 0x00000008e7947210 */ /* 0x000fea0007ffe1ff */
[----:B------:R-:W-:Y:S02]  /*3590*/  IMNMX R149, R230, R148, PT ;  /* 0x00000094e6957217 */ /* 0x000fe40003800200 */
[----:B------:R-:W-:Y:S02]  /*35a0*/  IADD3 R148, R148, 0x8, RZ ;  /* 0x0000000894947810 */ /* 0x000fe40007ffe0ff */
[C---:B------:R-:W-:Y:S01]  /*35b0*/  ISETP.GT.AND P0, PT, R149.reuse, RZ, PT ;  /* 0x000000ff9500720c */ /* 0x040fe20003f04270 */
[C---:B-1----:R-:W-:Y:S05]  /*35c0*/  HMMA.16816.F32.BF16 R12, R152.reuse, R216, R12 ;  /* 0x000000d8980c723c */ /* 0x042fea000004180c */
[----:B------:R-:W-:Y:S03]  /*35d0*/  IMNMX R148, R230, R148, PT ;  /* 0x00000094e6947217 */ /* 0x000fe60003800200 */
[----:B------:R-:W-:Y:S01]  /*35e0*/  HMMA.16816.F32.BF16 R16, R152, R218, R16 ;  /* 0x000000da9810723c */ /* 0x000fe20000041810 */
[----:B------:R-:W3:Y:S01]  /*35f0*/  LDL R155, [R1+0x68] ;  /* 0x00006800019b7983 */ /* 0x000ee20000100800 */
[----:B------:R1:W5:Y:S01]  /*3600*/  MUFU.TANH R154, R11 ;  /* 0x0000000b009a7308 */ /* 0x0003620000002400 */
[----:B------:R-:W-:Y:S04]  /*3610*/  ISETP.GT.AND P1, PT, R148, 0x20, PT ;  /* 0x000000209400780c */ /* 0x000fe80003f24270 */
[----:B----4-:R-:W-:Y:S02]  /*3620*/  FSEL R153, R162, -INF , P0 ;  /* 0xff800000a2997808 */ /* 0x010fe40000000000 */
[----:B------:R-:W-:Y:S03]  /*3630*/  ISETP.GT.AND P0, PT, R149, 0x1, PT ;  /* 0x000000019500780c */ /* 0x000fe60003f04270 */
[--C-:B------:R-:W-:Y:S01]  /*3640*/  FFMA.FTZ R153, R153, c[0x0][0x29c], -R160.reuse ;  /* 0x0000a70099997a23 */ /* 0x100fe200000108a0 */
[----:B------:R-:W-:Y:S02]  /*3650*/  FSEL R150, R158, -INF , P0 ;  /* 0xff8000009e967808 */ /* 0x000fe40000000000 */
[----:B------:R-:W-:Y:S01]  /*3660*/  ISETP.GT.AND P0, PT, R148, RZ, PT ;  /* 0x000000ff9400720c */ /* 0x000fe20003f04270 */
[C---:B------:R-:W-:Y:S02]  /*3670*/  HMMA.16816.F32.BF16 R12, R4.reuse, R220, R12 ;  /* 0x000000dc040c723c */ /* 0x040fe4000004180c */
[----:B------:R-:W4:Y:S03]  /*3680*/  MUFU.EX2 R153, R153 ;  /* 0x0000009900997308 */ /* 0x000f260000000800 */
[--C-:B------:R-:W-:Y:S03]  /*3690*/  FFMA.FTZ R150, R150, c[0x0][0x29c], -R160.reuse ;  /* 0x0000a70096967a23 */ /* 0x100fe600000108a0 */
[----:B------:R-:W-:Y:S01]  /*36a0*/  HMMA.16816.F32.BF16 R16, R4, R222, R16 ;  /* 0x000000de0410723c */ /* 0x000fe20000041810 */
[----:B------:R-:W-:Y:S03]  /*36b0*/  LDS R5, [R229.X4+0x14100] ;  /* 0x01410000e5057984 */ /* 0x000fe60000004800 */
[----:B------:R2:W-:Y:S01]  /*36c0*/  MUFU.EX2 R152, R150 ;  /* 0x0000009600987308 */ /* 0x0005e20000000800 */
[----:B-1----:R-:W1:Y:S04]  /*36d0*/  LDSM.16.M88.4 R8, [R252+0x13080] ;  /* 0x01308000fc08783b */ /* 0x002e680000000200 */
[----:B------:R-:W4:Y:S03]  /*36e0*/  LDS R4, [R229.X4+0x14120] ;  /* 0x01412000e5047984 */ /* 0x000f260000004800 */
[----:B--2---:R-:W-:Y:S02]  /*36f0*/  FSEL R150, R228, -INF , P0 ;  /* 0xff800000e4967808 */ /* 0x004fe40000000000 */
[----:B------:R-:W-:Y:S03]  /*3700*/  ISETP.GT.AND P0, PT, R148, 0x1, PT ;  /* 0x000000019400780c */ /* 0x000fe60003f04270 */
[--C-:B------:R-:W-:Y:S01]  /*3710*/  FFMA.FTZ R150, R150, c[0x0][0x29c], -R161.reuse ;  /* 0x0000a70096967a23 */ /* 0x100fe200000108a1 */
[----:B------:R-:W-:Y:S02]  /*3720*/  FSEL R151, R163, -INF , P0 ;  /* 0xff800000a3977808 */ /* 0x000fe40000000000 */
[----:B------:R-:W-:Y:S03]  /*3730*/  ISETP.GT.AND P0, PT, R149, 0x20, PT ;  /* 0x000000209500780c */ /* 0x000fe60003f04270 */
[----:B------:R-:W-:Y:S01]  /*3740*/  MUFU.EX2 R150, R150 ;  /* 0x0000009600967308 */ /* 0x000fe20000000800 */
[----:B------:R-:W-:Y:S01]  /*3750*/  FSEL R6, R157, -INF , P0 ;  /* 0xff8000009d067808 */ /* 0x000fe20000000000 */
[--C-:B------:R-:W-:Y:S01]  /*3760*/  FFMA.FTZ R151, R151, c[0x0][0x29c], -R161.reuse ;  /* 0x0000a70097977a23 */ /* 0x100fe200000108a1 */
[----:B------:R-:W-:Y:S02]  /*3770*/  ISETP.GT.AND P0, PT, R149, 0x21, PT ;  /* 0x000000219500780c */ /* 0x000fe40003f04270 */
[----:B------:R-:W2:Y:S01]  /*3780*/  LDL R149, [R1+0x6c] ;  /* 0x00006c0001957983 */ /* 0x000ea20000100800 */
[C---:B-1----:R-:W-:Y:S04]  /*3790*/  HMMA.16816.F32.BF16 R12, R8.reuse, R224, R12 ;  /* 0x000000e0080c723c */ /* 0x042fe8000004180c */
[----:B------:R-:W-:Y:S01]  /*37a0*/  MUFU.EX2 R151, R151 ;  /* 0x0000009700977308 */ /* 0x000fe20000000800 */
[----:B------:R-:W-:Y:S01]  /*37b0*/  FSEL R7, R156, -INF , P0 ;  /* 0xff8000009c077808 */ /* 0x000fe20000000000 */
[--C-:B------:R-:W-:Y:S01]  /*37c0*/  FFMA.FTZ R6, R6, c[0x0][0x29c], -R160.reuse ;  /* 0x0000a70006067a23 */ /* 0x100fe200000108a0 */
[----:B------:R-:W-:Y:S01]  /*37d0*/  ISETP.GT.AND P0, PT, R148, 0x21, PT ;  /* 0x000000219400780c */ /* 0x000fe20003f04270 */
[----:B------:R-:W-:Y:S04]  /*37e0*/  HMMA.16816.F32.BF16 R16, R8, R226, R16 ;  /* 0x000000e20810723c */ /* 0x000fe80000041810 */
[----:B------:R-:W-:Y:S02]  /*37f0*/  FFMA.FTZ R160, R7, c[0x0][0x29c], -R160 ;  /* 0x0000a70007a07a23 */ /* 0x000fe400000108a0 */
[----:B------:R-:W1:Y:S01]  /*3800*/  MUFU.EX2 R6, R6 ;  /* 0x0000000600067308 */ /* 0x000e620000000800 */
[----:B------:R-:W-:Y:S01]  /*3810*/  FFMA.FTZ R148, -R157, R157, 1 ;  /* 0x3f8000009d947423 */ /* 0x000fe2000001019d */
[----:B------:R-:W-:Y:S04]  /*3820*/  FSEL R11, R159, -INF , P1 ;  /* 0xff8000009f0b7808 */ /* 0x000fe80000800000 */
[----:B-----5:R-:W-:Y:S01]  /*3830*/  FSEL R8, R154, -INF , P0 ;  /* 0xff8000009a087808 */ /* 0x020fe20000000000 */
[----:B------:R-:W-:Y:S03]  /*3840*/  FFMA.FTZ R11, R11, c[0x0][0x29c], -R161 ;  /* 0x0000a7000b0b7a23 */ /* 0x000fe600000108a1 */
[----:B------:R-:W5:Y:S01]  /*3850*/  MUFU.EX2 R7, R160 ;  /* 0x000000a000077308 */ /* 0x000f620000000800 */
[--C-:B------:R-:W-:Y:S02]  /*3860*/  FADD.FTZ R12, R12, -R5.reuse ;  /* 0x800000050c0c7221 */ /* 0x100fe40000010000 */
[--C-:B------:R-:W-:Y:S02]  /*3870*/  FADD.FTZ R10, R13, -R5.reuse ;  /* 0x800000050d0a7221 */ /* 0x100fe40000010000 */
[----:B------:R-:W-:Y:S02]  /*3880*/  FFMA.FTZ R13, -R162, R162, 1 ;  /* 0x3f800000a20d7423 */ /* 0x000fe400000101a2 */
[----:B----4-:R-:W-:Y:S02]  /*3890*/  FMUL.FTZ R12, R153, R12 ;  /* 0x0000000c990c7220 */ /* 0x010fe40000410000 */
[--C-:B------:R-:W-:Y:S01]  /*38a0*/  FADD.FTZ R9, R16, -R5.reuse ;  /* 0x8000000510097221 */ /* 0x100fe20000010000 */
[----:B------:R-:W4:Y:S01]  /*38b0*/  MUFU.EX2 R11, R11 ;  /* 0x0000000b000b7308 */ /* 0x000f220000000800 */
[----:B------:R-:W-:Y:S02]  /*38c0*/  FADD.FTZ R5, R17, -R5 ;  /* 0x8000000511057221 */ /* 0x000fe40000010000 */
[----:B------:R-:W-:Y:S02]  /*38d0*/  FFMA.FTZ R17, -R156, R156, 1 ;  /* 0x3f8000009c117423 */ /* 0x000fe4000001019c */
[----:B-1----:R-:W-:Y:S02]  /*38e0*/  FMUL.FTZ R9, R6, R9 ;  /* 0x0000000906097220 */ /* 0x002fe40000410000 */
[----:B------:R-:W-:Y:S02]  /*38f0*/  FMUL.FTZ R13, R13, R12 ;  /* 0x0000000c0d0d7220 */ /* 0x000fe40000410000 */
[----:B------:R-:W-:Y:S02]  /*3900*/  FMUL.FTZ R12, R148, R9 ;  /* 0x00000009940c7220 */ /* 0x000fe40000410000 */
[----:B------:R-:W-:Y:S02]  /*3910*/  FFMA.FTZ R161, R8, c[0x0][0x29c], -R161 ;  /* 0x0000a70008a17a23 */ /* 0x000fe400000108a1 */
[--C-:B------:R-:W-:Y:S02]  /*3920*/  FADD.FTZ R19, R19, -R4.reuse ;  /* 0x8000000413137221 */ /* 0x100fe40000010000 */
[C---:B-----5:R-:W-:Y:S01]  /*3930*/  FMUL.FTZ R5, R7.reuse, R5 ;  /* 0x0000000507057220 */ /* 0x060fe20000410000 */
[----:B------:R-:W1:Y:S01]  /*3940*/  MUFU.EX2 R8, R161 ;  /* 0x000000a100087308 */ /* 0x000e620000000800 */
[--C-:B------:R-:W-:Y:S01]  /*3950*/  FADD.FTZ R14, R14, -R4.reuse ;  /* 0x800000040e0e7221 */ /* 0x100fe20000010000 */
[----:B------:R-:W-:Y:S01]  /*3960*/  F2FP.BF16.PACK_AB R7, R7, R6 ;  /* 0x000000060707723e */ /* 0x000fe200000010ff */
[----:B------:R-:W-:Y:S01]  /*3970*/  FMUL.FTZ R9, R17, R5 ;  /* 0x0000000511097220 */ /* 0x000fe20000410000 */
[----:B------:R-:W-:Y:S01]  /*3980*/  F2FP.BF16.PACK_AB R5, R152, R153 ;  /* 0x000000999805723e */ /* 0x000fe200000010ff */
[----:B------:R-:W-:Y:S02]  /*3990*/  FFMA.FTZ R16, -R158, R158, 1 ;  /* 0x3f8000009e107423 */ /* 0x000fe4000001019e */
[----:B------:R-:W-:Y:S01]  /*39a0*/  FMUL.FTZ R10, R152, R10 ;  /* 0x0000000a980a7220 */ /* 0x000fe20000410000 */
[----:B------:R-:W-:Y:S01]  /*39b0*/  F2FP.BF16.PACK_AB R9, R9, R12 ;  /* 0x0000000c0909723e */ /* 0x000fe200000010ff */
[--C-:B------:R-:W-:Y:S02]  /*39c0*/  FADD.FTZ R12, R18, -R4.reuse ;  /* 0x80000004120c7221 */ /* 0x100fe40000010000 */
[----:B------:R-:W-:Y:S02]  /*39d0*/  FMUL.FTZ R10, R16, R10 ;  /* 0x0000000a100a7220 */ /* 0x000fe40000410000 */
[----:B------:R-:W-:Y:S02]  /*39e0*/  FMUL.FTZ R14, R150, R14 ;  /* 0x0000000e960e7220 */ /* 0x000fe40000410000 */
[----:B----4-:R-:W-:Y:S01]  /*39f0*/  FMUL.FTZ R12, R11, R12 ;  /* 0x0000000c0b0c7220 */ /* 0x010fe20000410000 */
[----:B------:R-:W-:Y:S01]  /*3a00*/  F2FP.BF16.PACK_AB R10, R10, R13 ;  /* 0x0000000d0a0a723e */ /* 0x000fe200000010ff */
[----:B------:R-:W-:Y:S02]  /*3a10*/  FFMA.FTZ R13, -R163, R163, 1 ;  /* 0x3f800000a30d7423 */ /* 0x000fe400000101a3 */
[----:B------:R-:W-:Y:S01]  /*3a20*/  FFMA.FTZ R16, -R154, R154, 1 ;  /* 0x3f8000009a107423 */ /* 0x000fe2000001019a */
[----:B-1----:R-:W-:Y:S01]  /*3a30*/  F2FP.BF16.PACK_AB R6, R8, R11 ;  /* 0x0000000b0806723e */ /* 0x002fe200000010ff */
[----:B------:R-:W-:Y:S02]  /*3a40*/  FFMA.FTZ R11, -R228, R228, 1 ;  /* 0x3f800000e40b7423 */ /* 0x000fe400000101e4 */
[----:B------:R-:W-:Y:S02]  /*3a50*/  FMUL.FTZ R8, R8, R19 ;  /* 0x0000001308087220 */ /* 0x000fe40000410000 */
[----:B------:R-:W-:Y:S02]  /*3a60*/  FMUL.FTZ R11, R11, R14 ;  /* 0x0000000e0b0b7220 */ /* 0x000fe40000410000 */
[----:B------:R-:W-:Y:S01]  /*3a70*/  FMUL.FTZ R8, R16, R8 ;  /* 0x0000000810087220 */ /* 0x000fe20000410000 */
[----:B---3--:R1:W-:Y:S02]  /*3a80*/  STS [R155+0x14180], R5 ;  /* 0x014180059b007388 */ /* 0x0083e40000000800 */
[----:B-1----:R-:W-:Y:S01]  /*3a90*/  FADD.FTZ R5, R15, -R4 ;  /* 0x800000040f057221 */ /* 0x002fe20000010000 */
[----:B------:R-:W-:Y:S01]  /*3aa0*/  F2FP.BF16.PACK_AB R4, R151, R150 ;  /* 0x000000969704723e */ /* 0x000fe200000010ff */
[----:B------:R-:W-:Y:S02]  /*3ab0*/  FFMA.FTZ R15, -R159, R159, 1 ;  /* 0x3f8000009f0f7423 */ /* 0x000fe4000001019f */
[----:B------:R-:W-:Y:S02]  /*3ac0*/  FMUL.FTZ R5, R151, R5 ;  /* 0x0000000597057220 */ /* 0x000fe40000410000 */
[----:B------:R1:W-:Y:S01]  /*3ad0*/  STS [R155+0x14580], R4 ;  /* 0x014580049b007388 */ /* 0x0003e20000000800 */
[----:B------:R-:W-:Y:S02]  /*3ae0*/  FMUL.FTZ R12, R15, R12 ;  /* 0x0000000c0f0c7220 */ /* 0x000fe40000410000 */
[----:B------:R-:W-:Y:S05]  /*3af0*/  FMUL.FTZ R5, R13, R5 ;  /* 0x000000050d057220 */ /* 0x000fea0000410000 */
[----:B------:R-:W-:Y:S02]  /*3b00*/  F2FP.BF16.PACK_AB R5, R5, R11 ;  /* 0x0000000b0505723e */ /* 0x000fe400000010ff */
[----:B-1----:R-:W-:Y:S01]  /*3b10*/  F2FP.BF16.PACK_AB R4, R8, R12 ;  /* 0x0000000c0804723e */ /* 0x002fe200000010ff */
[----:B--2---:R-:W-:Y:S04]  /*3b20*/  STS [R149], R7 ;  /* 0x0000000795007388 */ /* 0x004fe80000000800 */
[----:B------:R-:W-:Y:S04]  /*3b30*/  STS [R149+0x400], R6 ;  /* 0x0004000695007388 */ /* 0x000fe80000000800 */
[----:B------:R-:W-:Y:S06]  /*3b40*/  BAR.SYNC.DEFER_BLOCKING 0x0 ;  /* 0x0000000000007b1d */ /* 0x000fec0000010000 */
        /* <DEDUP_REMOVED lines=67> */
[----:B------:R4:W-:Y:S01]  /*3f80*/  STL [R1+0xc8], R0 ;  /* 0x0000c80001007387 */ /* 0x0009e20000100800 */
[----:B------:R-:W-:Y:S01]  /*3f90*/  IMAD.U32 R244, RZ, RZ, UR22 ;  /* 0x00000016fff47e24 */ /* 0x000fe2000f8e00ff */
[----:B------:R-:W-:Y:S01]  /*3fa0*/  UIMAD UR20, UR20, UR4, URZ ;  /* 0x00000004141472a4 */ /* 0x000fe2000f8e023f */
[----:B------:R-:W-:Y:S01]  /*3fb0*/  IMAD.U32 R245, RZ, RZ, UR22 ;  /* 0x00000016fff57e24 */ /* 0x000fe2000f8e00ff */
[----:B------:R-:W-:Y:S02]  /*3fc0*/  UIMAD UR4, UR15, UR8, UR6 ;  /* 0x000000080f0472a4 */ /* 0x000fe4000f8e0206 */
[----:B------:R-:W-:Y:S04]  /*3fd0*/  UIMAD UR20, UR15, UR5, UR20 ;  /* 0x000000050f1472a4 */ /* 0x000fe8000f8e0214 */
[----:B------:R-:W-:Y:S01]  /*3fe0*/  UIADD3 UR20, UR23, UR20, URZ ;  /* 0x0000001417147290 */ /* 0x000fe2000fffe03f */
[----:B-1--4-:R-:W4:Y:S04]  /*3ff0*/  LDL R0, [R1+0x60] ;  /* 0x0000600001007983 */ /* 0x012f280000100800 */
[----:B------:R1:W-:Y:S04]  /*4000*/  STL.64 [R1+0xc0], R2 ;  /* 0x0000c00201007387 */ /* 0x0003e80000100a00 */
[----:B------:R-:W4:Y:S04]  /*4010*/  LDL.64 R250, [R1+0x88] ;  /* 0x0000880001fa7983 */ /* 0x000f280000100a00 */
[----:B-1----:R-:W4:Y:S04]  /*4020*/  LDL.64 R2, [R1+0x58] ;  /* 0x0000580001027983 */ /* 0x002f280000100a00 */
[----:B--2---:R-:W2:Y:S01]  /*4030*/  LDL R247, [R1+0xa8] ;  /* 0x0000a80001f77983 */ /* 0x004ea20000100800 */
[----:B------:R-:W-:Y:S01]  /*4040*/  LEA R245, P0, R245, R246, 0x5 ;  /* 0x000000f6f5f57211 */ /* 0x000fe200078028ff */
[----:B------:R-:W-:Y:S05]  /*4050*/  IMAD.U32 R246, RZ, RZ, UR20 ;  /* 0x00000014fff67e24 */ /* 0x000fea000f8e00ff */
[----:B---3--:R-:W-:Y:S02]  /*4060*/  LEA.HI.X R246, R244, R249, R246, 0x5, P0 ;  /* 0x000000f9f4f67211 */ /* 0x008fe400000f2cf6 */
[----:B------:R-:W3:Y:S01]  /*4070*/  LDL.64 R248, [R1+0x70] ;  /* 0x0000700001f87983 */ /* 0x000ee20000100a00 */
[C---:B------:R-:W-:Y:S04]  /*4080*/  LEA R244, P0, R245.reuse, c[0x0][0x1f0], 0x1 ;  /* 0x00007c00f5f47a11 */ /* 0x040fe800078008ff */
[----:B------:R-:W-:Y:S02]  /*4090*/  LEA.HI.X R245, R245, c[0x0][0x1f4], R246, 0x1, P0 ;  /* 0x00007d00f5f57a11 */ /* 0x000fe400000f0cf6 */
[----:B------:R-:W2:Y:S01]  /*40a0*/  LDL R246, [R1+0x50] ;  /* 0x0000500001f67983 */ /* 0x000ea20000100800 */
[C---:B----4-:R-:W-:Y:S02]  /*40b0*/  LOP3.LUT P2, RZ, R0.reuse, 0x1, RZ, 0xc0, !PT ;  /* 0x0000000100ff7812 */ /* 0x050fe4000784c0ff */
[C---:B------:R-:W-:Y:S02]  /*40c0*/  LOP3.LUT P1, RZ, R0.reuse, 0x2, RZ, 0xc0, !PT ;  /* 0x0000000200ff7812 */ /* 0x040fe4000782c0ff */
[C---:B------:R-:W-:Y:S02]  /*40d0*/  LOP3.LUT P0, RZ, R0.reuse, 0x4, RZ, 0xc0, !PT ;  /* 0x0000000400ff7812 */ /* 0x040fe4000780c0ff */
[----:B------:R-:W-:Y:S02]  /*40e0*/  LOP3.LUT P3, RZ, R0, 0x8, RZ, 0xc0, !PT ;  /* 0x0000000800ff7812 */ /* 0x000fe4000786c0ff */
[----:B------:R1:W5:Y:S01]  /*40f0*/  LDL.LU R0, [R1+0xc8] ;  /* 0x0000c80001007983 */ /* 0x0003620000300800 */
        /* <DEDUP_REMOVED lines=8> */
[----:B--2---:R2:W-:Y:S04]  /*4180*/  LDGSTS.E.BYPASS.LTC128B.128 [R246+0x10080], [R244.64], !P4 ;  /* 0x10080000f4f67fae */ /* 0x0045e8000e101d50 */
[----:B------:R2:W-:Y:S04]  /*4190*/  LDGSTS.E.BYPASS.LTC128B.128 [R246+0x11080], [R244.64+0x80], !P2 ;  /* 0x11080080f4f67fae */ /* 0x0005e8000d101d50 */
[----:B------:R2:W-:Y:S04]  /*41a0*/  LDGSTS.E.BYPASS.LTC128B.128 [R246+0x12080], [R244.64+0x100], !P1 ;  /* 0x12080100f4f67fae */ /* 0x0005e8000c901d50 */
[----:B------:R2:W-:Y:S02]  /*41b0*/  LDGSTS.E.BYPASS.LTC128B.128 [R246+0x13080], [R244.64+0x180], !P0 ;  /* 0x13080180f4f67fae */ /* 0x0005e4000c101d50 */
[----:B--2---:R-:W-:Y:S05]  /*41c0*/  IMAD.U32 R244, RZ, RZ, UR19 ;  /* 0x00000013fff47e24 */ /* 0x004fea000f8e00ff */
[----:B------:R-:W-:Y:S04]  /*41d0*/  @!P5 IADD3 R244, R244, 0x20, RZ ;  /* 0x00000020f4f4d810 */ /* 0x000fe80007ffe0ff */
[C---:B------:R-:W-:Y:S04]  /*41e0*/  @!P5 IADD3 R245, P0, R244.reuse, R250, RZ ;  /* 0x000000faf4f5d210 */ /* 0x040fe80007f1e0ff */
[----:B------:R-:W-:Y:S02]  /*41f0*/  @!P5 LEA.HI.X.SX32 R246, R244, R247, 0x1, P0 ;  /* 0x000000f7f4f6d211 */ /* 0x000fe400000f0eff */
[C---:B------:R-:W-:Y:S04]  /*4200*/  @!P5 LEA R244, P0, R245.reuse, c[0x0][0x280], 0x2 ;  /* 0x0000a000f5f4da11 */ /* 0x040fe800078010ff */
[----:B------:R-:W-:Y:S01]  /*4210*/  @!P5 LEA.HI.X R245, R245, c[0x0][0x284], R246, 0x2, P0 ;  /* 0x0000a100f5f5da11 */ /* 0x000fe200000f14f6 */
[----:B---3--:R-:W-:Y:S05]  /*4220*/  @!P5 IMAD.SHL.U32 R246, R248, 0x10, RZ ;  /* 0x00000010f8f6d824 */ /* 0x008fea00078e00ff */
[----:B------:R1:W-:Y:S03]  /*4230*/  @!P5 LDGSTS.E.BYPASS.LTC128B.128 [R246+0x14100], [R244.64] ;  /* 0x14100000f4f6dfae */ /* 0x0003e6000b901d50 */
.L_x_345:
        /* <DEDUP_REMOVED lines=59> */
[----:B------:R-:W3:Y:S02]  /*45f0*/  LDL.64 R150, [R1+0x58] ;  /* 0x0000580001967983 */ /* 0x000ee40000100a00 */
[----:B------:R-:W-:Y:S02]  /*4600*/  UIMAD UR19, UR15, UR5, UR19 ;  /* 0x000000050f1372a4 */ /* 0x000fe4000f8e0213 */
[----:B------:R-:W3:Y:S01]  /*4610*/  LDL R149, [R1+0x50] ;  /* 0x0000500001957983 */ /* 0x000ee20000100800 */
[----:B------:R-:W-:Y:S02]  /*4620*/  USHF.L.U32 UR5, UR15, 0x5, URZ ;  /* 0x000000050f057899 */ /* 0x000fe4000800063f */
[----:B------:R-:W-:Y:S01]  /*4630*/  UIADD3 UR19, UR21, UR19, URZ ;  /* 0x0000001315137290 */ /* 0x000fe2000fffe03f */
[----:B------:R-:W3:Y:S01]  /*4640*/  LDL.64 R10, [R1+0x90] ;  /* 0x00009000010a7983 */ /* 0x000ee20000100a00 */
[----:B------:R-:W-:Y:S03]  /*4650*/  UIADD3 UR4, -UR5, UR9, URZ ;  /* 0x0000000905047290 */ /* 0x000fe6000fffe13f */
[----:B------:R-:W3:Y:S01]  /*4660*/  LDL R7, [R1+0xac] ;  /* 0x0000ac0001077983 */ /* 0x000ee20000100800 */
[----:B------:R-:W-:Y:S03]  /*4670*/  IMAD.U32 R6, RZ, RZ, UR19 ;  /* 0x00000013ff067e24 */ /* 0x000fe6000f8e00ff */
[----:B------:R-:W3:Y:S01]  /*4680*/  LDL.64 R8, [R1+0x70] ;  /* 0x0000700001087983 */ /* 0x000ee20000100a00 */
[----:B--2---:R-:W-:Y:S02]  /*4690*/  LEA R5, P0, R5, R14, 0x5 ;  /* 0x0000000e05057211 */ /* 0x004fe400078028ff */
[C---:B----4-:R-:W-:Y:S02]  /*46a0*/  LOP3.LUT P2, RZ, R12.reuse, 0x1, RZ, 0xc0, !PT ;  /* 0x000000010cff7812 */ /* 0x050fe4000784c0ff */
[----:B------:R-:W-:Y:S02]  /*46b0*/  LOP3.LUT P1, RZ, R12, 0x2, RZ, 0xc0, !PT ;  /* 0x000000020cff7812 */ /* 0x000fe4000782c0ff */
[----:B---3--:R-:W-:Y:S02]  /*46c0*/  LEA.HI.X R6, R4, R13, R6, 0x5, P0 ;  /* 0x0000000d04067211 */ /* 0x008fe400000f2c06 */
[C---:B------:R-:W-:Y:S02]  /*46d0*/  LEA R4, P0, R5.reuse, c[0x0][0x160], 0x1 ;  /* 0x0000580005047a11 */ /* 0x040fe400078008ff */
        /* <DEDUP_REMOVED lines=15> */
[----:B-1----:R-:W-:Y:S04]  /*47d0*/  IADD3 R5, P0, R10, UR5, RZ ;  /* 0x000000050a057c10 */ /* 0x002fe8000ff1e0ff */
[----:B------:R-:W-:Y:S02]  /*47e0*/  LEA.HI.X.SX32 R6, R6, R7, 0x1, P0 ;  /* 0x0000000706067211 */ /* 0x000fe400000f0eff */
[C---:B------:R-:W-:Y:S04]  /*47f0*/  LEA R4, P0, R5.reuse, c[0x0][0x258], 0x2 ;  /* 0x0000960005047a11 */ /* 0x040fe800078010ff */
[----:B------:R-:W-:Y:S01]  /*4800*/  LEA.HI.X R5, R5, c[0x0][0x25c], R6, 0x2, P0 ;  /* 0x0000970005057a11 */ /* 0x000fe200000f1406 */
[----:B------:R-:W-:Y:S05]  /*4810*/  @!P5 IMAD.SHL.U32 R6, R8, 0x10, RZ ;  /* 0x000000100806d824 */ /* 0x000fea00078e00ff */
[----:B------:R1:W-:Y:S03]  /*4820*/  @!P5 LDGSTS.E.BYPASS.LTC128B.128 [R6+0x14080], [R4.64] ;  /* 0x140800000406dfae */ /* 0x0003e6000b901d50 */
.L_x_346:
        /* <DEDUP_REMOVED lines=167> */
.L_x_344:
[----:B------:R-:W-:Y:S05]  /*52a0*/  @P0 BRA `(.L_x_348) ;  /* 0x00001d8000000947 */ /* 0x000fea0003800000 */
[----:B------:R-:W2:Y:S01]  /*52b0*/  LDL.LU.64 R148, [R1+0x70] ;  /* 0x0000700001947983 */ /* 0x000ea20000300a00 */
[----:B------:R-:W-:Y:S01]  /*52c0*/  F2FP.BF16.PACK_AB R39, R39, R38 ;  /* 0x000000262727723e */ /* 0x000fe200000010ff */
[----:B------:R-:W-:Y:S01]  /*52d0*/  ULDC UR7, c[0x0][0x2f0] ;  /* 0x0000bc0000077ab9 */ /* 0x000fe20000000800 */
[----:B------:R-:W-:Y:S01]  /*52e0*/  F2FP.BF16.PACK_AB R38, R3, R5 ;  /* 0x000000050326723e */ /* 0x000fe200000010ff */
[----:B------:R-:W-:Y:S01]  /*52f0*/  UIADD3 UR8, -UR10, UR7, URZ ;  /* 0x000000070a087290 */ /* 0x000fe2000fffe13f */
[----:B------:R-:W-:Y:S01]  /*5300*/  F2FP.BF16.PACK_AB R84, R37, R36 ;  /* 0x000000242554723e */ /* 0x000fe200000010ff */
[----:B------:R-:W-:Y:S01]  /*5310*/  USHF.R.S32.HI UR6, URZ, 0x1f, UR12 ;  /* 0x0000001f3f067899 */ /* 0x000fe2000801140c */
[----:B------:R-:W-:Y:S01]  /*5320*/  F2FP.BF16.PACK_AB R37, R0, R4 ;  /* 0x000000040025723e */ /* 0x000fe200000010ff */
[----:B------:R-:W-:Y:S01]  /*5330*/  UISETP.LT.AND UP0, UPT, UR8, 0x40, UPT ;  /* 0x000000400800788c */ /* 0x000fe2000bf01270 */
[----:B------:R-:W-:Y:S01]  /*5340*/  F2FP.BF16.PACK_AB R36, R89, R2 ;  /* 0x000000025924723e */ /* 0x000fe200000010ff */
[----:B------:R-:W-:Y:S01]  /*5350*/  ULDC.64 UR4, c[0x0][0x338] ;  /* 0x0000ce0000047ab9 */ /* 0x000fe20000000a00 */
[----:B------:R-:W-:Y:S01]  /*5360*/  F2FP.BF16.PACK_AB R129, R21, R20 ;  /* 0x000000141581723e */ /* 0x000fe200000010ff */
[----:B------:R-:W-:Y:S01]  /*5370*/  UIMAD UR4, UR6, UR4, URZ ;  /* 0x00000004060472a4 */ /* 0x000fe2000f8e023f */
[----:B------:R-:W-:Y:S01]  /*5380*/  F2FP.BF16.PACK_AB R127, R23, R22 ;  /* 0x00000016177f723e */ /* 0x000fe200000010ff */
[----:B------:R-:W-:Y:S01]  /*5390*/  USEL UR8, UR8, 0x40, UP0 ;  /* 0x0000004008087887 */ /* 0x000fe20008000000 */
[----:B------:R-:W-:Y:S01]  /*53a0*/  F2FP.BF16.PACK_AB R88, R33, R32 ;  /* 0x000000202158723e */ /* 0x000fe200000010ff */
[----:B------:R-:W-:Y:S01]  /*53b0*/  UIMAD UR5, UR12, UR5, UR4 ;  /* 0x000000050c0572a4 */ /* 0x000fe2000f8e0204 */
[----:B------:R-:W-:Y:S01]  /*53c0*/  F2FP.BF16.PACK_AB R87, R35, R34 ;  /* 0x000000222357723e */ /* 0x000fe200000010ff */
[----:B------:R-:W-:Y:S01]  /*53d0*/  USHF.R.S32.HI UR7, URZ, 0x1f, UR13 ;  /* 0x0000001f3f077899 */ /* 0x000fe2000801140d */
[----:B------:R-:W-:Y:S01]  /*53e0*/  F2FP.BF16.PACK_AB R125, R25, R24 ;  /* 0x00000018197d723e */ /* 0x000fe200000010ff */
[----:B------:R-:W-:Y:S01]  /*53f0*/  BSSY B0, `(.L_x_349) ;  /* 0x00000c9000007945 */ /* 0x000fe20003800000 */
        /* <DEDUP_REMOVED lines=160> */
[----:B------:R3:W-:Y:S01]  /*5e00*/  STS [R2+0x7480], R4 ;  /* 0x0074800402007388 */ /* 0x0007e20000000800 */
[----:B-1----:R-:W-:-:S03]  /*5e10*/  IMAD.SHL.U32 R0, R7, 0x2, RZ ;  /* 0x0000000207007824 */ /* 0x002fc600078e00ff */
[----:B------:R-:W-:Y:S01]  /*5e20*/  BAR.SYNC.DEFER_BLOCKING 0x1, 0x100 ;  /* 0x0044000000007b1d */ /* 0x000fe20000010000 */
[--C-:B------:R-:W-:Y:S01]  /*5e30*/  SHF.R.S32.HI R7, RZ, 0x1f, R6.reuse ;  /* 0x0000001fff077819 */ /* 0x100fe20000011406 */
[----:B--2---:R-:W-:Y:S02]  /*5e40*/  IMAD.U32 R5, RZ, RZ, UR14 ;  /* 0x0000000eff057e24 */ /* 0x004fe4000f8e00ff */
[----:B---3--:R-:W-:Y:S02]  /*5e50*/  IMAD.U32 R2, RZ, RZ, UR12 ;  /* 0x0000000cff027e24 */ /* 0x008fe4000f8e00ff */
[----:B------:R-:W-:Y:S02]  /*5e60*/  IMAD.U32 R4, RZ, RZ, UR13 ;  /* 0x0000000dff047e24 */ /* 0x000fe4000f8e00ff */
[----:B------:R-:W-:-:S05]  /*5e70*/  IMAD.WIDE.U32 R2, R2, c[0x0][0x338], R6 ;  /* 0x0000ce0002027a25 */ /* 0x000fca00078e0006 */
[----:B------:R-:W-:Y:S01]  /*5e80*/  IADD3 R3, R3, UR5, RZ ;  /* 0x0000000503037c10 */ /* 0x000fe2000fffe0ff */
[----:B------:R-:W-:Y:S02]  /*5e90*/  ULDC.64 UR4, c[0x0][0x340] ;  /* 0x0000d00000047ab9 */ /* 0x000fe40000000a00 */
[----:B------:R-:W-:Y:S02]  /*5ea0*/  UIMAD UR4, UR7, UR4, URZ ;  /* 0x00000004070472a4 */ /* 0x000fe4000f8e023f */
[----:B------:R-:W-:Y:S02]  /*5eb0*/  IMAD.WIDE.U32 R10, R4, c[0x0][0x340], R2 ;  /* 0x0000d000040a7a25 */ /* 0x000fe400078e0002 */
[----:B------:R-:W-:Y:S01]  /*5ec0*/  UIMAD UR4, UR13, UR5, UR4 ;  /* 0x000000050d0472a4 */ /* 0x000fe2000f8e0204 */
[----:B------:R1:W2:Y:S01]  /*5ed0*/  LDS.128 R20, [R0+0x8480] ;  /* 0x0084800000147984 */ /* 0x0002a20000000c00 */
[----:B------:R-:W-:-:S03]  /*5ee0*/  IMAD.WIDE R2, R5, 0x40, R8 ;  /* 0x0000004005027825 */ /* 0x000fc600078e0208 */
[----:B------:R1:W3:Y:S01]  /*5ef0*/  LDS.128 R24, [R0+0x8880] ;  /* 0x0088800000187984 */ /* 0x0002e20000000c00 */
[----:B------:R-:W-:-:S03]  /*5f00*/  IADD3 R5, R11, UR4, RZ ;  /* 0x000000040b057c10 */ /* 0x000fc6000fffe0ff */
[----:B------:R1:W4:Y:S04]  /*5f10*/  LDS.128 R28, [R0+0x8c80] ;  /* 0x008c8000001c7984 */ /* 0x0003280000000c00 */
        /* <DEDUP_REMOVED lines=22> */
.L_x_350:
[----:B--234-:R-:W-:Y:S05]  /*6080*/  BSYNC B0 ;  /* 0x0000000000007941 */ /* 0x01cfea0003800000 */
.L_x_349:
        /* <DEDUP_REMOVED lines=17> */
.L_x_352:
[----:B------:R-:W-:Y:S05]  /*61a0*/  BSYNC B0 ;  /* 0x0000000000007941 */ /* 0x000fea0003800000 */
.L_x_351:
        /* <DEDUP_REMOVED lines=17> */
.L_x_354:
[----:B------:R-:W-:Y:S05]  /*62c0*/  BSYNC B0 ;  /* 0x0000000000007941 */ /* 0x000fea0003800000 */
.L_x_353:
        /* <DEDUP_REMOVED lines=16> */
.L_x_356:
[----:B------:R-:W-:Y:S05]  /*63d0*/  BSYNC B0 ;  /* 0x0000000000007941 */ /* 0x000fea0003800000 */
.L_x_355:
        /* <DEDUP_REMOVED lines=16> */
.L_x_358:
[----:B------:R-:W-:Y:S05]  /*64e0*/  BSYNC B0 ;  /* 0x0000000000007941 */ /* 0x000fea0003800000 */
.L_x_357:
        /* <DEDUP_REMOVED lines=16> */
.L_x_360:
[----:B------:R-:W-:Y:S05]  /*65f0*/  BSYNC B0 ;  /* 0x0000000000007941 */ /* 0x000fea0003800000 */
.L_x_359:
        /* <DEDUP_REMOVED lines=16> */
.L_x_362:
[----:B------:R-:W-:Y:S05]  /*6700*/  BSYNC B0 ;  /* 0x0000000000007941 */ /* 0x000fea0003800000 */
.L_x_361:
        /* <DEDUP_REMOVED lines=15> */
.L_x_364:
[----:B------:R-:W-:Y:S05]  /*6800*/  BSYNC B0 ;  /* 0x0000000000007941 */ /* 0x000fea0003800000 */
.L_x_363:
[----:B------:R-:W-:Y:S01]  /*6810*/  ULDC.64 UR4, c[0x0][0x308] ;  /* 0x0000c20000047ab9 */ /* 0x000fe20000000a00 */
[----:B------:R-:W-:Y:S01]  /*6820*/  IMAD.U32 R0, RZ, RZ, UR12 ;  /* 0x0000000cff007e24 */ /* 0x000fe2000f8e00ff */
[----:B------:R-:W-:Y:S01]  /*6830*/  UIMAD UR4, UR6, UR4, URZ ;  /* 0x00000004060472a4 */ /* 0x000fe2000f8e023f */
[----:B------:R-:W-:Y:S01]  /*6840*/  ISETP.GE.OR P0, PT, R6, c[0x0][0x2f4], P2 ;  /* 0x0000bd0006007a0c */ /* 0x000fe20001706670 */
[----:B------:R-:W-:Y:S01]  /*6850*/  BSSY B0, `(.L_x_365) ;  /* 0x0000013000007945 */ /* 0x000fe20003800000 */
[----:B--2---:R-:W-:Y:S01]  /*6860*/  IMAD.WIDE.U32 R4, R0, c[0x0][0x308], R6 ;  /* 0x0000c20000047a25 */ /* 0x004fe200078e0006 */
[----:B------:R-:W-:Y:S01]  /*6870*/  UIMAD UR12, UR12, UR5, UR4 ;  /* 0x000000050c0c72a4 */ /* 0x000fe2000f8e0204 */
[----:B------:R-:W-:Y:S02]  /*6880*/  MOV R0, UR13 ;  /* 0x0000000d00007c02 */ /* 0x000fe40008000f00 */
[----:B------:R-:W-:Y:S02]  /*6890*/  ULDC.64 UR4, c[0x0][0x310] ;  /* 0x0000c40000047ab9 */ /* 0x000fe40000000a00 */
[----:B------:R-:W-:Y:S01]  /*68a0*/  UIMAD UR4, UR7, UR4, URZ ;  /* 0x00000004070472a4 */ /* 0x000fe2000f8e023f */
[----:B------:R-:W-:-:S03]  /*68b0*/  IADD3 R5, R5, UR12, RZ ;  /* 0x0000000c05057c10 */ /* 0x000fc6000fffe0ff */
[----:B------:R-:W-:Y:S02]  /*68c0*/  UIMAD UR4, UR13, UR5, UR4 ;  /* 0x000000050d0472a4 */ /* 0x000fe4000f8e0204 */
        /* <DEDUP_REMOVED lines=11> */
.L_x_366:
[----:B------:R-:W-:Y:S05]  /*6980*/  BSYNC B0 ;  /* 0x0000000000007941 */ /* 0x000fea0003800000 */
.L_x_365:
        /* <DEDUP_REMOVED lines=15> */
.L_x_368:
[----:B------:R-:W-:Y:S05]  /*6a80*/  BSYNC B0 ;  /* 0x0000000000007941 */ /* 0x000fea0003800000 */
.L_x_367:
        /* <DEDUP_REMOVED lines=15> */
.L_x_370:
[----:B------:R-:W-:Y:S05]  /*6b80*/  BSYNC B0 ;  /* 0x0000000000007941 */ /* 0x000fea0003800000 */
.L_x_369:
        /* <DEDUP_REMOVED lines=14> */
.L_x_372:
[----:B------:R-:W-:Y:S05]  /*6c70*/  BSYNC B0 ;  /* 0x0000000000007941 */ /* 0x000fea0003800000 */
.L_x_371:
        /* <DEDUP_REMOVED lines=14> */
.L_x_374:
[----:B------:R-:W-:Y:S05]  /*6d60*/  BSYNC B0 ;  /* 0x0000000000007941 */ /* 0x000fea0003800000 */
.L_x_373:
        /* <DEDUP_REMOVED lines=14> */
.L_x_376:
[----:B------:R-:W-:Y:S05]  /*6e50*/  BSYNC B0 ;  /* 0x0000000000007941 */ /* 0x000fea0003800000 */
.L_x_375:
        /* <DEDUP_REMOVED lines=14> */
.L_x_378:
[----:B------:R-:W-:Y:S05]  /*6f40*/  BSYNC B0 ;  /* 0x0000000000007941 */ /* 0x000fea0003800000 */
.L_x_377:
        /* <DEDUP_REMOVED lines=14> */
.L_x_348:
[----:B------:R-:W2:Y:S01]  /*7030*/  LDL.LU.64 R2, [R1+0x70] ;  /* 0x0000700001027983 */ /* 0x000ea20000300a00 */
[----:B------:R-:W-:Y:S01]  /*7040*/  USHF.R.S32.HI UR6, URZ, 0x1f, UR12 ;  /* 0x0000001f3f067899 */ /* 0x000fe2000801140c */
[----:B------:R-:W-:Y:S01]  /*7050*/  IMAD.U32 R10, RZ, RZ, UR12 ;  /* 0x0000000cff0a7e24 */ /* 0x000fe2000f8e00ff */
[----:B------:R-:W-:Y:S01]  /*7060*/  ULDC.64 UR4, c[0x0][0x308] ;  /* 0x0000c20000047ab9 */ /* 0x000fe20000000a00 */
[----:B------:R-:W-:Y:S01]  /*7070*/  BSSY B0, `(.L_x_379) ;  /* 0x0000023000007945 */ /* 0x000fe20003800000 */
[----:B------:R-:W-:Y:S02]  /*7080*/  UIMAD UR4, UR6, UR4, URZ ;  /* 0x00000004060472a4 */ /* 0x000fe4000f8e023f */
[----:B------:R-:W-:Y:S02]  /*7090*/  USHF.R.S32.HI UR7, URZ, 0x1f, UR13 ;  /* 0x0000001f3f077899 */ /* 0x000fe4000801140d */
[----:B------:R-:W-:-:S03]  /*70a0*/  UIMAD UR5, UR12, UR5, UR4 ;  /* 0x000000050c0572a4 */ /* 0x000fc6000f8e0204 */
[----:B------:R-:W-:Y:S02]  /*70b0*/  ULDC UR4, c[0x0][0x2f0] ;  /* 0x0000bc0000047ab9 */ /* 0x000fe40000000800 */
[----:B------:R-:W-:Y:S01]  /*70c0*/  UIADD3 UR10, -UR10, UR4, URZ ;  /* 0x000000040a0a7290 */ /* 0x000fe2000fffe13f */
[----:B--2---:R-:W-:-:S04]  /*70d0*/  SHF.R.S32.HI R0, RZ, 0x1f, R2 ;  /* 0x0000001fff007819 */ /* 0x004fc80000011402 */
[----:B------:R-:W-:-:S04]  /*70e0*/  LEA.HI R0, R0, R2, RZ, 0x5 ;  /* 0x0000000200007211 */ /* 0x000fc800078f28ff */
[----:B------:R-:W-:Y:S02]  /*70f0*/  LOP3.LUT R4, R0, 0x1fffffe0, RZ, 0xc0, !PT ;  /* 0x1fffffe000047812 */ /* 0x000fe400078ec0ff */
[----:B------:R-:W-:Y:S01]  /*7100*/  SHF.R.S32.HI R6, RZ, 0x5, R0 ;  /* 0x00000005ff067819 */ /* 0x000fe20000011400 */
[----:B------:R-:W-:Y:S02]  /*7110*/  IMAD.U32 R0, RZ, RZ, UR13 ;  /* 0x0000000dff007e24 */ /* 0x000fe4000f8e00ff */
[----:B------:R-:W-:Y:S01]  /*7120*/  IMAD.IADD R4, R2, 0x1, -R4 ;  /* 0x0000000102047824 */ /* 0x000fe200078e0a04 */
[----:B------:R-:W-:Y:S01]  /*7130*/  ISETP.GE.AND P2, PT, R6, UR10, PT ;  /* 0x0000000a06007c0c */ /* 0x000fe2000bf46270 */
[----:B------:R-:W-:Y:S01]  /*7140*/  IMAD.U32 R2, RZ, RZ, UR14 ;  /* 0x0000000eff027e24 */ /* 0x000fe2000f8e00ff */
[----:B------:R-:W-:Y:S01]  /*7150*/  SHF.R.S32.HI R7, RZ, 0x1f, R6 ;  /* 0x0000001fff077819 */ /* 0x000fe20000011406 */
[----:B------:R-:W-:-:S04]  /*7160*/  IMAD.SHL.U32 R4, R4, 0x8, RZ ;  /* 0x0000000804047824 */ /* 0x000fc800078e00ff */
[----:B------:R-:W-:Y:S01]  /*7170*/  IMAD.WIDE R2, R2, 0x40, R6 ;  /* 0x0000004002027825 */ /* 0x000fe200078e0206 */
[----:B------:R-:W-:Y:S02]  /*7180*/  SHF.R.S32.HI R5, RZ, 0x1f, R4 ;  /* 0x0000001fff057819 */ /* 0x000fe40000011404 */
[----:B------:R-:W-:-:S03]  /*7190*/  ISETP.GE.OR P0, PT, R4, c[0x0][0x2f4], P2 ;  /* 0x0000bd0004007a0c */ /* 0x000fc60001706670 */
[----:B------:R-:W-:-:S05]  /*71a0*/  IMAD.WIDE.U32 R10, R10, c[0x0][0x308], R4 ;  /* 0x0000c2000a0a7a25 */ /* 0x000fca00078e0004 */
[----:B------:R-:W-:Y:S01]  /*71b0*/  IADD3 R11, R11, UR5, RZ ;  /* 0x000000050b0b7c10 */ /* 0x000fe2000fffe0ff */
[----:B------:R-:W-:Y:S02]  /*71c0*/  ULDC.64 UR4, c[0x0][0x310] ;  /* 0x0000c40000047ab9 */ /* 0x000fe40000000a00 */
[----:B------:R-:W-:Y:S02]  /*71d0*/  UIMAD UR4, UR7, UR4, URZ ;  /* 0x00000004070472a4 */ /* 0x000fe4000f8e023f */
[----:B------:R-:W-:Y:S02]  /*71e0*/  IMAD.WIDE.U32 R10, R0, c[0x0][0x310], R10 ;  /* 0x0000c400000a7a25 */ /* 0x000fe400078e000a */
[----:B------:R-:W-:-:S06]  /*71f0*/  UIMAD UR4, UR13, UR5, UR4 ;  /* 0x000000050d0472a4 */ /* 0x000fcc000f8e0204 */
        /* <DEDUP_REMOVED lines=10> */
.L_x_380:
[----:B------:R-:W-:Y:S05]  /*72a0*/  BSYNC B0 ;  /* 0x0000000000007941 */ /* 0x000fea0003800000 */
.L_x_379:
        /* <DEDUP_REMOVED lines=17> */
.L_x_382:
[----:B------:R-:W-:Y:S05]  /*73c0*/  BSYNC B0 ;  /* 0x0000000000007941 */ /* 0x000fea0003800000 */
.L_x_381:
        /* <DEDUP_REMOVED lines=17> */
.L_x_384:
[----:B------:R-:W-:Y:S05]  /*74e0*/  BSYNC B0 ;  /* 0x0000000000007941 */ /* 0x000fea0003800000 */
.L_x_383:
        /* <DEDUP_REMOVED lines=16> */
.L_x_386:
[----:B------:R-:W-:Y:S05]  /*75f0*/  BSYNC B0 ;  /* 0x0000000000007941 */ /* 0x000fea0003800000 */
.L_x_385:
        /* <DEDUP_REMOVED lines=16> */
.L_x_388:
[----:B------:R-:W-:Y:S05]  /*7700*/  BSYNC B0 ;  /* 0x0000000000007941 */ /* 0x000fea0003800000 */
.L_x_387:
        /* <DEDUP_REMOVED lines=16> */
.L_x_390:
[----:B------:R-:W-:Y:S05]  /*7810*/  BSYNC B0 ;  /* 0x0000000000007941 */ /* 0x000fea0003800000 */
.L_x_389:
        /* <DEDUP_REMOVED lines=16> */
.L_x_392:
[----:B------:R-:W-:Y:S05]  /*7920*/  BSYNC B0 ;  /* 0x0000000000007941 */ /* 0x000fea0003800000 */
.L_x_391:
        /* <DEDUP_REMOVED lines=15> */
.L_x_394:
[----:B------:R-:W-:Y:S05]  /*7a20*/  BSYNC B0 ;  /* 0x0000000000007941 */ /* 0x000fea0003800000 */
.L_x_393:
[----:B------:R-:W-:Y:S01]  /*7a30*/  ULDC.64 UR4, c[0x0][0x338] ;  /* 0x0000ce0000047ab9 */ /* 0x000fe20000000a00 */
[----:B------:R-:W-:Y:S01]  /*7a40*/  IMAD.U32 R8, RZ, RZ, UR12 ;  /* 0x0000000cff087e24 */ /* 0x000fe2000f8e00ff */
[----:B------:R-:W-:Y:S01]  /*7a50*/  UIMAD UR4, UR6, UR4, URZ ;  /* 0x00000004060472a4 */ /* 0x000fe2000f8e023f */
[----:B------:R-:W-:Y:S01]  /*7a60*/  ISETP.GE.OR P0, PT, R4, c[0x0][0x324], P2 ;  /* 0x0000c90004007a0c */ /* 0x000fe20001706670 */
[----:B------:R-:W-:Y:S01]  /*7a70*/  BSSY B0, `(.L_x_395) ;  /* 0x0000013000007945 */ /* 0x000fe20003800000 */
[----:B------:R-:W-:Y:S01]  /*7a80*/  IMAD.WIDE.U32 R8, R8, c[0x0][0x338], R4 ;  /* 0x0000ce0008087a25 */ /* 0x000fe200078e0004 */
[----:B------:R-:W-:Y:S01]  /*7a90*/  UIMAD UR12, UR12, UR5, UR4 ;  /* 0x000000050c0c72a4 */ /* 0x000fe2000f8e0204 */
[----:B------:R-:W-:Y:S02]  /*7aa0*/  MOV R0, UR13 ;  /* 0x0000000d00007c02 */ /* 0x000fe40008000f00 */
[----:B------:R-:W-:Y:S02]  /*7ab0*/  ULDC.64 UR4, c[0x0][0x340] ;  /* 0x0000d00000047ab9 */ /* 0x000fe40000000a00 */
[----:B------:R-:W-:Y:S01]  /*7ac0*/  UIMAD UR4, UR7, UR4, URZ ;  /* 0x00000004070472a4 */ /* 0x000fe2000f8e023f */
[----:B------:R-:W-:-:S03]  /*7ad0*/  IADD3 R9, R9, UR12, RZ ;  /* 0x0000000c09097c10 */ /* 0x000fc6000fffe0ff */
[----:B------:R-:W-:Y:S02]  /*7ae0*/  UIMAD UR4, UR13, UR5, UR4 ;  /* 0x000000050d0472a4 */ /* 0x000fe4000f8e0204 */
[----:B------:R-:W-:-:S05]  /*7af0*/  IMAD.WIDE.U32 R8, R0, c[0x0][0x340], R8 ;  /* 0x0000d00000087a25 */ /* 0x000fca00078e0008 */
[----:B--2---:R-:W-:Y:S01]  /*7b00*/  IADD3 R7, R9, UR4, RZ ;  /* 0x0000000409077c10 */ /* 0x004fe2000fffe0ff */
        /* <DEDUP_REMOVED lines=9> */
.L_x_396:
[----:B------:R-:W-:Y:S05]  /*7ba0*/  BSYNC B0 ;  /* 0x0000000000007941 */ /* 0x000fea0003800000 */
.L_x_395:
        /* <DEDUP_REMOVED lines=15> */
.L_x_398:
[----:B------:R-:W-:Y:S05]  /*7ca0*/  BSYNC B0 ;  /* 0x0000000000007941 */ /* 0x000fea0003800000 */
.L_x_397:
        /* <DEDUP_REMOVED lines=15> */
.L_x_400:
[----:B------:R-:W-:Y:S05]  /*7da0*/  BSYNC B0 ;  /* 0x0000000000007941 */ /* 0x000fea0003800000 */
.L_x_399:
        /* <DEDUP_REMOVED lines=14> */
.L_x_402:
[----:B------:R-:W-:Y:S05]  /*7e90*/  BSYNC B0 ;  /* 0x0000000000007941 */ /* 0x000fea0003800000 */
.L_x_401:
        /* <DEDUP_REMOVED lines=14> */
.L_x_404:
[----:B------:R-:W-:Y:S05]  /*7f80*/  BSYNC B0 ;  /* 0x0000000000007941 */ /* 0x000fea0003800000 */
.L_x_403:
        /* <DEDUP_REMOVED lines=14> */
.L_x_406:
[----:B------:R-:W-:Y:S05]  /*8070*/  BSYNC B0 ;  /* 0x0000000000007941 */ /* 0x000fea0003800000 */
.L_x_405:
        /* <DEDUP_REMOVED lines=14> */
.L_x_408:
[----:B------:R-:W-:Y:S05]  /*8160*/  BSYNC B0 ;  /* 0x0000000000007941 */ /* 0x000fea0003800000 */
.L_x_407:
        /* <DEDUP_REMOVED lines=13> */
.L_x_409:
        /* <DEDUP_REMOVED lines=12> */
.L_x_1154:


//--------------------- .text._ZN7cutlass13device_kernelIN5flash19enable_sm80_to_sm89INS1_16FlashAttnBwdSm80INS1_25CollectiveMainloopBwdSm80ILi1ELi1EN4cute5tupleIJNS5_1CILi32EEENS7_ILi64EEENS7_ILi256EEEEEENS_10bfloat16_tEfNS_4arch4Sm80ELb1ELb0ELb1ELb0ELb0ELb0ELb0ELb0ELi2ELi2ELi2ELi1ELb1EEENS1_24CollectiveEpilogueBwdGQAISB_fSE_Li256ELb0ELb0EEENS1_25SingleTileBwdLPTSchedulerILb0ELi64ELb0EEEEEEEEEvNT_6ParamsE --------------------------
	.section	.text._ZN7cutlass13device_kernelIN5flash19enable_sm80_to_sm89INS1_16FlashAttnBwdSm80INS1_25CollectiveMainloopBwdSm80ILi1ELi1EN4cute5tupleIJNS5_1CILi32EEENS7_ILi64EEENS7_ILi256EEEEEENS_10bfloat16_tEfNS_4arch4Sm80ELb1ELb0ELb1ELb0ELb0ELb0ELb0ELb0ELi2ELi2ELi2ELi1ELb1EEENS1_24CollectiveEpilogueBwdGQAISB_fSE_Li256ELb0ELb0EEENS1_25SingleTileBwdLPTSchedulerILb0ELi64ELb0EEEEEEEEEvNT_6ParamsE,"ax",@progbits
	.sectioninfo	@"SHI_REGISTERS=255"
	.align	128
.text._ZN7cutlass13device_kernelIN5flash19enable_sm80_to_sm89INS1_16FlashAttnBwdSm80INS1_25CollectiveMainloopBwdSm80ILi1ELi1EN4cute5tupleIJNS5_1CILi32EEENS7_ILi64EEENS7_ILi256EEEEEENS_10bfloat16_tEfNS_4arch4Sm80ELb1ELb0ELb1ELb0ELb0ELb0ELb0ELb0ELi2ELi2ELi2ELi1ELb1EEENS1_24CollectiveEpilogueBwdGQAISB_fSE_Li256ELb0ELb0EEENS1_25SingleTileBwdLPTSchedulerILb0ELi64ELb0EEEEEEEEEvNT_6ParamsE:
        .type           _ZN7cutlass13device_kernelIN5flash19enable_sm80_to_sm89INS1_16FlashAttnBwdSm80INS1_25CollectiveMainloopBwdSm80ILi1ELi1EN4cute5tupleIJNS5_1CILi32EEENS7_ILi64EEENS7_ILi256EEEEEENS_10bfloat16_tEfNS_4arch4Sm80ELb1ELb0ELb1ELb0ELb0ELb0ELb0ELb0ELi2ELi2ELi2ELi1ELb1EEENS1_24CollectiveEpilogueBwdGQAISB_fSE_Li256ELb0ELb0EEENS1_25SingleTileBwdLPTSchedulerILb0ELi64ELb0EEEEEEEEEvNT_6ParamsE,@function
        .size           _ZN7cutlass13device_kernelIN5flash19enable_sm80_to_sm89INS1_16FlashAttnBwdSm80INS1_25CollectiveMainloopBwdSm80ILi1ELi1EN4cute5tupleIJNS5_1CILi32EEENS7_ILi64EEENS7_ILi256EEEEEENS_10bfloat16_tEfNS_4arch4Sm80ELb1ELb0ELb1ELb0ELb0ELb0ELb0ELb0ELi2ELi2ELi2ELi1ELb1EEENS1_24CollectiveEpilogueBwdGQAISB_fSE_Li256ELb0ELb0EEENS1_25SingleTileBwdLPTSchedulerILb0ELi64ELb0EEEEEEEEEvNT_6ParamsE,(.L_x_1155 - _ZN7cutlass13device_kernelIN5flash19enable_sm80_to_sm89INS1_16FlashAttnBwdSm80INS1_25CollectiveMainloopBwdSm80ILi1ELi1EN4cute5tupleIJNS5_1CILi32EEENS7_ILi64EEENS7_ILi256EEEEEENS_10bfloat16_tEfNS_4arch4Sm80ELb1ELb0ELb1ELb0ELb0ELb0ELb0ELb0ELi2ELi2ELi2ELi1ELb1EEENS1_24CollectiveEpilogueBwdGQAISB_fSE_Li256ELb0ELb0EEENS1_25SingleTileBwdLPTSchedulerILb0ELi64ELb0EEEEEEEEEvNT_6ParamsE)
        .other          _ZN7cutlass13device_kernelIN5flash19enable_sm80_to_sm89INS1_16FlashAttnBwdSm80INS1_25CollectiveMainloopBwdSm80ILi1ELi1EN4cute5tupleIJNS5_1CILi32EEENS7_ILi64EEENS7_ILi256EEEEEENS_10bfloat16_tEfNS_4arch4Sm80ELb1ELb0ELb1ELb0ELb0ELb0ELb0ELb0ELi2ELi2ELi2ELi1ELb1EEENS1_24CollectiveEpilogueBwdGQAISB_fSE_Li256ELb0ELb0EEENS1_25SingleTileBwdLPTSchedulerILb0ELi64ELb0EEEEEEEEEvNT_6ParamsE,@"STO_CUDA_ENTRY STV_DEFAULT"
_ZN7cutlass13device_kernelIN5flash19enable_sm80_to_sm89INS1_16FlashAttnBwdSm80INS1_25CollectiveMainloopBwdSm80ILi1ELi1EN4cute5tupleIJNS5_1CILi32EEENS7_ILi64EEENS7_ILi256EEEEEENS_10bfloat16_tEfNS_4arch4Sm80ELb1ELb0ELb1ELb0ELb0ELb0ELb0ELb0ELi2ELi2ELi2ELi1ELb1EEENS1_24CollectiveEpilogueBwdGQAISB_fSE_Li256ELb0ELb0EEENS1_25SingleTileBwdLPTSchedulerILb0ELi64ELb0EEEEEEEEEvNT_6ParamsE:
        /* <DEDUP_REMOVED lines=32> */
.L_x_411:
[----:B------:R-:W-:Y:S02]  /*0200*/  ULDC UR8, c[0x0][0x3b4] ;  /* 0x0000ed0000087ab9 */ /* 0x000fe40000000800 */
[----:B------:R-:W-:Y:S02]  /*0210*/  UISETP.NE.AND UP0, UPT, UR8, 0x1, UPT ;  /* 0x000000010800788c */ /* 0x000fe4000bf05270 */
[----:B------:R-:W-:Y:S02]  /*0220*/  ULDC.64 UR4, c[0x0][0x3b8] ;  /* 0x0000ee0000047ab9 */ /* 0x000fe40000000a00 */
[----:B------:R-:W-:Y:S02]  /*0230*/  UIMAD.WIDE.U32 UR10, UR7, UR4, URZ ;  /* 0x00000004070a72a5 */ /* 0x000fe4000f8e003f */
[----:B------:R-:W-:-:S05]  /*0240*/  UMOV UR14, UR7 ;  /* 0x00000007000e7c82 */ /* 0x000fca0008000000 */
[----:B------:R-:W-:-:S04]  /*0250*/  @UP0 USHF.R.U32.HI UR14, URZ, UR5, UR11 ;  /* 0x000000053f0e0299 */ /* 0x000fc8000801160b */
[----:B------:R-:W-:Y:S02]  /*0260*/  UIMAD UR8, UR14, UR8, URZ ;  /* 0x000000080e0872a4 */ /* 0x000fe4000f8e023f */
.L_x_412:
        /* <DEDUP_REMOVED lines=11> */
.L_x_410:
        /* <DEDUP_REMOVED lines=20> */
.L_x_414:
[----:B------:R-:W-:Y:S02]  /*0460*/  ULDC UR8, c[0x0][0x3b4] ;  /* 0x0000ed0000087ab9 */ /* 0x000fe40000000800 */
[----:B------:R-:W-:Y:S02]  /*0470*/  UISETP.NE.AND UP0, UPT, UR8, 0x1, UPT ;  /* 0x000000010800788c */ /* 0x000fe4000bf05270 */
[----:B------:R-:W-:Y:S02]  /*0480*/  ULDC.64 UR4, c[0x0][0x3b8] ;  /* 0x0000ee0000047ab9 */ /* 0x000fe40000000a00 */
[----:B------:R-:W-:Y:S02]  /*0490*/  UIMAD.WIDE.U32 UR10, UR7, UR4, URZ ;  /* 0x00000004070a72a5 */ /* 0x000fe4000f8e003f */
[----:B------:R-:W-:-:S05]  /*04a0*/  UMOV UR14, UR7 ;  /* 0x00000007000e7c82 */ /* 0x000fca0008000000 */
[----:B------:R-:W-:-:S04]  /*04b0*/  @UP0 USHF.R.U32.HI UR14, URZ, UR5, UR11 ;  /* 0x000000053f0e0299 */ /* 0x000fc8000801160b */
[----:B------:R-:W-:Y:S02]  /*04c0*/  UIMAD UR8, UR14, UR8, URZ ;  /* 0x000000080e0872a4 */ /* 0x000fe4000f8e023f */
.L_x_415:
        /* <DEDUP_REMOVED lines=10> */
.L_x_413:
        /* <DEDUP_REMOVED lines=16> */
[----:B------:R-:W-:Y:S01]  /*0670*/  UMOV UR7, 0x1f ;  /* 0x0000001f00077882 */ /* 0x000fe20000000000 */
[----:B------:R-:W-:Y:S01]  /*0680*/  CS2R R134, SRZ ;  /* 0x0000000000867805 */ /* 0x000fe2000001ff00 */
[----:B------:R-:W-:Y:S01]  /*0690*/  USHF.R.S32.HI UR4, URZ, 0x1f, UR5 ;  /* 0x0000001f3f047899 */ /* 0x000fe20008011405 */
[----:B------:R-:W-:Y:S01]  /*06a0*/  CS2R R132, SRZ ;  /* 0x0000000000847805 */ /* 0x000fe2000001ff00 */
[----:B------:R-:W-:Y:S01]  /*06b0*/  UIADD3 UR7, UR7, UR6, URZ ;  /* 0x0000000607077290 */ /* 0x000fe2000fffe03f */
[----:B------:R-:W-:Y:S01]  /*06c0*/  CS2R R126, SRZ ;  /* 0x00000000007e7805 */ /* 0x000fe2000001ff00 */
[----:B------:R-:W-:Y:S01]  /*06d0*/  ULEA.HI UR18, UR4, UR5, URZ, 0x5 ;  /* 0x0000000504127291 */ /* 0x000fe2000f8f283f */
[----:B------:R-:W-:Y:S01]  /*06e0*/  CS2R R124, SRZ ;  /* 0x00000000007c7805 */ /* 0x000fe2000001ff00 */
[----:B------:R-:W-:Y:S01]  /*06f0*/  USHF.R.S32.HI UR4, URZ, 0x1f, UR7 ;  /* 0x0000001f3f047899 */ /* 0x000fe20008011407 */
[----:B------:R-:W-:Y:S01]  /*0700*/  CS2R R130, SRZ ;  /* 0x0000000000827805 */ /* 0x000fe2000001ff00 */
[----:B------:R-:W-:Y:S01]  /*0710*/  USHF.R.S32.HI UR18, URZ, 0x5, UR18 ;  /* 0x000000053f127899 */ /* 0x000fe20008011412 */
[----:B------:R-:W-:Y:S01]  /*0720*/  CS2R R128, SRZ ;  /* 0x0000000000807805 */ /* 0x000fe2000001ff00 */
[----:B------:R-:W-:Y:S01]  /*0730*/  ULEA.HI UR4, UR4, UR7, URZ, 0x5 ;  /* 0x0000000704047291 */ /* 0x000fe2000f8f283f */
[----:B------:R-:W-:Y:S01]  /*0740*/  CS2R R122, SRZ ;  /* 0x00000000007a7805 */ /* 0x000fe2000001ff00 */
[----:B------:R-:W-:Y:S01]  /*0750*/  UISETP.LT.AND UP0, UPT, URZ, UR18, UPT ;  /* 0x000000123f00728c */ /* 0x000fe2000bf01270 */
[----:B------:R-:W-:Y:S01]  /*0760*/  CS2R R120, SRZ ;  /* 0x0000000000787805 */ /* 0x000fe2000001ff00 */
[----:B------:R-:W-:Y:S01]  /*0770*/  USHF.R.S32.HI UR11, URZ, 0x5, UR4 ;  /* 0x000000053f0b7899 */ /* 0x000fe20008011404 */
[----:B------:R-:W-:Y:S01]  /*0780*/  CS2R R118, SRZ ;  /* 0x0000000000767805 */ /* 0x000fe2000001ff00 */
[----:B------:R-:W-:Y:S01]  /*0790*/  USEL UR18, URZ, UR18, !UP0 ;  /* 0x000000123f127287 */ /* 0x000fe2000c000000 */
[----:B------:R-:W-:Y:S01]  /*07a0*/  CS2R R116, SRZ ;  /* 0x0000000000747805 */ /* 0x000fe2000001ff00 */
[----:B------:R-:W-:Y:S01]  /*07b0*/  ULDC.64 UR16, c[0x0][0x118] ;  /* 0x0000460000107ab9 */ /* 0x000fe20000000a00 */
        /* <DEDUP_REMOVED lines=111> */
[----:B------:R-:W-:Y:S01]  /*0eb0*/  USHF.R.S32.HI UR20, URZ, 0x1f, UR18 ;  /* 0x0000001f3f147899 */ /* 0x000fe20008011412 */
        /* <DEDUP_REMOVED lines=12> */
[----:B------:R-:W-:Y:S01]  /*0f80*/  UMOV UR21, 0x5 ;  /* 0x0000000500157882 */ /* 0x000fe20000000000 */
[----:B------:R-:W-:Y:S01]  /*0f90*/  IMAD.IADD R11, R7, 0x1, R0 ;  /* 0x00000001070b7824 */ /* 0x000fe200078e0200 */
[----:B------:R-:W-:Y:S01]  /*0fa0*/  ULDC.64 UR4, c[0x0][0x1e8] ;  /* 0x00007a0000047ab9 */ /* 0x000fe20000000a00 */
[----:B------:R-:W-:Y:S01]  /*0fb0*/  IMAD.SHL.U32 R0, R10, 0x40, RZ ;  /* 0x000000400a007824 */ /* 0x000fe200078e00ff */
[----:B------:R-:W-:Y:S01]  /*0fc0*/  UIMAD UR4, UR8, UR4, URZ ;  /* 0x00000004080472a4 */ /* 0x000fe2000f8e023f */
[----:B------:R-:W-:Y:S01]  /*0fd0*/  IMAD.MOV.U32 R8, RZ, RZ, R4 ;  /* 0x000000ffff087224 */ /* 0x000fe200078e0004 */
[----:B------:R-:W-:Y:S01]  /*0fe0*/  CS2R R146, SRZ ;  /* 0x0000000000927805 */ /* 0x000fe2000001ff00 */
        /* <DEDUP_REMOVED lines=59> */
[----:B------:R-:W-:Y:S01]  /*13a0*/  ULDC.64 UR4, c[0x0][0x188] ;  /* 0x0000620000047ab9 */ /* 0x000fe20000000a00 */
[----:B------:R-:W-:Y:S01]  /*13b0*/  IMAD.SHL.U32 R19, R0, 0x2, RZ ;  /* 0x0000000200137824 */ /* 0x000fe200078e00ff */
[----:B------:R-:W-:Y:S01]  /*13c0*/  UIADD3 UR15, -UR10, UR15, URZ ;  /* 0x0000000f0a0f7290 */ /* 0x000fe2000fffe13f */
        /* <DEDUP_REMOVED lines=16> */
[----:B------:R2:W-:Y:S01]  /*14d0*/  STL [R1+0x6c], R40 ;  /* 0x00006c2801007387 */ /* 0x0005e20000100800 */
[----:B------:R-:W-:Y:S01]  /*14e0*/  ISETP.GE.AND P4, PT, R17, c[0x0][0x1cc], PT ;  /* 0x0000730011007a0c */ /* 0x000fe20003f86270 */
[----:B------:R-:W-:Y:S01]  /*14f0*/  UIMAD UR22, UR20, UR4, URZ ;  /* 0x00000004141672a4 */ /* 0x000fe2000f8e023f */
[----:B------:R-:W-:Y:S01]  /*1500*/  IMAD.SHL.U32 R26, R26, 0x2, RZ ;  /* 0x000000021a1a7824 */ /* 0x000fe200078e00ff */
[----:B------:R-:W-:Y:S01]  /*1510*/  UIMAD.WIDE.U32 UR24, UR18, UR4, URZ ;  /* 0x00000004121872a5 */ /* 0x000fe2000f8e003f */
[----:B------:R-:W-:Y:S01]  /*1520*/  IMAD.MOV.U32 R148, RZ, RZ, 0x20 ;  /* 0x00000020ff947424 */ /* 0x000fe200078e00ff */
[----:B------:R-:W-:Y:S01]  /*1530*/  UIMAD UR22, UR18, UR5, UR22 ;  /* 0x00000005121672a4 */ /* 0x000fe2000f8e0216 */
[----:B------:R-:W-:Y:S01]  /*1540*/  CS2R R118, SRZ ;  /* 0x0000000000767805 */ /* 0x000fe2000001ff00 */
[----:B------:R-:W-:Y:S01]  /*1550*/  ULDC.64 UR6, c[0x0][0x208] ;  /* 0x0000820000067ab9 */ /* 0x000fe20000000a00 */
[----:B------:R-:W-:Y:S01]  /*1560*/  CS2R R116, SRZ ;  /* 0x0000000000747805 */ /* 0x000fe2000001ff00 */
[----:B------:R-:W-:Y:S01]  /*1570*/  UIADD3 UR22, UR25, UR22, URZ ;  /* 0x0000001619167290 */ /* 0x000fe2000fffe03f */
[----:B------:R-:W-:Y:S01]  /*1580*/  CS2R R114, SRZ ;  /* 0x0000000000727805 */ /* 0x000fe2000001ff00 */
        /* <DEDUP_REMOVED lines=13> */
[----:B------:R-:W-:Y:S01]  /*1660*/  LEA R8, P0, R0, R4, 0x6 ;  /* 0x0000000400087211 */ /* 0x000fe200078030ff */
[----:B--2---:R-:W-:Y:S01]  /*1670*/  IMAD.WIDE.U32 R40, R18, c[0x0][0x188], R10 ;  /* 0x0000620012287a25 */ /* 0x004fe200078e000a */
[C---:B------:R-:W-:Y:S01]  /*1680*/  LEA R10, P1, R3.reuse, R6, 0x6 ;  /* 0x00000006030a7211 */ /* 0x040fe200078230ff */
[----:B------:R-:W-:Y:S01]  /*1690*/  USHF.L.U64.HI UR7, UR6, UR21, UR7 ;  /* 0x0000001506077299 */ /* 0x000fe20008010207 */
[----:B------:R-:W-:Y:S01]  /*16a0*/  LEA.HI.X R9, R0, R5, R9, 0x6, P0 ;  /* 0x0000000500097211 */ /* 0x000fe200000f3409 */
[----:B------:R-:W-:Y:S01]  /*16b0*/  IMAD.MOV.U32 R11, RZ, RZ, c[0x0][0x1dc] ;  /* 0x00007700ff0b7624 */ /* 0x000fe200078e00ff */
[----:B------:R-:W-:Y:S01]  /*16c0*/  IADD3 R0, -R38, UR15, RZ ;  /* 0x0000000f26007c10 */ /* 0x000fe2000fffe1ff */
[----:B------:R-:W-:Y:S01]  /*16d0*/  IMAD.U32 R13, RZ, RZ, UR25 ;  /* 0x00000019ff0d7e24 */ /* 0x000fe2000f8e00ff */
[----:B------:R-:W-:Y:S01]  /*16e0*/  IADD3 R18, R2, 0x80, RZ ;  /* 0x0000008002127810 */ /* 0x000fe20007ffe0ff */
[----:B------:R-:W-:Y:S01]  /*16f0*/  IMAD.U32 R16, RZ, RZ, UR22 ;  /* 0x00000016ff107e24 */ /* 0x000fe2000f8e00ff */
[----:B------:R-:W-:Y:S01]  /*1700*/  LEA.HI.X R11, R3, R7, R11, 0x6, P1 ;  /* 0x00000007030b7211 */ /* 0x000fe200008f340b */
[----:B------:R-:W-:Y:S01]  /*1710*/  IMAD.U32 R3, RZ, RZ, UR13 ;  /* 0x0000000dff037e24 */ /* 0x000fe2000f8e00ff */
[C---:B------:R-:W-:Y:S01]  /*1720*/  ISETP.LT.OR P1, PT, R0.reuse, 0x1, P6 ;  /* 0x000000010000780c */ /* 0x040fe20003721670 */
[----:B------:R1:W-:Y:S01]  /*1730*/  STL.64 [R1+0xa0], R40 ;  /* 0x0000a02801007387 */ /* 0x0003e20000100a00 */
[----:B------:R-:W-:Y:S01]  /*1740*/  ISETP.LT.OR P0, PT, R0, 0x1, P4 ;  /* 0x000000010000780c */ /* 0x000fe20002701670 */
[----:B------:R-:W-:Y:S01]  /*1750*/  UIMAD UR4, UR13, UR5, UR4 ;  /* 0x000000050d0472a4 */ /* 0x000fe2000f8e0204 */
[----:B------:R-:W-:Y:S01]  /*1760*/  ISETP.GE.AND P5, PT, R18, c[0x0][0x1cc], PT ;  /* 0x0000730012007a0c */ /* 0x000fe20003fa6270 */
[----:B------:R-:W-:Y:S01]  /*1770*/  USHF.L.U32 UR6, UR6, 0x5, URZ ;  /* 0x0000000506067899 */ /* 0x000fe2000800063f */
[----:B------:R-:W-:Y:S01]  /*1780*/  IADD3 R42, R41, UR19, RZ ;  /* 0x00000013292a7c10 */ /* 0x000fe2000fffe0ff */
[----:B------:R-:W-:Y:S01]  /*1790*/  UIMAD UR7, UR7, UR18, URZ ;  /* 0x00000012070772a4 */ /* 0x000fe2000f8e023f */
[C---:B------:R-:W-:Y:S01]  /*17a0*/  ISETP.LT.OR P3, PT, R0.reuse, 0x1, P5 ;  /* 0x000000010000780c */ /* 0x040fe20002f61670 */
[----:B------:R-:W-:Y:S01]  /*17b0*/  USHF.L.U32 UR19, UR18, 0x5, URZ ;  /* 0x0000000512137899 */ /* 0x000fe2000800063f */
[C---:B------:R-:W-:Y:S01]  /*17c0*/  ISETP.LT.OR P4, PT, R0.reuse, 0x21, P4 ;  /* 0x000000210000780c */ /* 0x040fe20002781670 */
        /* <DEDUP_REMOVED lines=9> */
[C---:B------:R-:W-:Y:S01]  /*1860*/  ISETP.LT.OR P1, PT, R0.reuse, 0x1, P2 ;  /* 0x000000010000780c */ /* 0x040fe20001721670 */
[----:B------:R-:W-:Y:S01]  /*1870*/  UIADD3 UR20, -UR19, UR20, URZ ;  /* 0x0000001413147290 */ /* 0x000fe2000fffe13f */
[----:B------:R-:W-:Y:S01]  /*1880*/  ISETP.LT.OR P2, PT, R0, 0x21, P2 ;  /* 0x000000210000780c */ /* 0x000fe20001741670 */
[----:B------:R2:W-:Y:S01]  /*1890*/  LDGSTS.E.BYPASS.LTC128B.128 [R26+0xa080], [R6.64+0x80], !P0 ;  /* 0x0a080080061a7fae */ /* 0x0005e2000c101d50 */
[C---:B------:R-:W-:Y:S01]  /*18a0*/  LEA R13, P0, R12.reuse, R40, 0x5 ;  /* 0x000000280c0d7211 */ /* 0x040fe200078028ff */
[----:B------:R-:W-:Y:S01]  /*18b0*/  CS2R R108, SRZ ;  /* 0x00000000006c7805 */ /* 0x000fe2000001ff00 */
[----:B------:R-:W-:Y:S01]  /*18c0*/  CS2R R106, SRZ ;  /* 0x00000000006a7805 */ /* 0x000fe2000001ff00 */
[----:B------:R2:W-:Y:S01]  /*18d0*/  LDGSTS.E.BYPASS.LTC128B.128 [R26+0xc080], [R6.64+0x100], !P3 ;  /* 0x0c080100061a7fae */ /* 0x0005e2000d901d50 */
[----:B------:R-:W-:Y:S01]  /*18e0*/  LEA.HI.X R12, R12, R42, R16, 0x5, P0 ;  /* 0x0000002a0c0c7211 */ /* 0x000fe200000f2c10 */
[----:B------:R-:W-:Y:S01]  /*18f0*/  CS2R R104, SRZ ;  /* 0x0000000000687805 */ /* 0x000fe2000001ff00 */
[C---:B------:R-:W-:Y:S01]  /*1900*/  ISETP.LT.OR P0, PT, R0.reuse, 0x21, P6 ;  /* 0x000000210000780c */ /* 0x040fe20003701670 */
[----:B-1----:R-:W-:Y:S01]  /*1910*/  IMAD.WIDE.U32 R40, R3, c[0x0][0x218], R14 ;  /* 0x0000860003287a25 */ /* 0x002fe200078e000e */
[----:B------:R-:W-:Y:S01]  /*1920*/  ISETP.LT.OR P3, PT, R0, 0x21, P5 ;  /* 0x000000210000780c */ /* 0x000fe20002f61670 */
[----:B------:R2:W-:Y:S01]  /*1930*/  LDGSTS.E.BYPASS.LTC128B.128 [R26+0xe080], [R6.64+0x180], !P1 ;  /* 0x0e080180061a7fae */ /* 0x0005e2000c901d50 */
[----:B------:R-:W-:Y:S01]  /*1940*/  ISETP.GE.AND P1, PT, R2, c[0x0][0x19c], PT ;  /* 0x0000670002007a0c */ /* 0x000fe20003f26270 */
[----:B------:R-:W-:Y:S01]  /*1950*/  IMAD.MOV.U32 R14, RZ, RZ, R40 ;  /* 0x000000ffff0e7224 */ /* 0x000fe200078e0028 */
[----:B------:R-:W-:Y:S01]  /*1960*/  ISETP.GE.AND P5, PT, R17, c[0x0][0x19c], PT ;  /* 0x0000670011007a0c */ /* 0x000fe20003fa6270 */
[----:B------:R-:W-:Y:S01]  /*1970*/  STL [R1+0xbc], R42 ;  /* 0x0000bc2a01007387 */ /* 0x000fe20000100800 */
[----:B------:R-:W-:Y:S01]  /*1980*/  IADD3 R15, R41, UR4, RZ ;  /* 0x00000004290f7c10 */ /* 0x000fe2000fffe0ff */
[----:B------:R-:W-:Y:S01]  /*1990*/  ULDC.64 UR4, c[0x0][0x288] ;  /* 0x0000a20000047ab9 */ /* 0x000fe20000000a00 */
[----:B------:R-:W-:Y:S01]  /*19a0*/  CS2R R102, SRZ ;  /* 0x0000000000667805 */ /* 0x000fe2000001ff00 */
[----:B------:R-:W-:Y:S01]  /*19b0*/  STL.64 [R1+0x98], R40 ;  /* 0x0000982801007387 */ /* 0x000fe20000100a00 */
[----:B------:R-:W-:Y:S01]  /*19c0*/  UIMAD UR4, UR9, UR4, URZ ;  /* 0x00000004090472a4 */ /* 0x000fe2000f8e023f */
[----:B------:R-:W-:Y:S01]  /*19d0*/  CS2R R100, SRZ ;  /* 0x0000000000647805 */ /* 0x000fe2000001ff00 */
[----:B------:R-:W-:Y:S01]  /*19e0*/  CS2R R98, SRZ ;  /* 0x0000000000627805 */ /* 0x000fe2000001ff00 */
[----:B------:R1:W-:Y:S01]  /*19f0*/  LDGSTS.E.BYPASS.LTC128B.128 [R26+0x9080], [R10.64], !P0 ;  /* 0x090800000a1a7fae */ /* 0x0003e2000c101d50 */
[C---:B------:R-:W-:Y:S01]  /*1a00*/  ISETP.LT.OR P0, PT, R0.reuse, 0x1, P1 ;  /* 0x000000010000780c */ /* 0x040fe20000f01670 */
[----:B------:R-:W-:Y:S01]  /*1a10*/  UIMAD UR4, UR12, UR5, UR4 ;  /* 0x000000050c0472a4 */ /* 0x000fe2000f8e0204 */
[----:B------:R-:W-:Y:S01]  /*1a20*/  CS2R R96, SRZ ;  /* 0x0000000000607805 */ /* 0x000fe2000001ff00 */
[----:B------:R1:W-:Y:S01]  /*1a30*/  LDGSTS.E.BYPASS.LTC128B.128 [R26+0xb080], [R10.64+0x80], !P4 ;  /* 0x0b0800800a1a7fae */ /* 0x0003e2000e101d50 */
[C---:B------:R-:W-:Y:S01]  /*1a40*/  ISETP.LT.OR P4, PT, R0.reuse, 0x1, P5 ;  /* 0x000000010000780c */ /* 0x040fe20002f81670 */
[----:B------:R-:W-:Y:S01]  /*1a50*/  CS2R R94, SRZ ;  /* 0x00000000005e7805 */ /* 0x000fe2000001ff00 */
[----:B------:R-:W-:Y:S01]  /*1a60*/  ISETP.LT.OR P5, PT, R0, 0x21, P5 ;  /* 0x000000210000780c */ /* 0x000fe20002fa1670 */
[----:B------:R1:W-:Y:S01]  /*1a70*/  LDGSTS.E.BYPASS.LTC128B.128 [R26+0xd080], [R10.64+0x100], !P3 ;  /* 0x0d0801000a1a7fae */ /* 0x0003e2000d901d50 */
[----:B------:R-:W-:Y:S01]  /*1a80*/  ISETP.GE.AND P3, PT, R18, c[0x0][0x19c], PT ;  /* 0x0000670012007a0c */ /* 0x000fe20003f66270 */
[----:B------:R-:W-:Y:S01]  /*1a90*/  CS2R R92, SRZ ;  /* 0x00000000005c7805 */ /* 0x000fe2000001ff00 */
[----:B------:R-:W-:Y:S01]  /*1aa0*/  CS2R R90, SRZ ;  /* 0x00000000005a7805 */ /* 0x000fe2000001ff00 */
[----:B------:R1:W-:Y:S01]  /*1ab0*/  LDGSTS.E.BYPASS.LTC128B.128 [R26+0xf080], [R10.64+0x180], !P2 ;  /* 0x0f0801800a1a7fae */ /* 0x0003e2000d101d50 */
[----:B------:R-:W-:Y:S01]  /*1ac0*/  ISETP.GE.AND P2, PT, R19, c[0x0][0x19c], PT ;  /* 0x0000670013007a0c */ /* 0x000fe20003f46270 */
[----:B------:R-:W-:Y:S01]  /*1ad0*/  CS2R R88, SRZ ;  /* 0x0000000000587805 */ /* 0x000fe2000001ff00 */
[----:B--2---:R-:W-:Y:S01]  /*1ae0*/  IMAD.U32 R6, RZ, RZ, UR6 ;  /* 0x00000006ff067e24 */ /* 0x004fe2000f8e00ff */
[----:B------:R-:W0:Y:S01]  /*1af0*/  LDGDEPBAR ;  /* 0x00000000000079af */ /* 0x000e220000000000 */
[----:B------:R-:W-:Y:S01]  /*1b00*/  ISETP.LT.OR P6, PT, R0, 0x1, P3 ;  /* 0x000000010000780c */ /* 0x000fe20001fc1670 */
[----:B------:R-:W-:Y:S01]  /*1b10*/  CS2R R86, SRZ ;  /* 0x0000000000567805 */ /* 0x000fe2000001ff00 */
[----:B------:R-:W-:Y:S01]  /*1b20*/  IMAD.WIDE.U32 R6, R6, UR18, R14 ;  /* 0x0000001206067c25 */ /* 0x000fe2000f8e000e */
[----:B------:R2:W-:Y:S01]  /*1b30*/  LDGSTS.E.BYPASS.LTC128B.128 [R26+0x80], [R4.64], !P0 ;  /* 0x00080000041a7fae */ /* 0x0005e2000c101d50 */
[C---:B------:R-:W-:Y:S01]  /*1b40*/  ISETP.LT.OR P3, PT, R0.reuse, 0x21, P3 ;  /* 0x000000210000780c */ /* 0x040fe20001f61670 */
[----:B------:R-:W-:Y:S01]  /*1b50*/  CS2R R84, SRZ ;  /* 0x0000000000547805 */ /* 0x000fe2000001ff00 */
[----:B------:R-:W-:Y:S01]  /*1b60*/  CS2R R82, SRZ ;  /* 0x0000000000527805 */ /* 0x000fe2000001ff00 */
[----:B------:R-:W-:Y:S01]  /*1b70*/  IADD3 R3, R7, UR7, RZ ;  /* 0x0000000707037c10 */ /* 0x000fe2000fffe0ff */
[----:B------:R2:W-:Y:S01]  /*1b80*/  LDGSTS.E.BYPASS.LTC128B.128 [R26+0x2080], [R4.64+0x80], !P4 ;  /* 0x02080080041a7fae */ /* 0x0005e2000e101d50 */
[C---:B------:R-:W-:Y:S01]  /*1b90*/  ISETP.LT.OR P4, PT, R0.reuse, 0x1, P2 ;  /* 0x000000010000780c */ /* 0x040fe20001781670 */
[----:B------:R-:W-:Y:S01]  /*1ba0*/  ULDC.64 UR6, c[0x0][0x270] ;  /* 0x00009c0000067ab9 */ /* 0x000fe20000000a00 */
[----:B------:R-:W-:Y:S01]  /*1bb0*/  ISETP.LT.OR P2, PT, R0, 0x21, P2 ;  /* 0x000000210000780c */ /* 0x000fe20001741670 */
[----:B------:R3:W-:Y:S01]  /*1bc0*/  STL.64 [R1+0x80], R14 ;  /* 0x0000800e01007387 */ /* 0x0007e20000100a00 */
[----:B------:R-:W-:Y:S01]  /*1bd0*/  UIMAD UR6, UR9, UR6, URZ ;  /* 0x00000006090672a4 */ /* 0x000fe2000f8e023f */
[----:B------:R-:W-:Y:S01]  /*1be0*/  CS2R R80, SRZ ;  /* 0x0000000000507805 */ /* 0x000fe2000001ff00 */
[----:B------:R-:W-:Y:S01]  /*1bf0*/  CS2R R78, SRZ ;  /* 0x00000000004e7805 */ /* 0x000fe2000001ff00 */
[----:B------:R2:W-:Y:S01]  /*1c00*/  LDGSTS.E.BYPASS.LTC128B.128 [R26+0x4080], [R4.64+0x100], !P6 ;  /* 0x04080100041a7fae */ /* 0x0005e2000f101d50 */
[----:B------:R-:W-:Y:S01]  /*1c10*/  UIMAD UR6, UR12, UR7, UR6 ;  /* 0x000000070c0672a4 */ /* 0x000fe2000f8e0206 */
[----:B------:R-:W-:Y:S01]  /*1c20*/  CS2R R76, SRZ ;  /* 0x00000000004c7805 */ /* 0x000fe2000001ff00 */
[----:B------:R-:W-:Y:S01]  /*1c30*/  CS2R R74, SRZ ;  /* 0x00000000004a7805 */ /* 0x000fe2000001ff00 */
[----:B------:R-:W-:Y:S01]  /*1c40*/  CS2R R72, SRZ ;  /* 0x0000000000487805 */ /* 0x000fe2000001ff00 */
[----:B------:R-:W-:Y:S01]  /*1c50*/  CS2R R70, SRZ ;  /* 0x0000000000467805 */ /* 0x000fe2000001ff00 */
[----:B-1----:R-:W-:Y:S01]  /*1c60*/  LEA R10, P0, R6, c[0x0][0x1f0], 0x1 ;  /* 0x00007c00060a7a11 */ /* 0x002fe200078008ff */
[----:B------:R2:W-:Y:S01]  /*1c70*/  LDGSTS.E.BYPASS.LTC128B.128 [R26+0x6080], [R4.64+0x180], !P4 ;  /* 0x06080180041a7fae */ /* 0x0005e2000e101d50 */
[----:B------:R-:W-:Y:S01]  /*1c80*/  LOP3.LUT P4, RZ, R20, 0x4, RZ, 0xc0, !PT ;  /* 0x0000000414ff7812 */ /* 0x000fe2000788c0ff */
[----:B------:R-:W-:Y:S01]  /*1c90*/  CS2R R68, SRZ ;  /* 0x0000000000447805 */ /* 0x000fe2000001ff00 */
[----:B------:R-:W-:Y:S01]  /*1ca0*/  LEA.HI.X R11, R6, c[0x0][0x1f4], R3, 0x1, P0 ;  /* 0x00007d00060b7a11 */ /* 0x000fe200000f0c03 */
[----:B------:R-:W-:Y:S01]  /*1cb0*/  IMAD R3, R22, 0x800, R23 ;  /* 0x0000080016037824 */ /* 0x000fe200078e0217 */
[----:B------:R-:W-:Y:S01]  /*1cc0*/  ISETP.LT.OR P0, PT, R0, 0x21, P1 ;  /* 0x000000210000780c */ /* 0x000fe20000f01670 */
[----:B------:R-:W-:Y:S01]  /*1cd0*/  IMAD.SHL.U32 R0, R20, 0x40, RZ ;  /* 0x0000004014007824 */ /* 0x000fe200078e00ff */
[C---:B------:R-:W-:Y:S01]  /*1ce0*/  LEA R6, P1, R13.reuse, c[0x0][0x160], 0x1 ;  /* 0x000058000d067a11 */ /* 0x040fe200078208ff */
[----:B------:R-:W-:Y:S01]  /*1cf0*/  CS2R R66, SRZ ;  /* 0x0000000000427805 */ /* 0x000fe2000001ff00 */
[----:B------:R-:W-:Y:S01]  /*1d00*/  CS2R R64, SRZ ;  /* 0x0000000000407805 */ /* 0x000fe2000001ff00 */
[----:B------:R-:W-:Y:S01]  /*1d10*/  CS2R R62, SRZ ;  /* 0x00000000003e7805 */ /* 0x000fe2000001ff00 */
[----:B------:R-:W-:Y:S01]  /*1d20*/  LEA.HI.X R7, R13, c[0x0][0x164], R12, 0x1, P1 ;  /* 0x000059000d077a11 */ /* 0x000fe200008f0c0c */
[----:B------:R-:W-:Y:S01]  /*1d30*/  CS2R R60, SRZ ;  /* 0x00000000003c7805 */ /* 0x000fe2000001ff00 */
[----:B------:R-:W-:Y:S01]  /*1d40*/  LOP3.LUT R12, R0, 0x1c0, RZ, 0xc0, !PT ;  /* 0x000001c0000c7812 */ /* 0x000fe200078ec0ff */
[----:B------:R-:W-:Y:S01]  /*1d50*/  CS2R R58, SRZ ;  /* 0x00000000003a7805 */ /* 0x000fe2000001ff00 */
[----:B------:R-:W-:Y:S01]  /*1d60*/  LOP3.LUT P1, RZ, R20, 0x2, RZ, 0xc0, !PT ;  /* 0x0000000214ff7812 */ /* 0x000fe2000782c0ff */
[----:B------:R-:W-:Y:S01]  /*1d70*/  CS2R R56, SRZ ;  /* 0x0000000000387805 */ /* 0x000fe2000001ff00 */
[----:B------:R-:W-:Y:S01]  /*1d80*/  LOP3.LUT R0, R12, 0x8, R35, 0xf8, !PT ;  /* 0x000000080c007812 */ /* 0x000fe200078ef823 */
[----:B------:R1:W-:Y:S01]  /*1d90*/  LDGSTS.E.BYPASS.LTC128B.128 [R26+0x1080], [R8.64], !P0 ;  /* 0x01080000081a7fae */ /* 0x0003e2000c101d50 */
[----:B------:R-:W-:Y:S01]  /*1da0*/  SHF.R.U32.HI R13, RZ, 0x3, R12 ;  /* 0x00000003ff0d7819 */ /* 0x000fe2000001160c */
[----:B------:R-:W-:Y:S01]  /*1db0*/  CS2R R54, SRZ ;  /* 0x0000000000367805 */ /* 0x000fe2000001ff00 */
[----:B------:R-:W-:Y:S01]  /*1dc0*/  ISETP.LT.AND P0, PT, R38, UR20, PT ;  /* 0x0000001426007c0c */ /* 0x000fe2000bf01270 */
[----:B------:R1:W-:Y:S01]  /*1dd0*/  LDGSTS.E.BYPASS.LTC128B.128 [R26+0x3080], [R8.64+0x80], !P5 ;  /* 0x03080080081a7fae */ /* 0x0003e2000e901d50 */
[----:B------:R-:W-:Y:S01]  /*1de0*/  LOP3.LUT R0, R0, R13, RZ, 0x3c, !PT ;  /* 0x0000000d00007212 */ /* 0x000fe200078e3cff */
[----:B------:R-:W-:Y:S01]  /*1df0*/  CS2R R52, SRZ ;  /* 0x0000000000347805 */ /* 0x000fe2000001ff00 */
[C---:B------:R-:W-:Y:S01]  /*1e00*/  ISETP.GE.OR P5, PT, R2.reuse, c[0x0][0x16c], !P0 ;  /* 0x00005b0002007a0c */ /* 0x040fe200047a6670 */
[----:B------:R1:W-:Y:S01]  /*1e10*/  LDGSTS.E.BYPASS.LTC128B.128 [R26+0x5080], [R8.64+0x100], !P3 ;  /* 0x05080100081a7fae */ /* 0x0003e2000d901d50 */
[C---:B------:R-:W-:Y:S01]  /*1e20*/  ISETP.GE.AND P3, PT, R2.reuse, c[0x0][0x1fc], PT ;  /* 0x00007f0002007a0c */ /* 0x040fe20003f66270 */
[----:B--2---:R-:W-:Y:S01]  /*1e30*/  IMAD.MOV.U32 R4, RZ, RZ, R30 ;  /* 0x000000ffff047224 */ /* 0x004fe200078e001e */
[C---:B------:R-:W-:Y:S01]  /*1e40*/  ISETP.GE.OR P6, PT, R2.reuse, c[0x0][0x1fc], !P0 ;  /* 0x00007f0002007a0c */ /* 0x040fe200047c6670 */
[----:B------:R1:W-:Y:S01]  /*1e50*/  LDGSTS.E.BYPASS.LTC128B.128 [R26+0x7080], [R8.64+0x180], !P2 ;  /* 0x07080180081a7fae */ /* 0x0003e2000d101d50 */
[----:B------:R-:W-:Y:S01]  /*1e60*/  ISETP.GE.AND P2, PT, R2, c[0x0][0x16c], PT ;  /* 0x00005b0002007a0c */ /* 0x000fe20003f46270 */
[----:B------:R-:W-:Y:S01]  /*1e70*/  IMAD.IADD R2, R3, 0x1, R0 ;  /* 0x0000000103027824 */ /* 0x000fe200078e0200 */
[----:B------:R-:W-:Y:S01]  /*1e80*/  SHF.R.S32.HI R0, RZ, 0x1f, R21 ;  /* 0x0000001fff007819 */ /* 0x000fe20000011415 */
[----:B------:R-:W0:Y:S01]  /*1e90*/  LDGDEPBAR ;  /* 0x00000000000079af */ /* 0x000e220000000000 */
[----:B------:R-:W-:Y:S01]  /*1ea0*/  IMAD.MOV.U32 R3, RZ, RZ, 0x40 ;  /* 0x00000040ff037424 */ /* 0x000fe200078e00ff */
[----:B------:R-:W-:Y:S01]  /*1eb0*/  IADD3 R5, R31, UR4, RZ ;  /* 0x000000041f057c10 */ /* 0x000fe2000fffe0ff */
[----:B------:R-:W-:Y:S01]  /*1ec0*/  IMAD.SHL.U32 R38, R2, 0x2, RZ ;  /* 0x0000000202267824 */ /* 0x000fe200078e00ff */
[----:B---3--:R-:W-:Y:S01]  /*1ed0*/  LEA.HI R14, R0, R21, RZ, 0x2 ;  /* 0x00000015000e7211 */ /* 0x008fe200078f10ff */
[----:B------:R-:W-:Y:S01]  /*1ee0*/  ULDC.64 UR4, c[0x0][0x278] ;  /* 0x00009e0000047ab9 */ /* 0x000fe20000000a00 */
[----:B------:R-:W-:Y:S01]  /*1ef0*/  SEL R0, R148, 0xffffffe0, !P1 ;  /* 0xffffffe094007807 */ /* 0x000fe20004800000 */
[----:B------:R-:W-:Y:S01]  /*1f00*/  UIMAD UR4, UR8, UR4, URZ ;  /* 0x00000004080472a4 */ /* 0x000fe2000f8e023f */
[----:B------:R-:W-:Y:S01]  /*1f10*/  SEL R2, R3, 0xffffffc0, !P4 ;  /* 0xffffffc003027807 */ /* 0x000fe20006000000 */
[----:B------:R-:W-:Y:S01]  /*1f20*/  IMAD.U32 R3, RZ, RZ, UR13 ;  /* 0x0000000dff037e24 */ /* 0x000fe2000f8e00ff */
[----:B------:R-:W-:Y:S01]  /*1f30*/  ISETP.GE.OR P4, PT, R17, c[0x0][0x16c], !P0 ;  /* 0x00005b0011007a0c */ /* 0x000fe20004786670 */
[----:B------:R-:W-:Y:S01]  /*1f40*/  IMAD.IADD R20, R38, 0x1, R0 ;  /* 0x0000000126147824 */ /* 0x000fe200078e0200 */
[----:B------:R-:W-:Y:S01]  /*1f50*/  ISETP.GE.OR P1, PT, R18, c[0x0][0x16c], !P0 ;  /* 0x00005b0012007a0c */ /* 0x000fe20004726670 */
[----:B------:R-:W-:Y:S01]  /*1f60*/  IMAD.IADD R16, R38, 0x1, R2 ;  /* 0x0000000126107824 */ /* 0x000fe200078e0202 */
[----:B------:R-:W-:Y:S01]  /*1f70*/  STL [R1+0x28], R38 ;  /* 0x0000282601007387 */ /* 0x000fe20000100800 */
[----:B------:R-:W-:Y:S01]  /*1f80*/  IMAD.IADD R15, R2, 0x1, R20 ;  /* 0x00000001020f7824 */ /* 0x000fe200078e0214 */
[----:B------:R-:W-:Y:S01]  /*1f90*/  UIMAD UR5, UR13, UR5, UR4 ;  /* 0x000000050d0572a4 */ /* 0x000fe2000f8e0204 */
[----:B------:R-:W-:Y:S01]  /*1fa0*/  IMAD.U32 R0, RZ, RZ, UR13 ;  /* 0x0000000dff007e24 */ /* 0x000fe2000f8e00ff */
[----:B------:R-:W-:Y:S01]  /*1fb0*/  STL [R1+0x2c], R20 ;  /* 0x00002c1401007387 */ /* 0x000fe20000100800 */
[----:B------:R-:W-:Y:S01]  /*1fc0*/  LOP3.LUT R14, R14, 0x1ffffffc, RZ, 0xc0, !PT ;  /* 0x1ffffffc0e0e7812 */ /* 0x000fe200078ec0ff */
[----:B------:R-:W-:Y:S01]  /*1fd0*/  CS2R R50, SRZ ;  /* 0x0000000000327805 */ /* 0x000fe2000001ff00 */
[----:B------:R-:W-:Y:S01]  /*1fe0*/  IMAD.WIDE.U32 R150, R0, c[0x0][0x240], R24 ;  /* 0x0000900000967a25 */ /* 0x000fe200078e0018 */
[----:B------:R-:W-:Y:S01]  /*1ff0*/  SEL R25, RZ, 0x1, P2 ;  /* 0x00000001ff197807 */ /* 0x000fe20001000000 */
[----:B------:R-:W-:Y:S01]  /*2000*/  STL [R1+0x34], R16 ;  /* 0x0000341001007387 */ /* 0x000fe20000100800 */
[----:B------:R-:W-:-:S04]  /*2010*/  DEPBAR.LE SB0, 0x1 ;  /* 0x000080400000791a */ /* 0x000fc80000000000 */
[----:B------:R-:W-:Y:S01]  /*2020*/  BAR.SYNC.DEFER_BLOCKING 0x0 ;  /* 0x0000000000007b1d */ /* 0x000fe20000010000 */
[----:B-1----:R-:W-:Y:S01]  /*2030*/  IADD3 R9, R29, UR6, RZ ;  /* 0x000000061d097c10 */ /* 0x002fe2000fffe0ff */
[----:B------:R-:W-:Y:S01]  /*2040*/  IMAD.MOV.U32 R8, RZ, RZ, R28 ;  /* 0x000000ffff087224 */ /* 0x000fe200078e001c */
[----:B------:R-:W-:Y:S01]  /*2050*/  ISETP.GE.AND P2, PT, R19, c[0x0][0x16c], PT ;  /* 0x00005b0013007a0c */ /* 0x000fe20003f46270 */
[----:B------:R-:W-:Y:S01]  /*2060*/  USHF.R.S32.HI UR6, URZ, 0x1f, UR19 ;  /* 0x0000001f3f067899 */ /* 0x000fe20008011413 */
[----:B------:R-:W-:Y:S01]  /*2070*/  LOP3.LUT R0, R34, 0xfffffff0, RZ, 0xc0, !PT ;  /* 0xfffffff022007812 */ /* 0x000fe200078ec0ff */
[----:B------:R-:W-:Y:S01]  /*2080*/  STL [R1+0x30], R15 ;  /* 0x0000300f01007387 */ /* 0x000fe20000100800 */
[----:B------:R-:W-:Y:S01]  /*2090*/  IMAD.IADD R21, R21, 0x1, -R14 ;  /* 0x0000000115157824 */ /* 0x000fe200078e0a0e */
[----:B------:R-:W-:Y:S01]  /*20a0*/  LOP3.LUT R14, R27, 0xffffffe0, RZ, 0xc0, !PT ;  /* 0xffffffe01b0e7812 */ /* 0x000fe200078ec0ff */
[----:B------:R-:W-:Y:S01]  /*20b0*/  CS2R R48, SRZ ;  /* 0x0000000000307805 */ /* 0x000fe2000001ff00 */
[----:B------:R-:W-:Y:S01]  /*20c0*/  IMAD.IADD R0, R152, 0x1, -R0 ;  /* 0x0000000198007824 */ /* 0x000fe200078e0a00 */
[----:B------:R-:W-:Y:S01]  /*20d0*/  STL.64 [R1+0xb0], R150 ;  /* 0x0000b09601007387 */ /* 0x000fe20000100a00 */
[----:B------:R-:W-:Y:S01]  /*20e0*/  SEL R24, RZ, 0x1, P3 ;  /* 0x00000001ff187807 */ /* 0x000fe20001800000 */
[----:B------:R-:W-:Y:S01]  /*20f0*/  CS2R R46, SRZ ;  /* 0x00000000002e7805 */ /* 0x000fe2000001ff00 */
[----:B------:R-:W-:Y:S01]  /*2100*/  ISETP.GE.AND P3, PT, R18, c[0x0][0x1fc], PT ;  /* 0x00007f0012007a0c */ /* 0x000fe20003f66270 */
[----:B------:R-:W-:Y:S01]  /*2110*/  CS2R R44, SRZ ;  /* 0x00000000002c7805 */ /* 0x000fe2000001ff00 */
[----:B------:R-:W-:Y:S01]  /*2120*/  CS2R R42, SRZ ;  /* 0x00000000002a7805 */ /* 0x000fe2000001ff00 */
[----:B------:R-:W-:Y:S01]  /*2130*/  CS2R R40, SRZ ;  /* 0x0000000000287805 */ /* 0x000fe2000001ff00 */
[----:B------:R-:W-:Y:S01]  /*2140*/  CS2R R30, SRZ ;  /* 0x00000000001e7805 */ /* 0x000fe2000001ff00 */
[----:B------:R-:W-:-:S02]  /*2150*/  ULDC UR7, c[0x0][0x198] ;  /* 0x0000660000077ab9 */ /* 0x000fc40000000800 */
[----:B------:R-:W-:Y:S01]  /*2160*/  ULDC UR9, c[0x0][0x168] ;  /* 0x00005a0000097ab9 */ /* 0x000fe20000000800 */
[----:B------:R-:W1:Y:S04]  /*2170*/  LDSM.16.M88.4 R164, [R38+0x8080] ;  /* 0x0080800026a4783b */ /* 0x000e680000000200 */
[----:B------:R-:W2:Y:S04]  /*2180*/  LDSM.16.M88.4 R168, [R20+0x8080] ;  /* 0x0080800014a8783b */ /* 0x000ea80000000200 */
        /* <DEDUP_REMOVED lines=13> */
[----:B------:R2:W1:Y:S04]  /*2260*/  LDSM.16.M88.4 R224, [R15+0xe080] ;  /* 0x00e080000fe0783b */ /* 0x0004680000000200 */
[----:B------:R-:W-:Y:S01]  /*2270*/  BAR.SYNC.DEFER_BLOCKING 0x0 ;  /* 0x0000000000007b1d */ /* 0x000fe20000010000 */
[----:B-----5:R-:W-:Y:S01]  /*2280*/  IMAD.WIDE.U32 R38, R3, c[0x0][0x278], R8 ;  /* 0x00009e0003267a25 */ /* 0x020fe200078e0008 */
[----:B------:R-:W-:-:S03]  /*2290*/  SHF.R.S32.HI R8, RZ, 0x1f, R0 ;  /* 0x0000001fff087819 */ /* 0x000fc60000011400 */
[----:B------:R-:W-:Y:S01]  /*22a0*/  IMAD.U32 R9, RZ, RZ, UR13 ;  /* 0x0000000dff097e24 */ /* 0x000fe2000f8e00ff */
[----:B------:R-:W-:Y:S01]  /*22b0*/  LEA.HI R8, R8, R0, RZ, 0x3 ;  /* 0x0000000008087211 */ /* 0x000fe200078f18ff */
[----:B------:R5:W-:Y:S02]  /*22c0*/  STL.64 [R1+0x90], R38 ;  /* 0x0000902601007387 */ /* 0x000be40000100a00 */
[----:B------:R-:W-:Y:S01]  /*22d0*/  IMAD.WIDE.U32 R28, R9, c[0x0][0x290], R4 ;  /* 0x0000a400091c7a25 */ /* 0x000fe200078e0004 */
[----:B------:R-:W-:Y:S02]  /*22e0*/  LOP3.LUT R9, R8, 0xfffffff8, RZ, 0xc0, !PT ;  /* 0xfffffff808097812 */ /* 0x000fe400078ec0ff */
[----:B--2---:R-:W-:Y:S01]  /*22f0*/  IADD3 R15, R39, UR5, RZ ;  /* 0x00000005270f7c10 */ /* 0x004fe2000fffe0ff */
[----:B------:R-:W-:Y:S01]  /*2300*/  IMAD.SHL.U32 R5, R33, 0x10, RZ ;  /* 0x0000001021057824 */ /* 0x000fe200078e00ff */
[----:B------:R-:W-:Y:S01]  /*2310*/  ULDC.64 UR4, c[0x0][0x290] ;  /* 0x0000a40000047ab9 */ /* 0x000fe20000000a00 */
[----:B------:R-:W-:Y:S01]  /*2320*/  IMAD.IADD R0, R0, 0x1, -R9 ;  /* 0x0000000100007824 */ /* 0x000fe200078e0a09 */
[----:B------:R-:W-:Y:S01]  /*2330*/  UIMAD UR4, UR8, UR4, URZ ;  /* 0x00000004080472a4 */ /* 0x000fe2000f8e023f */
[----:B------:R-:W-:Y:S01]  /*2340*/  @!PT LDS RZ, [RZ] ;  /* 0x00000000fffff984 */ /* 0x000fe20000000800 */
[----:B------:R-:W-:Y:S01]  /*2350*/  @!PT LDS RZ, [RZ] ;  /* 0x00000000fffff984 */ /* 0x000fe20000000800 */
[----:B------:R-:W-:Y:S01]  /*2360*/  @!PT LDS RZ, [RZ] ;  /* 0x00000000fffff984 */ /* 0x000fe20000000800 */
[----:B------:R2:W-:Y:S01]  /*2370*/  LDGSTS.E.BYPASS.LTC128B.128 [R26+0x8080], [R6.64], !P5 ;  /* 0x08080000061a7fae */ /* 0x0005e2000e901d50 */
[----:B------:R-:W-:-:S02]  /*2380*/  ISETP.GE.OR P5, PT, R19, c[0x0][0x16c], !P0 ;  /* 0x00005b0013007a0c */ /* 0x000fc400047a6670 */
[----:B------:R-:W-:Y:S01]  /*2390*/  LOP3.LUT R12, R12, 0x10, R5, 0xf8, !PT ;  /* 0x000000100c0c7812 */ /* 0x000fe200078ef805 */
[----:B------:R2:W-:Y:S01]  /*23a0*/  LDGSTS.E.BYPASS.LTC128B.128 [R26+0x9080], [R6.64+0x80], !P4 ;  /* 0x09080080061a7fae */ /* 0x0005e2000e101d50 */
[C---:B------:R-:W-:Y:S01]  /*23b0*/  ISETP.GE.AND P4, PT, R17.reuse, c[0x0][0x16c], PT ;  /* 0x00005b0011007a0c */ /* 0x040fe20003f86270 */
[----:B------:R-:W-:Y:S02]  /*23c0*/  UIMAD UR4, UR13, UR5, UR4 ;  /* 0x000000050d0472a4 */ /* 0x000fe4000f8e0204 */
[----:B------:R2:W-:Y:S01]  /*23d0*/  LDGSTS.E.BYPASS.LTC128B.128 [R26+0xa080], [R6.64+0x100], !P1 ;  /* 0x0a080100061a7fae */ /* 0x0005e2000c901d50 */
[----:B------:R-:W-:Y:S02]  /*23e0*/  ISETP.GT.AND P1, PT, R152, 0x7, PT ;  /* 0x000000079800780c */ /* 0x000fe40003f24270 */
[----:B------:R-:W-:Y:S01]  /*23f0*/  SEL R20, RZ, 0xffffffff, P4 ;  /* 0xffffffffff147807 */ /* 0x000fe20002000000 */
[----:B------:R1:W-:Y:S01]  /*2400*/  STL [R1+0xac], R15 ;  /* 0x0000ac0f01007387 */ /* 0x0003e20000100800 */
[----:B------:R-:W-:-:S03]  /*2410*/  ISETP.GE.AND P4, PT, R17, c[0x0][0x1fc], PT ;  /* 0x00007f0011007a0c */ /* 0x000fc60003f86270 */
[----:B------:R2:W-:Y:S01]  /*2420*/  LDGSTS.E.BYPASS.LTC128B.128 [R26+0xb080], [R6.64+0x180], !P5 ;  /* 0x0b080180061a7fae */ /* 0x0005e2000e901d50 */
[----:B------:R-:W-:Y:S02]  /*2430*/  ISETP.GE.AND P5, PT, R18, c[0x0][0x16c], PT ;  /* 0x00005b0012007a0c */ /* 0x000fe40003fa6270 */
[----:B------:R-:W-:Y:S01]  /*2440*/  SEL R16, RZ, 0xffffffff, P4 ;  /* 0xffffffffff107807 */ /* 0x000fe20002000000 */
[----:B------:R-:W-:Y:S01]  /*2450*/  STL.64 [R1+0x88], R28 ;  /* 0x0000881c01007387 */ /* 0x000fe20000100a00 */
[----:B------:R-:W-:Y:S02]  /*2460*/  SEL R23, RZ, 0x4, P5 ;  /* 0x00000004ff177807 */ /* 0x000fe40002800000 */
[----:B------:R-:W-:Y:S02]  /*2470*/  ISETP.GE.OR P5, PT, R17, c[0x0][0x1fc], !P0 ;  /* 0x00007f0011007a0c */ /* 0x000fe400047a6670 */
[----:B------:R-:W-:Y:S02]  /*2480*/  SEL R17, RZ, 0x8, P2 ;  /* 0x00000008ff117807 */ /* 0x000fe40001000000 */
[----:B------:R-:W-:-:S02]  /*2490*/  @!P1 IADD3 R3, P2, R38, UR19, RZ ;  /* 0x0000001326039c10 */ /* 0x000fc4000ff5e0ff */
[----:B------:R-:W-:Y:S01]  /*24a0*/  ISETP.GE.OR P4, PT, R18, c[0x0][0x1fc], !P0 ;  /* 0x00007f0012007a0c */ /* 0x000fe20004786670 */
[----:B-----5:R-:W-:Y:S01]  /*24b0*/  CS2R R38, SRZ ;  /* 0x0000000000267805 */ /* 0x020fe2000001ff00 */
[----:B------:R-:W-:Y:S02]  /*24c0*/  ISETP.GE.OR P0, PT, R19, c[0x0][0x1fc], !P0 ;  /* 0x00007f0013007a0c */ /* 0x000fe40004706670 */
[----:B--2---:R-:W-:Y:S01]  /*24d0*/  @!P1 IADD3.X R7, R15, UR6, RZ, P2, !PT ;  /* 0x000000060f079c10 */ /* 0x004fe200097fe4ff */
[----:B-1----:R-:W-:Y:S01]  /*24e0*/  IMAD.SHL.U32 R15, R22, 0x20, RZ ;  /* 0x00000020160f7824 */ /* 0x002fe200078e00ff */
[----:B------:R-:W-:-:S04]  /*24f0*/  @!P1 LEA R6, P2, R3, c[0x0][0x258], 0x2 ;  /* 0x0000960003069a11 */ /* 0x000fc800078410ff */
        /* <DEDUP_REMOVED lines=21> */
[----:B------:R5:W-:Y:S01]  /*2650*/  LDGSTS.E.BYPASS.LTC128B.128 [R26+0x10080], [R10.64], !P6 ;  /* 0x100800000a1a7fae */ /* 0x000be2000f101d50 */
[C---:B------:R-:W-:Y:S01]  /*2660*/  LOP3.LUT P6, RZ, R0.reuse, 0x2, RZ, 0xc0, !PT ;  /* 0x0000000200ff7812 */ /* 0x040fe200078cc0ff */
[----:B------:R-:W-:-:S02]  /*2670*/  IMAD.SHL.U32 R0, R0, 0x40, RZ ;  /* 0x0000004000007824 */ /* 0x000fc400078e00ff */
[----:B------:R-:W-:Y:S03]  /*2680*/  STL [R1+0xa8], R19 ;  /* 0x0000a81301007387 */ /* 0x000fe60000100800 */
[----:B------:R-:W-:Y:S01]  /*2690*/  LOP3.LUT R0, R0, 0x1c0, RZ, 0xc0, !PT ;  /* 0x000001c000007812 */ /* 0x000fe200078ec0ff */
[----:B------:R5:W-:Y:S04]  /*26a0*/  LDGSTS.E.BYPASS.LTC128B.128 [R26+0x11080], [R10.64+0x80], !P5 ;  /* 0x110800800a1a7fae */ /* 0x000be8000e901d50 */
[----:B------:R5:W-:Y:S01]  /*26b0*/  LDGSTS.E.BYPASS.LTC128B.128 [R26+0x12080], [R10.64+0x100], !P4 ;  /* 0x120801000a1a7fae */ /* 0x000be2000e101d50 */
[----:B-1----:R-:W-:Y:S02]  /*26c0*/  LOP3.LUT R5, R12, 0x8, R35, 0xf8, !PT ;  /* 0x000000080c057812 */ /* 0x002fe400078ef823 */
[----:B------:R-:W-:Y:S01]  /*26d0*/  CS2R R34, SRZ ;  /* 0x0000000000227805 */ /* 0x000fe2000001ff00 */
[----:B------:R5:W-:Y:S01]  /*26e0*/  LDGSTS.E.BYPASS.LTC128B.128 [R26+0x13080], [R10.64+0x180], !P0 ;  /* 0x130801800a1a7fae */ /* 0x000be2000c101d50 */
[----:B------:R-:W-:Y:S01]  /*26f0*/  LOP3.LUT R9, R5, R13, RZ, 0x3c, !PT ;  /* 0x0000000d05097212 */ /* 0x000fe200078e3cff */
[----:B------:R-:W-:Y:S01]  /*2700*/  IMAD.SHL.U32 R5, R20, 0x2, RZ ;  /* 0x0000000214057824 */ /* 0x000fe200078e00ff */
[----:B--2---:R-:W-:Y:S01]  /*2710*/  SEL R7, RZ, 0x8, P2 ;  /* 0x00000008ff077807 */ /* 0x004fe20001000000 */
[----:B------:R-:W-:Y:S01]  /*2720*/  IMAD.SHL.U32 R6, R16, 0x2, RZ ;  /* 0x0000000210067824 */ /* 0x000fe200078e00ff */
[----:B------:R-:W-:Y:S01]  /*2730*/  IADD3 R3, P2, R28, UR19, RZ ;  /* 0x000000131c037c10 */ /* 0x000fe2000ff5e0ff */
[----:B------:R-:W-:Y:S01]  /*2740*/  CS2R R20, SRZ ;  /* 0x0000000000147805 */ /* 0x000fe2000001ff00 */
[----:B------:R-:W-:Y:S01]  /*2750*/  LOP3.LUT R5, R5, 0x2, R25, 0xe2, !PT ;  /* 0x0000000205057812 */ /* 0x000fe200078ee219 */
[----:B------:R-:W-:Y:S01]  /*2760*/  CS2R R28, SRZ ;  /* 0x00000000001c7805 */ /* 0x000fe2000001ff00 */
[----:B------:R-:W-:Y:S01]  /*2770*/  IADD3.X R4, R19, UR6, RZ, P2, !PT ;  /* 0x0000000613047c10 */ /* 0x000fe200097fe4ff */
[----:B------:R-:W-:Y:S01]  /*2780*/  ULDC UR6, c[0x0][0x168] ;  /* 0x00005a0000067ab9 */ /* 0x000fe20000000800 */
[----:B------:R-:W-:-:S02]  /*2790*/  LEA R12, P2, R3, c[0x0][0x280], 0x2 ;  /* 0x0000a000030c7a11 */ /* 0x000fc400078410ff */
[----:B------:R-:W-:Y:S02]  /*27a0*/  LOP3.LUT R6, R6, 0x2, R24, 0xe2, !PT ;  /* 0x0000000206067812 */ /* 0x000fe400078ee218 */
[----:B------:R-:W-:Y:S01]  /*27b0*/  LEA.HI.X R13, R3, c[0x0][0x284], R4, 0x2, P2 ;  /* 0x0000a100030d7a11 */ /* 0x000fe200010f1404 */
[----:B------:R-:W-:Y:S01]  /*27c0*/  IMAD.SHL.U32 R4, R22, 0x8, RZ ;  /* 0x0000000816047824 */ /* 0x000fe200078e00ff */
[----:B------:R-:W-:Y:S01]  /*27d0*/  LOP3.LUT R3, R17, R5, R23, 0xfe, !PT ;  /* 0x0000000511037212 */ /* 0x000fe200078efe17 */
[----:B------:R-:W-:Y:S01]  /*27e0*/  IMAD.SHL.U32 R5, R32, 0x8, RZ ;  /* 0x0000000820057824 */ /* 0x000fe200078e00ff */
[----:B------:R-:W-:Y:S01]  /*27f0*/  LOP3.LUT R6, R7, R6, R14, 0xfe, !PT ;  /* 0x0000000607067212 */ /* 0x000fe200078efe0e */
[----:B------:R-:W-:Y:S01]  /*2800*/  CS2R R32, SRZ ;  /* 0x0000000000207805 */ /* 0x000fe2000001ff00 */
[----:B------:R-:W-:Y:S01]  /*2810*/  ISETP.GE.AND P2, PT, R152, 0x8, PT ;  /* 0x000000089800780c */ /* 0x000fe20003f46270 */
[----:B------:R1:W-:Y:S01]  /*2820*/  STL [R1+0x64], R3 ;  /* 0x0000640301007387 */ /* 0x0003e20000100800 */
[C---:B------:R-:W-:Y:S01]  /*2830*/  LOP3.LUT R5, R0.reuse, 0x38, R5, 0xf8, !PT ;  /* 0x0000003800057812 */ /* 0x040fe200078ef805 */
[----:B------:R-:W-:Y:S01]  /*2840*/  CS2R R24, SRZ ;  /* 0x0000000000187805 */ /* 0x000fe2000001ff00 */
[----:B------:R-:W-:Y:S01]  /*2850*/  LOP3.LUT R4, R0, 0x8, R4, 0xf8, !PT ;  /* 0x0000000800047812 */ /* 0x000fe200078ef804 */
[----:B------:R2:W-:Y:S01]  /*2860*/  STL [R1+0x60], R6 ;  /* 0x0000600601007387 */ /* 0x0005e20000100800 */
[----:B-----5:R-:W-:Y:S01]  /*2870*/  IADD3 R10, R151, UR5, RZ ;  /* 0x00000005970a7c10 */ /* 0x020fe2000fffe0ff */
[----:B------:R-:W-:-:S04]  /*2880*/  CS2R R26, SRZ ;  /* 0x00000000001a7805 */ /* 0x000fc8000001ff00 */
[----:B------:R5:W-:Y:S01]  /*2890*/  STL [R1+0xb8], R10 ;  /* 0x0000b80a01007387 */ /* 0x000be20000100800 */
[----:B-1----:R-:W-:Y:S01]  /*28a0*/  SHF.R.U32.HI R3, RZ, 0x3, R0 ;  /* 0x00000003ff037819 */ /* 0x002fe20000011600 */
[----:B--2---:R-:W-:-:S03]  /*28b0*/  IMAD.SHL.U32 R6, R8, 0x40, RZ ;  /* 0x0000004008067824 */ /* 0x004fc600078e00ff */
[----:B------:R-:W-:Y:S01]  /*28c0*/  LOP3.LUT R7, R3, R15, R0, 0x1e, !PT ;  /* 0x0000000f03077212 */ /* 0x000fe200078e1e00 */
[----:B------:R-:W-:Y:S01]  /*28d0*/  IMAD R0, R22, 0x200, R9 ;  /* 0x0000020016007824 */ /* 0x000fe200078e0209 */
[-C--:B------:R-:W-:Y:S01]  /*28e0*/  LOP3.LUT R5, R5, R3.reuse, RZ, 0x3c, !PT ;  /* 0x0000000305057212 */ /* 0x080fe200078e3cff */
[----:B------:R-:W-:Y:S01]  /*28f0*/  IMAD.SHL.U32 R9, R18, 0x2, RZ ;  /* 0x0000000212097824 */ /* 0x000fe200078e00ff */
[----:B------:R-:W-:Y:S02]  /*2900*/  LOP3.LUT R6, R6, 0xfffffe00, RZ, 0xc0, !PT ;  /* 0xfffffe0006067812 */ /* 0x000fe400078ec0ff */
[----:B------:R-:W-:Y:S02]  /*2910*/  LOP3.LUT R4, R4, R3, RZ, 0x3c, !PT ;  /* 0x0000000304047212 */ /* 0x000fe400078e3cff */
[----:B------:R1:W-:Y:S01]  /*2920*/  STL [R1+0x7c], R9 ;  /* 0x00007c0901007387 */ /* 0x0003e20000100800 */
[----:B------:R-:W-:Y:S01]  /*2930*/  IMAD R8, R22, 0x1000, R6 ;  /* 0x0000100016087824 */ /* 0x000fe200078e0206 */
[----:B-----5:R-:W-:Y:S01]  /*2940*/  IADD3 R10, -R9, UR15, RZ ;  /* 0x0000000f090a7c10 */ /* 0x020fe2000fffe1ff */
[----:B------:R-:W-:Y:S01]  /*2950*/  CS2R R22, SRZ ;  /* 0x0000000000167805 */ /* 0x000fe2000001ff00 */
[-C--:B------:R-:W-:Y:S01]  /*2960*/  LOP3.LUT R7, R7, R6.reuse, RZ, 0xfc, !PT ;  /* 0x0000000607077212 */ /* 0x080fe200078efcff */
[----:B------:R-:W-:Y:S01]  /*2970*/  IMAD.IADD R8, R8, 0x1, R5 ;  /* 0x0000000108087824 */ /* 0x000fe200078e0205 */
[CC--:B------:R-:W-:Y:S01]  /*2980*/  IADD3 R3, R4.reuse, R6.reuse, R37 ;  /* 0x0000000604037210 */ /* 0x0c0fe20007ffe025 */
[----:B------:R-:W-:Y:S01]  /*2990*/  IMAD.MOV.U32 R5, RZ, RZ, 0x10 ;  /* 0x00000010ff057424 */ /* 0x000fe200078e00ff */
[----:B------:R-:W-:Y:S01]  /*29a0*/  LOP3.LUT R6, R4, R6, RZ, 0xfc, !PT ;  /* 0x0000000604067212 */ /* 0x000fe200078efcff */
[----:B------:R-:W-:Y:S01]  /*29b0*/  @!P2 IMAD.SHL.U32 R4, R152, 0x10, RZ ;  /* 0x000000109804a824 */ /* 0x000fe200078e00ff */
[----:B------:R-:W-:Y:S01]  /*29c0*/  STL [R1+0x78], R10 ;  /* 0x0000780a01007387 */ /* 0x000fe20000100800 */
[----:B------:R-:W-:Y:S01]  /*29d0*/  CS2R R36, SRZ ;  /* 0x0000000000247805 */ /* 0x000fe2000001ff00 */
[----:B------:R-:W-:-:S02]  /*29e0*/  SEL R5, R5, 0xfffffff0, !P6 ;  /* 0xfffffff005057807 */ /* 0x000fc40007000000 */
[----:B------:R2:W-:Y:S04]  /*29f0*/  @!P2 LDGSTS.E.BYPASS.LTC128B.128 [R4+0x14100], [R12.64] ;  /* 0x141000000c04afae */ /* 0x0005e8000b901d50 */
[----:B------:R-:W0:Y:S01]  /*2a00*/  LDGDEPBAR ;  /* 0x00000000000079af */ /* 0x000e220000000000 */
[C---:B-1----:R-:W-:Y:S02]  /*2a10*/  IMAD R9, R0.reuse, 0x2, R2 ;  /* 0x0000000200097824 */ /* 0x042fe400078e0202 */
[----:B------:R-:W-:Y:S02]  /*2a20*/  IMAD.SHL.U32 R0, R0, 0x2, RZ ;  /* 0x0000000200007824 */ /* 0x000fe400078e00ff */
[----:B------:R-:W-:Y:S01]  /*2a30*/  IMAD.SHL.U32 R2, R3, 0x2, RZ ;  /* 0x0000000203027824 */ /* 0x000fe200078e00ff */
[----:B------:R1:W-:Y:S03]  /*2a40*/  STL [R1+0x38], R9 ;  /* 0x0000380901007387 */ /* 0x0003e60000100800 */
[----:B------:R-:W-:Y:S01]  /*2a50*/  IMAD R3, R5, 0x2, R2 ;  /* 0x0000000205037824 */ /* 0x000fe200078e0202 */
[----:B------:R5:W-:Y:S01]  /*2a60*/  STL [R1+0x3c], R0 ;  /* 0x00003c0001007387 */ /* 0x000be20000100800 */
[----:B--2---:R-:W-:-:S05]  /*2a70*/  SEL R4, R148, 0xffffffe0, !P3 ;  /* 0xffffffe094047807 */ /* 0x004fca0005800000 */
[----:B------:R-:W-:Y:S01]  /*2a80*/  IMAD R252, R4, 0x2, R3 ;  /* 0x0000000204fc7824 */ /* 0x000fe200078e0203 */
[----:B-1----:R-:W-:Y:S02]  /*2a90*/  LEA R9, R6, 0x15180, 0x1 ;  /* 0x0001518006097811 */ /* 0x002fe400078e08ff */
[----:B------:R-:W-:Y:S01]  /*2aa0*/  LEA R6, R8, 0x80, 0x1 ;  /* 0x0000008008067811 */ /* 0x000fe200078e08ff */
[----:B-----5:R-:W-:Y:S02]  /*2ab0*/  IMAD.SHL.U32 R0, R7, 0x2, RZ ;  /* 0x0000000207007824 */ /* 0x020fe400078e00ff */
        /* <DEDUP_REMOVED lines=10> */
.L_x_419:
        /* <DEDUP_REMOVED lines=187> */
[----:B------:R-:W-:Y:S01]  /*3710*/  FFMA.FTZ R11, R11, c[0x0][0x29c], -R161 ;  /* 0x0000a7000b0b7a23 */ /* 0x000fe200000108a1 */
[----:B------:R-:W-:Y:S02]  /*3720*/  PLOP3.LUT P0, PT, PT, PT, UP0, 0x80, 0x0 ;  /* 0x000000000000781c */ /* 0x000fe40003f0f008 */
        /* <DEDUP_REMOVED lines=159> */
.L_x_417:
        /* <DEDUP_REMOVED lines=95> */
.L_x_418:
        /* <DEDUP_REMOVED lines=167> */
.L_x_416:
[----:B------:R-:W-:Y:S05]  /*5180*/  @P1 EXIT ;  /* 0x000000000000194d */ /* 0x000fea0003800000 */
[----:B-1----:R-:W2:Y:S01]  /*5190*/  LDL.LU.64 R4, [R1+0x70] ;  /* 0x0000700001047983 */ /* 0x002ea20000300a00 */
[----:B------:R-:W-:Y:S01]  /*51a0*/  ULDC.64 UR4, c[0x0][0x338] ;  /* 0x0000ce0000047ab9 */ /* 0x000fe20000000a00 */
[----:B------:R-:W-:Y:S01]  /*51b0*/  IMAD.U32 R8, RZ, RZ, UR13 ;  /* 0x0000000dff087e24 */ /* 0x000fe2000f8e00ff */
[----:B------:R-:W-:Y:S01]  /*51c0*/  UISETP.NE.AND UP0, UPT, UR4, 0x1, UPT ;  /* 0x000000010400788c */ /* 0x000fe2000bf05270 */
[----:B------:R-:W-:Y:S01]  /*51d0*/  IMAD.U32 R6, RZ, RZ, UR13 ;  /* 0x0000000dff067e24 */ /* 0x000fe2000f8e00ff */
[----:B------:R-:W-:Y:S02]  /*51e0*/  UIMAD.WIDE.U32 UR6, UR12, UR5, URZ ;  /* 0x000000050c0672a5 */ /* 0x000fe4000f8e003f */
[----:B------:R-:W-:Y:S02]  /*51f0*/  ULDC UR4, c[0x0][0x340] ;  /* 0x0000d00000047ab9 */ /* 0x000fe40000000800 */
[----:B------:R-:W-:-:S02]  /*5200*/  USHF.L.U32 UR14, UR14, 0xe, URZ ;  /* 0x0000000e0e0e7899 */ /* 0x000fc4000800063f */
[----:B------:R-:W-:-:S03]  /*5210*/  USHF.R.S32.HI UR8, URZ, 0x1f, UR13 ;  /* 0x0000001f3f087899 */ /* 0x000fc6000801140d */
[----:B------:R-:W-:Y:S02]  /*5220*/  @UP0 USHF.R.U32.HI UR12, URZ, UR4, UR7 ;  /* 0x000000043f0c0299 */ /* 0x000fe40008011607 */
[----:B------:R-:W-:Y:S02]  /*5230*/  USHF.R.S32.HI UR7, URZ, 0x1f, UR14 ;  /* 0x0000001f3f077899 */ /* 0x000fe4000801140e */
[----:B------:R-:W-:Y:S02]  /*5240*/  USHF.R.S32.HI UR6, URZ, 0x1f, UR12 ;  /* 0x0000001f3f067899 */ /* 0x000fe4000801140c */
[----:B------:R-:W-:Y:S01]  /*5250*/  ULDC.64 UR4, c[0x0][0x328] ;  /* 0x0000ca0000047ab9 */ /* 0x000fe20000000a00 */
[----:B-----5:R-:W-:Y:S01]  /*5260*/  IMAD.U32 R0, RZ, RZ, UR12 ;  /* 0x0000000cff007e24 */ /* 0x020fe2000f8e00ff */
[----:B------:R-:W-:Y:S01]  /*5270*/  UIMAD UR4, UR6, UR4, URZ ;  /* 0x00000004060472a4 */ /* 0x000fe2000f8e023f */
[----:B------:R-:W-:Y:S01]  /*5280*/  BAR.SYNC.DEFER_BLOCKING 0x1, 0x100 ;  /* 0x0044000000007b1d */ /* 0x000fe20000010000 */
[----:B--2---:R-:W-:-:S04]  /*5290*/  IADD3 R2, P0, R4, UR14, RZ ;  /* 0x0000000e04027c10 */ /* 0x004fc8000ff1e0ff */
[----:B------:R-:W-:Y:S01]  /*52a0*/  LEA.HI.X.SX32 R3, R4, UR7, 0x1, P0 ;  /* 0x0000000704037c11 */ /* 0x000fe200080f0eff */
[----:B------:R-:W-:Y:S01]  /*52b0*/  IMAD.U32 R4, RZ, RZ, UR12 ;  /* 0x0000000cff047e24 */ /* 0x000fe2000f8e00ff */
[----:B------:R-:W-:-:S03]  /*52c0*/  UIMAD UR7, UR12, UR5, UR4 ;  /* 0x000000050c0772a4 */ /* 0x000fc6000f8e0204 */
[--C-:B------:R-:W-:Y:S01]  /*52d0*/  IMAD.WIDE.U32 R4, R4, c[0x0][0x328], R2.reuse ;  /* 0x0000ca0004047a25 */ /* 0x100fe200078e0002 */
[----:B------:R-:W-:Y:S02]  /*52e0*/  ULDC.64 UR4, c[0x0][0x300] ;  /* 0x0000c00000047ab9 */ /* 0x000fe40000000a00 */
[----:B------:R-:W-:Y:S01]  /*52f0*/  UIMAD UR4, UR6, UR4, URZ ;  /* 0x00000004060472a4 */ /* 0x000fe2000f8e023f */
[----:B------:R-:W-:Y:S01]  /*5300*/  IMAD.WIDE.U32 R2, R0, c[0x0][0x300], R2 ;  /* 0x0000c00000027a25 */ /* 0x000fe200078e0002 */
[----:B------:R-:W-:Y:S01]  /*5310*/  IADD3 R5, R5, UR7, RZ ;  /* 0x0000000705057c10 */ /* 0x000fe2000fffe0ff */
[----:B------:R-:W-:Y:S02]  /*5320*/  ULDC.64 UR6, c[0x0][0x330] ;  /* 0x0000cc0000067ab9 */ /* 0x000fe40000000a00 */
[----:B------:R-:W-:Y:S02]  /*5330*/  UIMAD UR6, UR8, UR6, URZ ;  /* 0x00000006080672a4 */ /* 0x000fe4000f8e023f */
[----:B------:R-:W-:Y:S01]  /*5340*/  IMAD.WIDE.U32 R8, R8, c[0x0][0x330], R4 ;  /* 0x0000cc0008087a25 */ /* 0x000fe200078e0004 */
[----:B------:R-:W-:-:S02]  /*5350*/  UIMAD UR12, UR12, UR5, UR4 ;  /* 0x000000050c0c72a4 */ /* 0x000fc4000f8e0204 */
[----:B------:R-:W-:Y:S02]  /*5360*/  UIMAD UR6, UR13, UR7, UR6 ;  /* 0x000000070d0672a4 */ /* 0x000fe4000f8e0206 */
[----:B------:R-:W-:Y:S01]  /*5370*/  LEA R4, P1, R8, c[0x0][0x310], 0x2 ;  /* 0x0000c40008047a11 */ /* 0x000fe200078210ff */
[----:B------:R-:W-:Y:S01]  /*5380*/  ULDC.64 UR4, c[0x0][0x308] ;  /* 0x0000c20000047ab9 */ /* 0x000fe20000000a00 */
[----:B------:R-:W-:Y:S01]  /*5390*/  IADD3 R3, R3, UR12, RZ ;  /* 0x0000000c03037c10 */ /* 0x000fe2000fffe0ff */
[----:B------:R-:W-:Y:S01]  /*53a0*/  UIMAD UR4, UR8, UR4, URZ ;  /* 0x00000004080472a4 */ /* 0x000fe2000f8e023f */
[----:B------:R-:W-:-:S03]  /*53b0*/  IADD3 R0, R9, UR6, RZ ;  /* 0x0000000609007c10 */ /* 0x000fc6000fffe0ff */
[----:B------:R-:W-:Y:S01]  /*53c0*/  UIMAD UR4, UR13, UR5, UR4 ;  /* 0x000000050d0472a4 */ /* 0x000fe2000f8e0204 */
[----:B------:R-:W-:Y:S01]  /*53d0*/  LEA.HI.X R5, R8, c[0x0][0x314], R0, 0x2, P1 ;  /* 0x0000c50008057a11 */ /* 0x000fe200008f1400 */
[----:B------:R-:W-:-:S04]  /*53e0*/  IMAD.WIDE.U32 R6, R6, c[0x0][0x308], R2 ;  /* 0x0000c20006067a25 */ /* 0x000fc800078e0002 */
[----:B------:R-:W-:Y:S01]  /*53f0*/  RED.E.ADD.F32.FTZ.RN.STRONG.GPU [R4.64], R20 ;  /* 0x000000140400798e */ /* 0x000fe2000c10e790 */
[C---:B------:R-:W-:Y:S02]  /*5400*/  LEA R2, P0, R6.reuse, c[0x0][0x2e8], 0x2 ;  /* 0x0000ba0006027a11 */ /* 0x040fe400078010ff */
[----:B------:R-:W-:Y:S01]  /*5410*/  IADD3 R3, R7, UR4, RZ ;  /* 0x0000000407037c10 */ /* 0x000fe2000fffe0ff */
[----:B------:R-:W-:Y:S03]  /*5420*/  RED.E.ADD.F32.FTZ.RN.STRONG.GPU [R4.64+0x400], R21 ;  /* 0x000400150400798e */ /* 0x000fe6000c10e790 */
        /* <DEDUP_REMOVED lines=128> */
.L_x_420:
        /* <DEDUP_REMOVED lines=13> */
.L_x_1155:


//--------------------- .text._ZN7cutlass13device_kernelIN5flash22FlashAttnBwdPreprocessIN4cute5tupleIJNS3_1CILi32EEENS5_ILi256EEEEEENS_10bfloat16_tEfNS_4arch4Sm80ELb1ELb0EEEEEvNT_6ParamsE --------------------------
	.section	.text._ZN7cutlass13device_kernelIN5flash22FlashAttnBwdPreprocessIN4cute5tupleIJNS3_1CILi32EEENS5_ILi256EEEEEENS_10bfloat16_tEfNS_4arch4Sm80ELb1ELb0EEEEEvNT_6ParamsE,"ax",@progbits
	.sectioninfo	@"SHI_REGISTERS=61"
	.align	128
.text._ZN7cutlass13device_kernelIN5flash22FlashAttnBwdPreprocessIN4cute5tupleIJNS3_1CILi32EEENS5_ILi256EEEEEENS_10bfloat16_tEfNS_4arch4Sm80ELb1ELb0EEEEEvNT_6ParamsE:
        .type           _ZN7cutlass13device_kernelIN5flash22FlashAttnBwdPreprocessIN4cute5tupleIJNS3_1CILi32EEENS5_ILi256EEEEEENS_10bfloat16_tEfNS_4arch4Sm80ELb1ELb0EEEEEvNT_6ParamsE,@function
        .size           _ZN7cutlass13device_kernelIN5flash22FlashAttnBwdPreprocessIN4cute5tupleIJNS3_1CILi32EEENS5_ILi256EEEEEENS_10bfloat16_tEfNS_4arch4Sm80ELb1ELb0EEEEEvNT_6ParamsE,(.L_x_1156 - _ZN7cutlass13device_kernelIN5flash22FlashAttnBwdPreprocessIN4cute5tupleIJNS3_1CILi32EEENS5_ILi256EEEEEENS_10bfloat16_tEfNS_4arch4Sm80ELb1ELb0EEEEEvNT_6ParamsE)
        .other          _ZN7cutlass13device_kernelIN5flash22FlashAttnBwdPreprocessIN4cute5tupleIJNS3_1CILi32EEENS5_ILi256EEEEEENS_10bfloat16_tEfNS_4arch4Sm80ELb1ELb0EEEEEvNT_6ParamsE,@"STO_CUDA_ENTRY STV_DEFAULT"
_ZN7cutlass13device_kernelIN5flash22FlashAttnBwdPreprocessIN4cute5tupleIJNS3_1CILi32EEENS5_ILi256EEEEEENS_10bfloat16_tEfNS_4arch4Sm80ELb1ELb0EEEEEvNT_6ParamsE:
[----:B------:R-:W-:Y:S02]  /*0000*/  IMAD.MOV.U32 R1, RZ, RZ, c[0x0][0x28] ;  /* 0x00000a00ff017624 */ /* 0x000fe400078e00ff */
[----:B------:R-:W0:Y:S01]  /*0010*/  S2R R51, SR_CTAID.X ;  /* 0x0000000000337919 */ /* 0x000e220000002500 */
[----:B------:R-:W-:Y:S01]  /*0020*/  IMAD.MOV.U32 R58, RZ, RZ, 0x7f800000 ;  /* 0x7f800000ff3a7424 */ /* 0x000fe200078e00ff */
[----:B------:R-:W-:Y:S02]  /*0030*/  ULDC.64 UR6, c[0x0][0x118] ;  /* 0x0000460000067ab9 */ /* 0x000fe40000000a00 */
[----:B------:R-:W1:Y:S04]  /*0040*/  S2R R53, SR_TID.X ;  /* 0x0000000000357919 */ /* 0x000e680000002100 */
[----:B------:R-:W2:Y:S04]  /*0050*/  S2R R55, SR_CTAID.Y ;  /* 0x0000000000377919 */ /* 0x000ea80000002600 */
[----:B------:R-:W3:Y:S01]  /*0060*/  S2R R0, SR_CTAID.Z ;  /* 0x0000000000007919 */ /* 0x000ee20000002700 */
[----:B0-----:R-:W-:Y:S01]  /*0070*/  IMAD.SHL.U32 R2, R51, 0x20, RZ ;  /* 0x0000002033027824 */ /* 0x001fe200078e00ff */
[----:B-1----:R-:W-:-:S04]  /*0080*/  ISETP.GT.AND P0, PT, R53, 0x1f, PT ;  /* 0x0000001f3500780c */ /* 0x002fc80003f04270 */
[----:B------:R-:W-:Y:S02]  /*0090*/  IADD3 R57, -R2, c[0x0][0x168], RZ ;  /* 0x00005a0002397a10 */ /* 0x000fe40007ffe1ff */
[----:B--2---:R-:W-:Y:S02]  /*00a0*/  SHF.R.S32.HI R50, RZ, 0x1f, R55 ;  /* 0x0000001fff327819 */ /* 0x004fe40000011437 */
[----:B------:R-:W-:Y:S02]  /*00b0*/  ISETP.GE.OR P1, PT, R53, R57, P0 ;  /* 0x000000393500720c */ /* 0x000fe40000726670 */
[----:B---3--:R-:W-:-:S11]  /*00c0*/  SHF.R.S32.HI R52, RZ, 0x1f, R0 ;  /* 0x0000001fff347819 */ /* 0x008fd60000011400 */
[----:B------:R-:W-:Y:S01]  /*00d0*/  @!P1 SHF.R.S32.HI R5, RZ, 0x1f, R53 ;  /* 0x0000001fff059819 */ /* 0x000fe20000011435 */
[----:B------:R-:W-:Y:S01]  /*00e0*/  @!P1 IMAD R6, R50, c[0x0][0x1e0], RZ ;  /* 0x0000780032069a24 */ /* 0x000fe200078e02ff */
[----:B------:R-:W-:Y:S01]  /*00f0*/  @!P1 IADD3 R4, P2, R2, R53, RZ ;  /* 0x0000003502049210 */ /* 0x000fe20007f5e0ff */
[----:B------:R-:W-:Y:S02]  /*0100*/  @!P1 IMAD R9, R52, c[0x0][0x1e8], RZ ;  /* 0x00007a0034099a24 */ /* 0x000fe400078e02ff */
[----:B------:R-:W-:Y:S01]  /*0110*/  @!P1 IMAD R7, R55, c[0x0][0x1e4], R6 ;  /* 0x0000790037079a24 */ /* 0x000fe200078e0206 */
[----:B------:R-:W-:Y:S01]  /*0120*/  @!P1 LEA.HI.X.SX32 R5, R2, R5, 0x1, P2 ;  /* 0x0000000502059211 */ /* 0x000fe200010f0eff */
[----:B------:R-:W-:-:S04]  /*0130*/  @!P1 IMAD R9, R0, c[0x0][0x1ec], R9 ;  /* 0x00007b0000099a24 */ /* 0x000fc800078e0209 */
[----:B------:R-:W-:-:S05]  /*0140*/  @!P1 IMAD.WIDE.U32 R4, R55, c[0x0][0x1e0], R4 ;  /* 0x0000780037049a25 */ /* 0x000fca00078e0004 */
[----:B------:R-:W-:-:S05]  /*0150*/  @!P1 IADD3 R5, R5, R7, RZ ;  /* 0x0000000705059210 */ /* 0x000fca0007ffe0ff */
[----:B------:R-:W-:-:S04]  /*0160*/  @!P1 IMAD.WIDE.U32 R4, R0, c[0x0][0x1e8], R4 ;  /* 0x00007a0000049a25 */ /* 0x000fc800078e0004 */
[----:B------:R-:W-:Y:S01]  /*0170*/  @!P1 IMAD.IADD R5, R5, 0x1, R9 ;  /* 0x0000000105059824 */ /* 0x000fe200078e0209 */
[----:B------:R-:W-:-:S04]  /*0180*/  @!P1 LEA R6, P2, R4, c[0x0][0x1d8], 0x2 ;  /* 0x0000760004069a11 */ /* 0x000fc800078410ff */
[----:B------:R-:W-:Y:S02]  /*0190*/  @!P1 LEA.HI.X R7, R4, c[0x0][0x1dc], R5, 0x2, P2 ;  /* 0x0000770004079a11 */ /* 0x000fe400010f1405 */
[----:B------:R-:W-:-:S03]  /*01a0*/  SHF.R.S32.HI R4, RZ, 0x1f, R53 ;  /* 0x0000001fff047819 */ /* 0x000fc60000011435 */
[----:B------:R0:W5:Y:S01]  /*01b0*/  @!P1 LDG.E R58, [R6.64] ;  /* 0x00000006063a9981 */ /* 0x000162000c1e1900 */
[-C--:B------:R-:W-:Y:S01]  /*01c0*/  LEA.HI R38, R4, R53.reuse, RZ, 0x4 ;  /* 0x0000003504267211 */ /* 0x080fe200078f20ff */
[C---:B------:R-:W-:Y:S01]  /*01d0*/  IMAD R4, R50.reuse, c[0x0][0x180], RZ ;  /* 0x0000600032047a24 */ /* 0x040fe200078e02ff */
[----:B------:R-:W-:Y:S01]  /*01e0*/  BSSY B0, `(.L_x_421) ;  /* 0x000002c000007945 */ /* 0x000fe20003800000 */
[----:B------:R-:W-:Y:S01]  /*01f0*/  IMAD R8, R50, c[0x0][0x1a0], RZ ;  /* 0x0000680032087a24 */ /* 0x000fe200078e02ff */
[----:B------:R-:W-:Y:S01]  /*0200*/  LOP3.LUT R56, R38, 0xfffffff0, RZ, 0xc0, !PT ;  /* 0xfffffff026387812 */ /* 0x000fe200078ec0ff */
[C---:B------:R-:W-:Y:S01]  /*0210*/  IMAD R21, R55.reuse, c[0x0][0x184], R4 ;  /* 0x0000610037157a24 */ /* 0x040fe200078e0204 */
[----:B------:R-:W-:Y:S01]  /*0220*/  SHF.R.S32.HI R38, RZ, 0x4, R38 ;  /* 0x00000004ff267819 */ /* 0x000fe20000011426 */
[----:B------:R-:W-:Y:S01]  /*0230*/  IMAD R19, R52, c[0x0][0x188], RZ ;  /* 0x0000620034137a24 */ /* 0x000fe200078e02ff */
[----:B------:R-:W-:Y:S01]  /*0240*/  IADD3 R56, -R56, R53, RZ ;  /* 0x0000003538387210 */ /* 0x000fe20007ffe1ff */
[C---:B------:R-:W-:Y:S01]  /*0250*/  IMAD R9, R55.reuse, c[0x0][0x1a4], R8 ;  /* 0x0000690037097a24 */ /* 0x040fe200078e0208 */
[-C--:B------:R-:W-:Y:S01]  /*0260*/  ISETP.GE.AND P1, PT, R38, R57.reuse, PT ;  /* 0x000000392600720c */ /* 0x080fe20003f26270 */
[----:B------:R-:W-:Y:S01]  /*0270*/  IMAD R23, R0, c[0x0][0x18c], R19 ;  /* 0x0000630000177a24 */ /* 0x000fe200078e0213 */
[----:B------:R-:W-:Y:S01]  /*0280*/  SHF.R.S32.HI R39, RZ, 0x1f, R38 ;  /* 0x0000001fff277819 */ /* 0x000fe20000011426 */
[----:B------:R-:W-:Y:S01]  /*0290*/  IMAD.SHL.U32 R36, R56, 0x8, RZ ;  /* 0x0000000838247824 */ /* 0x000fe200078e00ff */
[----:B------:R-:W-:Y:S01]  /*02a0*/  IADD3 R54, R38, 0x10, RZ ;  /* 0x0000001026367810 */ /* 0x000fe20007ffe0ff */
[----:B0-----:R-:W-:Y:S01]  /*02b0*/  CS2R R6, SRZ ;  /* 0x0000000000067805 */ /* 0x001fe2000001ff00 */
[----:B------:R-:W-:Y:S01]  /*02c0*/  CS2R R10, SRZ ;  /* 0x00000000000a7805 */ /* 0x000fe2000001ff00 */
[----:B------:R-:W-:Y:S01]  /*02d0*/  CS2R R16, SRZ ;  /* 0x0000000000107805 */ /* 0x000fe2000001ff00 */
[--C-:B------:R-:W-:Y:S01]  /*02e0*/  SHF.R.S32.HI R37, RZ, 0x1f, R36.reuse ;  /* 0x0000001fff257819 */ /* 0x100fe20000011424 */
[----:B------:R-:W-:Y:S01]  /*02f0*/  CS2R R12, SRZ ;  /* 0x00000000000c7805 */ /* 0x000fe2000001ff00 */
[----:B------:R-:W-:Y:S01]  /*0300*/  CS2R R14, SRZ ;  /* 0x00000000000e7805 */ /* 0x000fe2000001ff00 */
[----:B------:R-:W-:Y:S01]  /*0310*/  ISETP.GE.AND P2, PT, R54, R57, PT ;  /* 0x000000393600720c */ /* 0x000fe20003f46270 */
[----:B------:R-:W-:Y:S01]  /*0320*/  CS2R R18, SRZ ;  /* 0x0000000000127805 */ /* 0x000fe2000001ff00 */
[----:B------:R-:W-:-:S04]  /*0330*/  IMAD.WIDE.U32 R4, R55, c[0x0][0x180], R36 ;  /* 0x0000600037047a25 */ /* 0x000fc800078e0024 */
[----:B------:R-:W-:Y:S02]  /*0340*/  IMAD.IADD R21, R5, 0x1, R21 ;  /* 0x0000000105157824 */ /* 0x000fe400078e0215 */
[----:B------:R-:W-:Y:S02]  /*0350*/  IMAD.MOV.U32 R20, RZ, RZ, R4 ;  /* 0x000000ffff147224 */ /* 0x000fe400078e0004 */
[----:B------:R-:W-:Y:S01]  /*0360*/  IMAD.WIDE.U32 R42, R55, c[0x0][0x1a0], R36 ;  /* 0x00006800372a7a25 */ /* 0x000fe200078e0024 */
[----:B------:R-:W-:-:S03]  /*0370*/  CS2R R4, SRZ ;  /* 0x0000000000047805 */ /* 0x000fc6000001ff00 */
[----:B------:R-:W-:Y:S01]  /*0380*/  IMAD.WIDE.U32 R20, R0, c[0x0][0x188], R20 ;  /* 0x0000620000147a25 */ /* 0x000fe200078e0014 */
[----:B------:R-:W-:Y:S02]  /*0390*/  IADD3 R43, R43, R9, RZ ;  /* 0x000000092b2b7210 */ /* 0x000fe40007ffe0ff */
[----:B------:R-:W-:Y:S01]  /*03a0*/  CS2R R8, SRZ ;  /* 0x0000000000087805 */ /* 0x000fe2000001ff00 */
[----:B------:R-:W-:-:S04]  /*03b0*/  IMAD.WIDE R40, R51, 0x20, R38 ;  /* 0x0000002033287825 */ /* 0x000fc800078e0226 */
[----:B------:R-:W-:Y:S01]  /*03c0*/  IMAD.IADD R23, R21, 0x1, R23 ;  /* 0x0000000115177824 */ /* 0x000fe200078e0217 */
[----:B------:R-:W-:Y:S05]  /*03d0*/  @P1 BRA `(.L_x_422) ;  /* 0x000000c000001947 */ /* 0x000fea0003800000 */
[----:B------:R-:W-:Y:S01]  /*03e0*/  MOV R22, R20 ;  /* 0x0000001400167202 */ /* 0x000fe20000000f00 */
[----:B------:R-:W-:Y:S01]  /*03f0*/  IMAD R27, R41, c[0x0][0x178], RZ ;  /* 0x00005e00291b7a24 */ /* 0x000fe200078e02ff */
[C---:B------:R-:W-:Y:S02]  /*0400*/  IADD3 R26, R36.reuse, 0x80, RZ ;  /* 0x00000080241a7810 */ /* 0x040fe40007ffe0ff */
[----:B------:R-:W-:Y:S01]  /*0410*/  ISETP.GE.AND P3, PT, R36, c[0x0][0x16c], PT ;  /* 0x00005b0024007a0c */ /* 0x000fe20003f66270 */
[----:B------:R-:W-:Y:S01]  /*0420*/  IMAD.WIDE.U32 R24, R40, c[0x0][0x178], R22 ;  /* 0x00005e0028187a25 */ /* 0x000fe200078e0016 */
[----:B------:R-:W-:-:S03]  /*0430*/  ISETP.GE.AND P4, PT, R26, c[0x0][0x16c], PT ;  /* 0x00005b001a007a0c */ /* 0x000fc60003f86270 */
[----:B------:R-:W-:Y:S01]  /*0440*/  IMAD R27, R40, c[0x0][0x17c], R27 ;  /* 0x00005f00281b7a24 */ /* 0x000fe200078e021b */
[----:B------:R-:W-:-:S03]  /*0450*/  LEA R26, P5, R24, c[0x0][0x160], 0x1 ;  /* 0x00005800181a7a11 */ /* 0x000fc600078a08ff */
[----:B------:R-:W-:-:S05]  /*0460*/  IMAD.IADD R25, R25, 0x1, R27 ;  /* 0x0000000119197824 */ /* 0x000fca00078e021b */
[----:B------:R-:W-:-:S05]  /*0470*/  LEA.HI.X R27, R24, c[0x0][0x164], R25, 0x1, P5 ;  /* 0x00005900181b7a11 */ /* 0x000fca00028f0c19 */
[----:B------:R0:W5:Y:S04]  /*0480*/  @!P3 LDG.E.128 R4, [R26.64] ;  /* 0x000000061a04b981 */ /* 0x000168000c1e1d00 */
[----:B------:R0:W5:Y:S02]  /*0490*/  @!P4 LDG.E.128 R12, [R26.64+0x100] ;  /* 0x000100061a0cc981 */ /* 0x000164000c1e1d00 */
.L_x_422:
[----:B------:R-:W-:Y:S05]  /*04a0*/  BSYNC B0 ;  /* 0x0000000000007941 */ /* 0x000fea0003800000 */
.L_x_421:
[----:B------:R-:W-:Y:S01]  /*04b0*/  BSSY B0, `(.L_x_423) ;  /* 0x0000010000007945 */ /* 0x000fe20003800000 */
[----:B------:R-:W-:Y:S05]  /*04c0*/  @P2 BRA `(.L_x_424) ;  /* 0x000000e000002947 */ /* 0x000fea0003800000 */
[----:B------:R-:W-:Y:S02]  /*04d0*/  IADD3 R21, P3, R40, 0x10, RZ ;  /* 0x0000001028157810 */ /* 0x000fe40007f7e0ff */
[----:B------:R-:W-:-:S03]  /*04e0*/  ISETP.GE.AND P4, PT, R36, c[0x0][0x16c], PT ;  /* 0x00005b0024007a0c */ /* 0x000fc60003f86270 */
[----:B------:R-:W-:-:S04]  /*04f0*/  IMAD.X R22, RZ, RZ, R41, P3 ;  /* 0x000000ffff167224 */ /* 0x000fc800018e0629 */
[----:B------:R-:W-:Y:S01]  /*0500*/  IMAD R24, R22, c[0x0][0x178], RZ ;  /* 0x00005e0016187a24 */ /* 0x000fe200078e02ff */
[----:B------:R-:W-:Y:S02]  /*0510*/  MOV R22, R20 ;  /* 0x0000001400167202 */ /* 0x000fe40000000f00 */
[----:B------:R-:W-:-:S03]  /*0520*/  IADD3 R20, R36, 0x80, RZ ;  /* 0x0000008024147810 */ /* 0x000fc60007ffe0ff */
        /* <DEDUP_REMOVED lines=8> */
.L_x_424:
[----:B------:R-:W-:Y:S05]  /*05b0*/  BSYNC B0 ;  /* 0x0000000000007941 */ /* 0x000fea0003800000 */
.L_x_423:
[----:B------:R-:W-:Y:S01]  /*05c0*/  IMAD R31, R52, c[0x0][0x1a8], RZ ;  /* 0x00006a00341f7a24 */ /* 0x000fe200078e02ff */
[----:B------:R-:W-:Y:S01]  /*05d0*/  BSSY B0, `(.L_x_425) ;  /* 0x0000019000007945 */ /* 0x000fe20003800000 */
[C---:B------:R-:W-:Y:S01]  /*05e0*/  IMAD.WIDE.U32 R42, R0.reuse, c[0x0][0x1a8], R42 ;  /* 0x00006a00002a7a25 */ /* 0x040fe200078e002a */
[----:B------:R-:W-:Y:S01]  /*05f0*/  CS2R R24, SRZ ;  /* 0x0000000000187805 */ /* 0x000fe2000001ff00 */
[----:B-1----:R-:W-:Y:S01]  /*0600*/  CS2R R20, SRZ ;  /* 0x0000000000147805 */ /* 0x002fe2000001ff00 */
[----:B------:R-:W-:Y:S01]  /*0610*/  CS2R R22, SRZ ;  /* 0x0000000000167805 */ /* 0x000fe2000001ff00 */
[----:B------:R-:W-:Y:S01]  /*0620*/  IMAD R45, R0, c[0x0][0x1ac], R31 ;  /* 0x00006b00002d7a24 */ /* 0x000fe200078e021f */
[----:B0-----:R-:W-:Y:S01]  /*0630*/  CS2R R26, SRZ ;  /* 0x00000000001a7805 */ /* 0x001fe2000001ff00 */
[----:B------:R-:W-:Y:S01]  /*0640*/  CS2R R32, SRZ ;  /* 0x0000000000207805 */ /* 0x000fe2000001ff00 */
[----:B------:R-:W-:Y:S01]  /*0650*/  CS2R R28, SRZ ;  /* 0x00000000001c7805 */ /* 0x000fe2000001ff00 */
[----:B------:R-:W-:Y:S01]  /*0660*/  CS2R R30, SRZ ;  /* 0x00000000001e7805 */ /* 0x000fe2000001ff00 */
[----:B------:R-:W-:Y:S01]  /*0670*/  CS2R R34, SRZ ;  /* 0x0000000000227805 */ /* 0x000fe2000001ff00 */
[----:B------:R-:W-:Y:S01]  /*0680*/  IADD3 R45, R43, R45, RZ ;  /* 0x0000002d2b2d7210 */ /* 0x000fe20007ffe0ff */
[----:B------:R-:W-:Y:S05]  /*0690*/  @P1 BRA `(.L_x_426) ;  /* 0x000000c000001947 */ /* 0x000fea0003800000 */
[----:B------:R-:W-:Y:S01]  /*06a0*/  IMAD R49, R41, c[0x0][0x198], RZ ;  /* 0x0000660029317a24 */ /* 0x000fe200078e02ff */
[C---:B------:R-:W-:Y:S01]  /*06b0*/  IADD3 R48, R36.reuse, 0x80, RZ ;  /* 0x0000008024307810 */ /* 0x040fe20007ffe0ff */
[----:B------:R-:W-:Y:S01]  /*06c0*/  IMAD.MOV.U32 R44, RZ, RZ, R42 ;  /* 0x000000ffff2c7224 */ /* 0x000fe200078e002a */
[----:B------:R-:W-:Y:S01]  /*06d0*/  ISETP.GE.AND P3, PT, R36, c[0x0][0x16c], PT ;  /* 0x00005b0024007a0c */ /* 0x000fe20003f66270 */
[----:B------:R-:W-:Y:S01]  /*06e0*/  IMAD R49, R40, c[0x0][0x19c], R49 ;  /* 0x0000670028317a24 */ /* 0x000fe200078e0231 */
[----:B------:R-:W-:Y:S01]  /*06f0*/  ISETP.GE.AND P4, PT, R48, c[0x0][0x16c], PT ;  /* 0x00005b0030007a0c */ /* 0x000fe20003f86270 */
[----:B------:R-:W-:-:S05]  /*0700*/  IMAD.WIDE.U32 R46, R40, c[0x0][0x198], R44 ;  /* 0x00006600282e7a25 */ /* 0x000fca00078e002c */
[----:B------:R-:W-:Y:S02]  /*0710*/  IADD3 R47, R47, R49, RZ ;  /* 0x000000312f2f7210 */ /* 0x000fe40007ffe0ff */
[----:B------:R-:W-:-:S04]  /*0720*/  LEA R48, P1, R46, c[0x0][0x190], 0x1 ;  /* 0x000064002e307a11 */ /* 0x000fc800078208ff */
[----:B------:R-:W-:-:S05]  /*0730*/  LEA.HI.X R49, R46, c[0x0][0x194], R47, 0x1, P1 ;  /* 0x000065002e317a11 */ /* 0x000fca00008f0c2f */
[----:B------:R0:W5:Y:S04]  /*0740*/  @!P3 LDG.E.128 R20, [R48.64] ;  /* 0x000000063014b981 */ /* 0x000168000c1e1d00 */
[----:B------:R0:W5:Y:S02]  /*0750*/  @!P4 LDG.E.128 R28, [R48.64+0x100] ;  /* 0x00010006301cc981 */ /* 0x000164000c1e1d00 */
.L_x_426:
[----:B------:R-:W-:Y:S05]  /*0760*/  BSYNC B0 ;  /* 0x0000000000007941 */ /* 0x000fea0003800000 */
.L_x_425:
[----:B------:R-:W-:Y:S01]  /*0770*/  BSSY B0, `(.L_x_427) ;  /* 0x0000011000007945 */ /* 0x000fe20003800000 */
[----:B------:R-:W-:Y:S05]  /*0780*/  @P2 BRA `(.L_x_428) ;  /* 0x000000f000002947 */ /* 0x000fea0003800000 */
[----:B------:R-:W-:Y:S02]  /*0790*/  IADD3 R37, P1, R40, 0x10, RZ ;  /* 0x0000001028257810 */ /* 0x000fe40007f3e0ff */
[----:B------:R-:W-:Y:S02]  /*07a0*/  MOV R40, R42 ;  /* 0x0000002a00287202 */ /* 0x000fe40000000f00 */
[C---:B------:R-:W-:Y:S01]  /*07b0*/  IADD3 R42, R36.reuse, 0x80, RZ ;  /* 0x00000080242a7810 */ /* 0x040fe20007ffe0ff */
[----:B------:R-:W-:Y:S01]  /*07c0*/  IMAD.X R44, RZ, RZ, R41, P1 ;  /* 0x000000ffff2c7224 */ /* 0x000fe200008e0629 */
[----:B------:R-:W-:Y:S01]  /*07d0*/  ISETP.GE.AND P2, PT, R36, c[0x0][0x16c], PT ;  /* 0x00005b0024007a0c */ /* 0x000fe20003f46270 */
[----:B------:R-:W-:Y:S01]  /*07e0*/  IMAD.MOV.U32 R41, RZ, RZ, R45 ;  /* 0x000000ffff297224 */ /* 0x000fe200078e002d */
[----:B------:R-:W-:Y:S01]  /*07f0*/  ISETP.GE.AND P3, PT, R42, c[0x0][0x16c], PT ;  /* 0x00005b002a007a0c */ /* 0x000fe20003f66270 */
[----:B------:R-:W-:-:S02]  /*0800*/  IMAD R44, R44, c[0x0][0x198], RZ ;  /* 0x000066002c2c7a24 */ /* 0x000fc400078e02ff */
[----:B------:R-:W-:-:S04]  /*0810*/  IMAD.WIDE.U32 R40, R37, c[0x0][0x198], R40 ;  /* 0x0000660025287a25 */ /* 0x000fc800078e0028 */
[----:B------:R-:W-:Y:S01]  /*0820*/  IMAD R37, R37, c[0x0][0x19c], R44 ;  /* 0x0000670025257a24 */ /* 0x000fe200078e022c */
[----:B------:R-:W-:-:S04]  /*0830*/  LEA R36, P1, R40, c[0x0][0x190], 0x1 ;  /* 0x0000640028247a11 */ /* 0x000fc800078208ff */
[----:B------:R-:W-:-:S04]  /*0840*/  IADD3 R37, R41, R37, RZ ;  /* 0x0000002529257210 */ /* 0x000fc80007ffe0ff */
[----:B------:R-:W-:-:S05]  /*0850*/  LEA.HI.X R37, R40, c[0x0][0x194], R37, 0x1, P1 ;  /* 0x0000650028257a11 */ /* 0x000fca00008f0c25 */
[----:B------:R1:W5:Y:S04]  /*0860*/  @!P2 LDG.E.128 R24, [R36.64] ;  /* 0x000000062418a981 */ /* 0x000368000c1e1d00 */
[----:B------:R1:W5:Y:S02]  /*0870*/  @!P3 LDG.E.128 R32, [R36.64+0x100] ;  /* 0x000100062420b981 */ /* 0x000364000c1e1d00 */
.L_x_428:
[----:B------:R-:W-:Y:S05]  /*0880*/  BSYNC B0 ;  /* 0x0000000000007941 */ /* 0x000fea0003800000 */
.L_x_427:
[----:B-1---5:R-:W-:Y:S01]  /*0890*/  LOP3.LUT R36, R4, 0xffff0000, RZ, 0xc0, !PT ;  /* 0xffff000004247812 */ /* 0x022fe200078ec0ff */
[C---:B------:R-:W-:Y:S01]  /*08a0*/  IMAD.U32 R43, R20.reuse, 0x10000, RZ ;  /* 0x00010000142b7824 */ /* 0x040fe200078e00ff */
[----:B------:R-:W-:Y:S01]  /*08b0*/  LOP3.LUT R47, R20, 0xffff0000, RZ, 0xc0, !PT ;  /* 0xffff0000142f7812 */ /* 0x000fe200078ec0ff */
[----:B------:R-:W-:Y:S01]  /*08c0*/  IMAD.U32 R44, R22, 0x10000, RZ ;  /* 0x00010000162c7824 */ /* 0x000fe200078e00ff */
[----:B------:R-:W-:Y:S01]  /*08d0*/  LOP3.LUT R46, R8, 0xffff0000, RZ, 0xc0, !PT ;  /* 0xffff0000082e7812 */ /* 0x000fe200078ec0ff */
[----:B------:R-:W-:Y:S01]  /*08e0*/  IMAD.U32 R4, R4, 0x10000, RZ ;  /* 0x0001000004047824 */ /* 0x000fe200078e00ff */
[----:B0-----:R-:W-:Y:S01]  /*08f0*/  LOP3.LUT R49, R24, 0xffff0000, RZ, 0xc0, !PT ;  /* 0xffff000018317812 */ /* 0x001fe200078ec0ff */
[----:B------:R-:W-:Y:S01]  /*0900*/  FMUL.FTZ R36, R36, R47 ;  /* 0x0000002f24247220 */ /* 0x000fe20000410000 */
[----:B------:R-:W-:Y:S01]  /*0910*/  LOP3.LUT R41, R22, 0xffff0000, RZ, 0xc0, !PT ;  /* 0xffff000016297812 */ /* 0x000fe200078ec0ff */
[----:B------:R-:W-:Y:S01]  /*0920*/  IMAD.U32 R8, R8, 0x10000, RZ ;  /* 0x0001000008087824 */ /* 0x000fe200078e00ff */
[C---:B------:R-:W-:Y:S01]  /*0930*/  SHF.L.U32 R20, R23.reuse, 0x10, RZ ;  /* 0x0000001017147819 */ /* 0x040fe200000006ff */
[----:B------:R-:W-:Y:S01]  /*0940*/  FMUL.FTZ R46, R46, R49 ;  /* 0x000000312e2e7220 */ /* 0x000fe20000410000 */
[----:B------:R-:W-:Y:S01]  /*0950*/  LOP3.LUT R22, R23, 0xffff0000, RZ, 0xc0, !PT ;  /* 0xffff000017167812 */ /* 0x000fe200078ec0ff */
[----:B------:R-:W-:Y:S01]  /*0960*/  FFMA.FTZ R36, R4, R43, R36 ;  /* 0x0000002b04247223 */ /* 0x000fe20000010024 */
[----:B------:R-:W-:Y:S01]  /*0970*/  SHF.L.U32 R23, R24, 0x10, RZ ;  /* 0x0000001018177819 */ /* 0x000fe200000006ff */
[----:B------:R-:W-:Y:S01]  /*0980*/  IMAD.U32 R4, R9, 0x10000, RZ ;  /* 0x0001000009047824 */ /* 0x000fe200078e00ff */
[----:B------:R-:W-:Y:S01]  /*0990*/  SHF.L.U32 R37, R5, 0x10, RZ ;  /* 0x0000001005257819 */ /* 0x000fe200000006ff */
[----:B------:R-:W-:Y:S01]  /*09a0*/  IMAD.U32 R24, R10, 0x10000, RZ ;  /* 0x000100000a187824 */ /* 0x000fe200078e00ff */
[----:B------:R-:W-:Y:S01]  /*09b0*/  SHF.L.U32 R42, R21, 0x10, RZ ;  /* 0x00000010152a7819 */ /* 0x000fe200000006ff */
[----:B------:R-:W-:Y:S01]  /*09c0*/  FFMA.FTZ R23, R8, R23, R46 ;  /* 0x0000001708177223 */ /* 0x000fe2000001002e */
[----:B------:R-:W-:Y:S01]  /*09d0*/  SHF.L.U32 R43, R25, 0x10, RZ ;  /* 0x00000010192b7819 */ /* 0x000fe200000006ff */
[----:B------:R-:W-:Y:S01]  /*09e0*/  BSSY B0, `(.L_x_429) ;  /* 0x0000076000007945 */ /* 0x000fe20003800000 */
[----:B------:R-:W-:Y:S01]  /*09f0*/  LOP3.LUT R40, R5, 0xffff0000, RZ, 0xc0, !PT ;  /* 0xffff000005287812 */ /* 0x000fe200078ec0ff */
[----:B------:R-:W-:Y:S01]  /*0a00*/  FFMA.FTZ R36, R37, R42, R36 ;  /* 0x0000002a25247223 */ /* 0x000fe20000010024 */
[----:B------:R-:W-:Y:S01]  /*0a10*/  LOP3.LUT R45, R21, 0xffff0000, RZ, 0xc0, !PT ;  /* 0xffff0000152d7812 */ /* 0x000fe200078ec0ff */
[----:B------:R-:W-:Y:S01]  /*0a20*/  FFMA.FTZ R43, R4, R43, R23 ;  /* 0x0000002b042b7223 */ /* 0x000fe20000010017 */
[----:B------:R-:W-:Y:S01]  /*0a30*/  LOP3.LUT R8, R9, 0xffff0000, RZ, 0xc0, !PT ;  /* 0xffff000009087812 */ /* 0x000fe200078ec0ff */
[----:B------:R-:W-:Y:S01]  /*0a40*/  IMAD.U32 R21, R6, 0x10000, RZ ;  /* 0x0001000006157824 */ /* 0x000fe200078e00ff */
[----:B------:R-:W-:Y:S01]  /*0a50*/  LOP3.LUT R25, R25, 0xffff0000, RZ, 0xc0, !PT ;  /* 0xffff000019197812 */ /* 0x000fe200078ec0ff */
[----:B------:R-:W-:Y:S01]  /*0a60*/  FFMA.FTZ R36, R40, R45, R36 ;  /* 0x0000002d28247223 */ /* 0x000fe20000010024 */
[----:B------:R-:W-:Y:S01]  /*0a70*/  LOP3.LUT R23, R10, 0xffff0000, RZ, 0xc0, !PT ;  /* 0xffff00000a177812 */ /* 0x000fe200078ec0ff */
[----:B------:R-:W-:Y:S01]  /*0a80*/  IMAD.U32 R37, R28, 0x10000, RZ ;  /* 0x000100001c257824 */ /* 0x000fe200078e00ff */
[C---:B------:R-:W-:Y:S01]  /*0a90*/  SHF.L.U32 R4, R11.reuse, 0x10, RZ ;  /* 0x000000100b047819 */ /* 0x040fe200000006ff */
[----:B------:R-:W-:Y:S01]  /*0aa0*/  FFMA.FTZ R8, R8, R25, R43 ;  /* 0x0000001908087223 */ /* 0x000fe2000001002b */
[----:B------:R-:W-:Y:S01]  /*0ab0*/  LOP3.LUT R10, R11, 0xffff0000, RZ, 0xc0, !PT ;  /* 0xffff00000b0a7812 */ /* 0x000fe200078ec0ff */
[----:B------:R-:W-:Y:S01]  /*0ac0*/  IMAD.U32 R11, R26, 0x10000, RZ ;  /* 0x000100001a0b7824 */ /* 0x000fe200078e00ff */
[----:B------:R-:W-:Y:S01]  /*0ad0*/  LOP3.LUT R6, R6, 0xffff0000, RZ, 0xc0, !PT ;  /* 0xffff000006067812 */ /* 0x000fe200078ec0ff */
[----:B------:R-:W-:Y:S01]  /*0ae0*/  FFMA.FTZ R21, R21, R44, R36 ;  /* 0x0000002c15157223 */ /* 0x000fe20000010024 */
[----:B------:R-:W-:Y:S01]  /*0af0*/  LOP3.LUT R26, R26, 0xffff0000, RZ, 0xc0, !PT ;  /* 0xffff00001a1a7812 */ /* 0x000fe200078ec0ff */
[----:B------:R-:W-:Y:S01]  /*0b00*/  FFMA.FTZ R25, R24, R11, R8 ;  /* 0x0000000b18197223 */ /* 0x000fe20000010008 */
[----:B------:R-:W-:Y:S01]  /*0b10*/  SHF.L.U32 R5, R7, 0x10, RZ ;  /* 0x0000001007057819 */ /* 0x000fe200000006ff */
[----:B------:R-:W-:Y:S01]  /*0b20*/  FFMA.FTZ R41, R6, R41, R21 ;  /* 0x0000002906297223 */ /* 0x000fe20000010015 */
[----:B------:R-:W-:Y:S01]  /*0b30*/  SHF.L.U32 R9, R27, 0x10, RZ ;  /* 0x000000101b097819 */ /* 0x000fe200000006ff */
[----:B------:R-:W-:Y:S01]  /*0b40*/  FFMA.FTZ R36, R23, R26, R25 ;  /* 0x0000001a17247223 */ /* 0x000fe20000010019 */
[----:B------:R-:W-:Y:S01]  /*0b50*/  LOP3.LUT R7, R7, 0xffff0000, RZ, 0xc0, !PT ;  /* 0xffff000007077812 */ /* 0x000fe200078ec0ff */
[----:B------:R-:W-:Y:S01]  /*0b60*/  FFMA.FTZ R41, R5, R20, R41 ;  /* 0x0000001405297223 */ /* 0x000fe20000010029 */
[----:B------:R-:W-:Y:S01]  /*0b70*/  LOP3.LUT R27, R27, 0xffff0000, RZ, 0xc0, !PT ;  /* 0xffff00001b1b7812 */ /* 0x000fe200078ec0ff */
[----:B------:R-:W-:Y:S01]  /*0b80*/  FFMA.FTZ R9, R4, R9, R36 ;  /* 0x0000000904097223 */ /* 0x000fe20000010024 */
[C---:B------:R-:W-:Y:S01]  /*0b90*/  LOP3.LUT R21, R12.reuse, 0xffff0000, RZ, 0xc0, !PT ;  /* 0xffff00000c157812 */ /* 0x040fe200078ec0ff */
[----:B------:R-:W-:Y:S01]  /*0ba0*/  IMAD.U32 R24, R12, 0x10000, RZ ;  /* 0x000100000c187824 */ /* 0x000fe200078e00ff */
[----:B------:R-:W-:Y:S01]  /*0bb0*/  LOP3.LUT R28, R28, 0xffff0000, RZ, 0xc0, !PT ;  /* 0xffff00001c1c7812 */ /* 0x000fe200078ec0ff */
[----:B------:R-:W-:Y:S01]  /*0bc0*/  FFMA.FTZ R22, R7, R22, R41 ;  /* 0x0000001607167223 */ /* 0x000fe20000010029 */
[----:B------:R-:W-:Y:S01]  /*0bd0*/  SHF.L.U32 R7, R32, 0x10, RZ ;  /* 0x0000001020077819 */ /* 0x000fe200000006ff */
[C---:B------:R-:W-:Y:S01]  /*0be0*/  IMAD.U32 R4, R16.reuse, 0x10000, RZ ;  /* 0x0001000010047824 */ /* 0x040fe200078e00ff */
        /* <DEDUP_REMOVED lines=8> */
[----:B------:R-:W-:Y:S01]  /*0c70*/  SHF.L.U32 R7, R33, 0x10, RZ ;  /* 0x0000001021077819 */ /* 0x000fe200000006ff */
[----:B------:R-:W-:Y:S01]  /*0c80*/  IMAD.U32 R4, R17, 0x10000, RZ ;  /* 0x0001000011047824 */ /* 0x000fe200078e00ff */
[----:B------:R-:W-:Y:S01]  /*0c90*/  LOP3.LUT R13, R13, 0xffff0000, RZ, 0xc0, !PT ;  /* 0xffff00000d0d7812 */ /* 0x000fe200078ec0ff */
[----:B------:R-:W-:Y:S01]  /*0ca0*/  FFMA.FTZ R9, R16, R9, R10 ;  /* 0x0000000910097223 */ /* 0x000fe2000001000a */
[----:B------:R-:W-:Y:S01]  /*0cb0*/  LOP3.LUT R20, R29, 0xffff0000, RZ, 0xc0, !PT ;  /* 0xffff00001d147812 */ /* 0x000fe200078ec0ff */
[----:B------:R-:W-:Y:S01]  /*0cc0*/  FFMA.FTZ R11, R11, R26, R21 ;  /* 0x0000001a0b0b7223 */ /* 0x000fe20000010015 */
[----:B------:R-:W-:Y:S01]  /*0cd0*/  LOP3.LUT R17, R17, 0xffff0000, RZ, 0xc0, !PT ;  /* 0xffff000011117812 */ /* 0x000fe200078ec0ff */
[----:B------:R-:W-:Y:S01]  /*0ce0*/  FFMA.FTZ R9, R4, R7, R9 ;  /* 0x0000000704097223 */ /* 0x000fe20000010009 */
[----:B------:R-:W-:Y:S01]  /*0cf0*/  LOP3.LUT R10, R33, 0xffff0000, RZ, 0xc0, !PT ;  /* 0xffff0000210a7812 */ /* 0x000fe200078ec0ff */
[----:B------:R-:W-:Y:S01]  /*0d00*/  IMAD.U32 R8, R14, 0x10000, RZ ;  /* 0x000100000e087824 */ /* 0x000fe200078e00ff */
[----:B------:R-:W-:Y:S01]  /*0d10*/  SHF.L.U32 R7, R34, 0x10, RZ ;  /* 0x0000001022077819 */ /* 0x000fe200000006ff */
[----:B------:R-:W-:Y:S01]  /*0d20*/  IMAD.U32 R25, R30, 0x10000, RZ ;  /* 0x000100001e197824 */ /* 0x000fe200078e00ff */
[----:B------:R-:W-:Y:S01]  /*0d30*/  LOP3.LUT R14, R14, 0xffff0000, RZ, 0xc0, !PT ;  /* 0xffff00000e0e7812 */ /* 0x000fe200078ec0ff */
[----:B------:R-:W-:Y:S01]  /*0d40*/  FFMA.FTZ R11, R13, R20, R11 ;  /* 0x000000140d0b7223 */ /* 0x000fe2000001000b */
[----:B------:R-:W-:Y:S01]  /*0d50*/  LOP3.LUT R23, R30, 0xffff0000, RZ, 0xc0, !PT ;  /* 0xffff00001e177812 */ /* 0x000fe200078ec0ff */
        /* <DEDUP_REMOVED lines=18> */
[----:B------:R-:W-:Y:S01]  /*0e80*/  FFMA.FTZ R5, R15, R12, R5 ;  /* 0x0000000c0f057223 */ /* 0x000fe20000010005 */
[----:B------:R-:W-:Y:S01]  /*0e90*/  ISETP.NE.AND P1, PT, R56, RZ, PT ;  /* 0x000000ff3800720c */ /* 0x000fe20003f25270 */
[----:B------:R-:W-:-:S02]  /*0ea0*/  IMAD.SHL.U32 R14, R53, 0x4, RZ ;  /* 0x00000004350e7824 */ /* 0x000fc400078e00ff */
[----:B------:R-:W-:Y:S02]  /*0eb0*/  FFMA.FTZ R19, R19, R6, R4 ;  /* 0x0000000613137223 */ /* 0x000fe40000010004 */
[----:B------:R-:W0:Y:S04]  /*0ec0*/  SHFL.BFLY PT, R4, R5, 0x8, 0x1f ;  /* 0x0d001f0005047f89 */ /* 0x000e2800000e0000 */
[----:B------:R-:W1:Y:S01]  /*0ed0*/  SHFL.BFLY PT, R6, R19, 0x8, 0x1f ;  /* 0x0d001f0013067f89 */ /* 0x000e6200000e0000 */
[----:B0-----:R-:W-:Y:S01]  /*0ee0*/  FADD.FTZ R4, R5, R4 ;  /* 0x0000000405047221 */ /* 0x001fe20000010000 */
[----:B------:R-:W-:Y:S01]  /*0ef0*/  SHF.L.U32 R5, R51, 0xd, RZ ;  /* 0x0000000d33057819 */ /* 0x000fe200000006ff */
[----:B-1----:R-:W-:-:S03]  /*0f00*/  FADD.FTZ R8, R19, R6 ;  /* 0x0000000613087221 */ /* 0x002fc60000010000 */
[----:B------:R-:W0:Y:S04]  /*0f10*/  SHFL.BFLY PT, R7, R4, 0x4, 0x1f ;  /* 0x0c801f0004077f89 */ /* 0x000e2800000e0000 */
[----:B------:R-:W1:Y:S01]  /*0f20*/  SHFL.BFLY PT, R9, R8, 0x4, 0x1f ;  /* 0x0c801f0008097f89 */ /* 0x000e6200000e0000 */
[----:B0-----:R-:W-:Y:S01]  /*0f30*/  FADD.FTZ R7, R4, R7 ;  /* 0x0000000704077221 */ /* 0x001fe20000010000 */
[----:B------:R-:W-:Y:S01]  /*0f40*/  IADD3 R4, P2, R5, R14, RZ ;  /* 0x0000000e05047210 */ /* 0x000fe20007f5e0ff */
[----:B-1----:R-:W-:-:S03]  /*0f50*/  FADD.FTZ R10, R8, R9 ;  /* 0x00000009080a7221 */ /* 0x002fc60000010000 */
[----:B------:R-:W0:Y:S01]  /*0f60*/  SHFL.BFLY PT, R6, R7, 0x2, 0x1f ;  /* 0x0c401f0007067f89 */ /* 0x000e2200000e0000 */
[----:B------:R-:W-:-:S03]  /*0f70*/  SHF.R.S32.HI R8, RZ, 0x1f, R14 ;  /* 0x0000001fff087819 */ /* 0x000fc6000001140e */
[----:B------:R-:W1:Y:S01]  /*0f80*/  SHFL.BFLY PT, R9, R10, 0x2, 0x1f ;  /* 0x0c401f000a097f89 */ /* 0x000e6200000e0000 */
[----:B------:R-:W-:Y:S01]  /*0f90*/  LEA.HI.X.SX32 R5, R5, R8, 0x1, P2 ;  /* 0x0000000805057211 */ /* 0x000fe200010f0eff */
[----:B0-----:R-:W-:Y:S02]  /*0fa0*/  FADD.FTZ R6, R7, R6 ;  /* 0x0000000607067221 */ /* 0x001fe40000010000 */
[----:B-1----:R-:W-:-:S03]  /*0fb0*/  FADD.FTZ R11, R10, R9 ;  /* 0x000000090a0b7221 */ /* 0x002fc60000010000 */
[----:B------:R-:W0:Y:S01]  /*0fc0*/  SHFL.BFLY PT, R9, R6, 0x1, 0x1f ;  /* 0x0c201f0006097f89 */ /* 0x000e2200000e0000 */
[----:B------:R-:W-:-:S03]  /*0fd0*/  IMAD R10, R50, c[0x0][0x220], RZ ;  /* 0x00008800320a7a24 */ /* 0x000fc600078e02ff */
[----:B------:R-:W1:Y:S01]  /*0fe0*/  SHFL.BFLY PT, R12, R11, 0x1, 0x1f ;  /* 0x0c201f000b0c7f89 */ /* 0x000e6200000e0000 */
[----:B0-----:R-:W-:Y:S02]  /*0ff0*/  FADD.FTZ R13, R6, R9 ;  /* 0x00000009060d7221 */ /* 0x001fe40000010000 */
[----:B-1----:R-:W-:Y:S01]  /*1000*/  FADD.FTZ R12, R11, R12 ;  /* 0x0000000c0b0c7221 */ /* 0x002fe20000010000 */
[----:B------:R-:W-:Y:S05]  /*1010*/  @P1 BRA `(.L_x_430) ;  /* 0x0000012000001947 */ /* 0x000fea0003800000 */
[----:B------:R-:W-:Y:S01]  /*1020*/  SHF.R.S32.HI R3, RZ, 0x1f, R2 ;  /* 0x0000001fff037819 */ /* 0x000fe20000011402 */
[----:B------:R-:W-:Y:S01]  /*1030*/  IMAD R6, R50, c[0x0][0x1c8], RZ ;  /* 0x0000720032067a24 */ /* 0x000fe200078e02ff */
[----:B------:R-:W-:-:S03]  /*1040*/  ISETP.GE.AND P2, PT, R38, R57, PT ;  /* 0x000000392600720c */ /* 0x000fc60003f46270 */
[C---:B------:R-:W-:Y:S02]  /*1050*/  IMAD R9, R55.reuse, c[0x0][0x1cc], R6 ;  /* 0x0000730037097a24 */ /* 0x040fe400078e0206 */
[----:B------:R-:W-:-:S04]  /*1060*/  IMAD.WIDE.U32 R6, R55, c[0x0][0x1c8], R2 ;  /* 0x0000720037067a25 */ /* 0x000fc800078e0002 */
[----:B------:R-:W-:Y:S02]  /*1070*/  IMAD.IADD R7, R7, 0x1, R9 ;  /* 0x0000000107077824 */ /* 0x000fe400078e0209 */
[----:B------:R-:W-:Y:S02]  /*1080*/  IMAD R9, R52, c[0x0][0x1d0], RZ ;  /* 0x0000740034097a24 */ /* 0x000fe400078e02ff */
[----:B------:R-:W-:-:S04]  /*1090*/  IMAD.WIDE.U32 R6, R0, c[0x0][0x1d0], R6 ;  /* 0x0000740000067a25 */ /* 0x000fc800078e0006 */
[----:B------:R-:W-:Y:S01]  /*10a0*/  IMAD R9, R0, c[0x0][0x1d4], R9 ;  /* 0x0000750000097a24 */ /* 0x000fe200078e0209 */
[----:B------:R-:W-:-:S04]  /*10b0*/  IADD3 R8, P1, R38, R6, RZ ;  /* 0x0000000626087210 */ /* 0x000fc80007f3e0ff */
[----:B------:R-:W-:Y:S02]  /*10c0*/  IADD3.X R7, R39, R7, R9, P1, !PT ;  /* 0x0000000727077210 */ /* 0x000fe40000ffe409 */
[----:B------:R-:W-:Y:S02]  /*10d0*/  LEA R6, P3, R8, c[0x0][0x1b0], 0x2 ;  /* 0x00006c0008067a11 */ /* 0x000fe400078610ff */
[----:B------:R-:W-:Y:S02]  /*10e0*/  ISETP.GE.AND P1, PT, R54, R57, PT ;  /* 0x000000393600720c */ /* 0x000fe40003f26270 */
[----:B------:R-:W-:Y:S02]  /*10f0*/  LEA.HI.X R7, R8, c[0x0][0x1b4], R7, 0x2, P3 ;  /* 0x00006d0008077a11 */ /* 0x000fe400018f1407 */
[----:B------:R-:W-:Y:S02]  /*1100*/  FSEL R9, R13, RZ, !P2 ;  /* 0x000000ff0d097208 */ /* 0x000fe40005000000 */
[----:B------:R-:W-:-:S03]  /*1110*/  FSEL R11, R12, RZ, !P1 ;  /* 0x000000ff0c0b7208 */ /* 0x000fc60004800000 */
[----:B------:R0:W-:Y:S04]  /*1120*/  STG.E [R6.64], R9 ;  /* 0x0000000906007986 */ /* 0x0001e8000c101906 */
[----:B------:R0:W-:Y:S02]  /*1130*/  STG.E [R6.64+0x40], R11 ;  /* 0x0000400b06007986 */ /* 0x0001e4000c101906 */
.L_x_430:
[----:B------:R-:W-:Y:S05]  /*1140*/  BSYNC B0 ;  /* 0x0000000000007941 */ /* 0x000fea0003800000 */
.L_x_429:
[----:B------:R-:W-:Y:S01]  /*1150*/  UMOV UR4, 0x1f ;  /* 0x0000001f00047882 */ /* 0x000fe20000000000 */
[C---:B0-----:R-:W-:Y:S01]  /*1160*/  IMAD R7, R55.reuse, c[0x0][0x224], R10 ;  /* 0x0000890037077a24 */ /* 0x041fe200078e020a */
[----:B------:R-:W-:Y:S01]  /*1170*/  ULDC UR5, c[0x0][0x168] ;  /* 0x00005a0000057ab9 */ /* 0x000fe20000000800 */
[----:B------:R-:W-:Y:S01]  /*1180*/  IMAD.WIDE.U32 R4, R55, c[0x0][0x220], R4 ;  /* 0x0000880037047a25 */ /* 0x000fe200078e0004 */
[----:B------:R-:W-:Y:S01]  /*1190*/  UIADD3 UR4, UR4, UR5, URZ ;  /* 0x0000000504047290 */ /* 0x000fe2000fffe03f */
[----:B------:R-:W-:Y:S01]  /*11a0*/  ISETP.NE.U32.AND P1, PT, RZ, c[0x0][0x238], PT ;  /* 0x00008e00ff007a0c */ /* 0x000fe20003f25070 */
[----:B------:R-:W-:Y:S02]  /*11b0*/  BSSY B0, `(.L_x_431) ;  /* 0x0000021000007945 */ /* 0x000fe40003800000 */
[----:B------:R-:W-:Y:S01]  /*11c0*/  USHF.R.S32.HI UR5, URZ, 0x1f, UR4 ;  /* 0x0000001f3f057899 */ /* 0x000fe20008011404 */
[----:B------:R-:W-:Y:S01]  /*11d0*/  IADD3 R5, R5, R7, RZ ;  /* 0x0000000705057210 */ /* 0x000fe20007ffe0ff */
[----:B------:R-:W-:Y:S01]  /*11e0*/  IMAD R7, R52, c[0x0][0x228], RZ ;  /* 0x00008a0034077a24 */ /* 0x000fe200078e02ff */
[----:B------:R-:W-:Y:S01]  /*11f0*/  ISETP.NE.AND.EX P1, PT, RZ, c[0x0][0x23c], PT, P1 ;  /* 0x00008f00ff007a0c */ /* 0x000fe20003f25310 */
[----:B------:R-:W-:-:S02]  /*1200*/  ULEA.HI UR5, UR5, UR4, URZ, 0x5 ;  /* 0x0000000405057291 */ /* 0x000fc4000f8f283f */
[C---:B------:R-:W-:Y:S01]  /*1210*/  IMAD R7, R0.reuse, c[0x0][0x22c], R7 ;  /* 0x00008b0000077a24 */ /* 0x040fe200078e0207 */
[----:B------:R-:W-:Y:S01]  /*1220*/  ISETP.NE.OR P1, PT, R53, RZ, !P1 ;  /* 0x000000ff3500720c */ /* 0x000fe20004f25670 */
[----:B------:R-:W-:Y:S01]  /*1230*/  ULOP3.LUT UR5, UR5, 0xffffffe0, URZ, 0xc0, !UPT ;  /* 0xffffffe005057892 */ /* 0x000fe2000f8ec03f */
[----:B------:R-:W-:-:S04]  /*1240*/  IMAD.WIDE.U32 R4, R0, c[0x0][0x228], R4 ;  /* 0x00008a0000047a25 */ /* 0x000fc800078e0004 */
[----:B------:R-:W-:Y:S01]  /*1250*/  IMAD.IADD R5, R5, 0x1, R7 ;  /* 0x0000000105057824 */ /* 0x000fe200078e0207 */
[----:B------:R-:W-:Y:S02]  /*1260*/  IADD3 R6, -R2, UR5, RZ ;  /* 0x0000000502067c10 */ /* 0x000fe4000fffe1ff */
[C---:B------:R-:W-:Y:S02]  /*1270*/  LEA R8, P2, R4.reuse, c[0x0][0x208], 0x2 ;  /* 0x0000820004087a11 */ /* 0x040fe400078410ff */
[----:B------:R-:W-:Y:S02]  /*1280*/  ISETP.GE.OR P0, PT, R53, R6, P0 ;  /* 0x000000063500720c */ /* 0x000fe40000706670 */
[----:B------:R-:W-:-:S11]  /*1290*/  LEA.HI.X R9, R4, c[0x0][0x20c], R5, 0x2, P2 ;  /* 0x0000830004097a11 */ /* 0x000fd600010f1405 */
[----:B------:R-:W-:Y:S05]  /*12a0*/  @P0 BRA `(.L_x_432) ;  /* 0x0000011000000947 */ /* 0x000fea0003800000 */
[----:B------:R-:W-:Y:S01]  /*12b0*/  SHF.R.S32.HI R3, RZ, 0x1f, R53 ;  /* 0x0000001fff037819 */ /* 0x000fe20000011435 */
[----:B------:R-:W-:Y:S01]  /*12c0*/  IMAD R50, R50, c[0x0][0x1f8], RZ ;  /* 0x00007e0032327a24 */ /* 0x000fe200078e02ff */
[----:B------:R-:W-:Y:S01]  /*12d0*/  IADD3 R4, P0, R2, R53, RZ ;  /* 0x0000003502047210 */ /* 0x000fe20007f1e0ff */
[----:B------:R-:W-:Y:S02]  /*12e0*/  FMUL.FTZ R6, R58, 1.4426950216293334961 ;  /* 0x3fb8aa3b3a067820 */ /* 0x000fe40000410000 */
[----:B------:R-:W-:Y:S01]  /*12f0*/  IMAD R7, R55, c[0x0][0x1fc], R50 ;  /* 0x00007f0037077a24 */ /* 0x000fe200078e0232 */
[----:B------:R-:W-:Y:S02]  /*1300*/  LEA.HI.X.SX32 R5, R2, R3, 0x1, P0 ;  /* 0x0000000302057211 */ /* 0x000fe400000f0eff */
[----:B------:R-:W-:-:S03]  /*1310*/  FSETP.NEU.FTZ.AND P0, PT, R58, -INF , PT ;  /* 0xff8000003a00780b */ /* 0x000fc60003f1d000 */
[----:B------:R-:W-:-:S04]  /*1320*/  IMAD.WIDE.U32 R2, R55, c[0x0][0x1f8], R4 ;  /* 0x00007e0037027a25 */ /* 0x000fc800078e0004 */
[----:B------:R-:W-:Y:S01]  /*1330*/  IMAD R5, R52, c[0x0][0x200], RZ ;  /* 0x0000800034057a24 */ /* 0x000fe200078e02ff */
[----:B------:R-:W-:-:S03]  /*1340*/  IADD3 R3, R3, R7, RZ ;  /* 0x0000000703037210 */ /* 0x000fc60007ffe0ff */
[C---:B------:R-:W-:Y:S02]  /*1350*/  IMAD R5, R0.reuse, c[0x0][0x204], R5 ;  /* 0x0000810000057a24 */ /* 0x040fe400078e0205 */
[----:B------:R-:W-:-:S04]  /*1360*/  IMAD.WIDE.U32 R2, R0, c[0x0][0x200], R2 ;  /* 0x0000800000027a25 */ /* 0x000fc800078e0002 */
[----:B------:R-:W-:Y:S01]  /*1370*/  IMAD.IADD R3, R3, 0x1, R5 ;  /* 0x0000000103037824 */ /* 0x000fe200078e0205 */
[----:B------:R-:W-:-:S04]  /*1380*/  LEA R4, P2, R2, c[0x0][0x1f0], 0x2 ;  /* 0x00007c0002047a11 */ /* 0x000fc800078410ff */
[----:B------:R-:W-:Y:S02]  /*1390*/  LEA.HI.X R5, R2, c[0x0][0x1f4], R3, 0x2, P2 ;  /* 0x00007d0002057a11 */ /* 0x000fe400010f1403 */
[----:B------:R-:W-:-:S05]  /*13a0*/  FSEL R3, R6, RZ, P0 ;  /* 0x000000ff06037208 */ /* 0x000fca0000000000 */
[----:B------:R0:W-:Y:S02]  /*13b0*/  STG.E [R4.64], R3 ;  /* 0x0000000304007986 */ /* 0x0001e4000c101906 */
.L_x_432:
[----:B------:R-:W-:Y:S05]  /*13c0*/  BSYNC B0 ;  /* 0x0000000000007941 */ /* 0x000fea0003800000 */
.L_x_431:
[----:B------:R1:W-:Y:S04]  /*13d0*/  STG.E.128 [R8.64], RZ ;  /* 0x000000ff08007986 */ /* 0x0003e8000c101d06 */
[----:B------:R1:W-:Y:S04]  /*13e0*/  STG.E.128 [R8.64+0x1000], RZ ;  /* 0x001000ff08007986 */ /* 0x0003e8000c101d06 */
[----:B------:R1:W-:Y:S04]  /*13f0*/  STG.E.128 [R8.64+0x2000], RZ ;  /* 0x002000ff08007986 */ /* 0x0003e8000c101d06 */
[----:B------:R1:W-:Y:S04]  /*1400*/  STG.E.128 [R8.64+0x3000], RZ ;  /* 0x003000ff08007986 */ /* 0x0003e8000c101d06 */
[----:B------:R1:W-:Y:S04]  /*1410*/  STG.E.128 [R8.64+0x4000], RZ ;  /* 0x004000ff08007986 */ /* 0x0003e8000c101d06 */
[----:B------:R1:W-:Y:S04]  /*1420*/  STG.E.128 [R8.64+0x5000], RZ ;  /* 0x005000ff08007986 */ /* 0x0003e8000c101d06 */
[----:B------:R1:W-:Y:S04]  /*1430*/  STG.E.128 [R8.64+0x6000], RZ ;  /* 0x006000ff08007986 */ /* 0x0003e8000c101d06 */
[----:B------:R1:W-:Y:S01]  /*1440*/  STG.E.128 [R8.64+0x7000], RZ ;  /* 0x007000ff08007986 */ /* 0x0003e2000c101d06 */
[----:B------:R-:W-:Y:S05]  /*1450*/  @P1 EXIT ;  /* 0x000000000000194d */ /* 0x000fea0003800000 */
[----:B0-----:R-:W-:Y:S01]  /*1460*/  HFMA2.MMA R3, -RZ, RZ, 0, 2.384185791015625e-07 ;  /* 0x00000004ff037435 */ /* 0x001fe200000001ff */
[----:B------:R-:W-:-:S04]  /*1470*/  IMAD R0, R51, c[0x0][0x230], R0 ;  /* 0x00008c0033007a24 */ /* 0x000fc800078e0200 */
[----:B------:R-:W-:-:S05]  /*1480*/  IMAD R0, R0, c[0x0][0x170], R55 ;  /* 0x00005c0000007a24 */ /* 0x000fca00078e0237 */
[----:B------:R-:W-:-:S05]  /*1490*/  IMAD.WIDE R2, R0, R3, c[0x0][0x238] ;  /* 0x00008e0000027625 */ /* 0x000fca00078e0203 */
[----:B------:R-:W-:Y:S01]  /*14a0*/  STG.E [R2.64], RZ ;  /* 0x000000ff02007986 */ /* 0x000fe2000c101906 */
[----:B------:R-:W-:Y:S05]  /*14b0*/  EXIT ;  /* 0x000000000000794d */ /* 0x000fea0003800000 */
.L_x_433:
        /* <DEDUP_REMOVED lines=12> */
.L_x_1156:


//--------------------- .text._ZN7cutlass13device_kernelIN5flash19enable_sm80_to_sm89INS1_16FlashAttnBwdSm80INS1_25CollectiveMainloopBwdSm80ILi1ELi1EN4cute5tupleIJNS5_1CILi32EEENS7_ILi64EEENS7_ILi256EEEEEENS_10bfloat16_tEfNS_4arch4Sm80ELb1ELb0ELb1ELb1ELb0ELb0ELb0ELb0ELi2ELi2ELi2ELi1ELb1EEENS1_21CollectiveEpilogueBwdISB_SC_SE_Li256ELb1ELb0ELi4EEENS1_25SingleTileBwdLPTSchedulerILb1ELi64ELb0EEEEEEEEEvNT_6ParamsE --------------------------
	.section	.text._ZN7cutlass13device_kernelIN5flash19enable_sm80_to_sm89INS1_16FlashAttnBwdSm80INS1_25CollectiveMainloopBwdSm80ILi1ELi1EN4cute5tupleIJNS5_1CILi32EEENS7_ILi64EEENS7_ILi256EEEEEENS_10bfloat16_tEfNS_4arch4Sm80ELb1ELb0ELb1ELb1ELb0ELb0ELb0ELb0ELi2ELi2ELi2ELi1ELb1EEENS1_21CollectiveEpilogueBwdISB_SC_SE_Li256ELb1ELb0ELi4EEENS1_25SingleTileBwdLPTSchedulerILb1ELi64ELb0EEEEEEEEEvNT_6ParamsE,"ax",@progbits
	.sectioninfo	@"SHI_REGISTERS=255"
	.align	128
.text._ZN7cutlass13device_kernelIN5flash19enable_sm80_to_sm89INS1_16FlashAttnBwdSm80INS1_25CollectiveMainloopBwdSm80ILi1ELi1EN4cute5tupleIJNS5_1CILi32EEENS7_ILi64EEENS7_ILi256EEEEEENS_10bfloat16_tEfNS_4arch4Sm80ELb1ELb0ELb1ELb1ELb0ELb0ELb0ELb0ELi2ELi2ELi2ELi1ELb1EEENS1_21CollectiveEpilogueBwdISB_SC_SE_Li256ELb1ELb0ELi4EEENS1_25SingleTileBwdLPTSchedulerILb1ELi64ELb0EEEEEEEEEvNT_6ParamsE:
        .type           _ZN7cutlass13device_kernelIN5flash19enable_sm80_to_sm89INS1_16FlashAttnBwdSm80INS1_25CollectiveMainloopBwdSm80ILi1ELi1EN4cute5tupleIJNS5_1CILi32EEENS7_ILi64EEENS7_ILi256EEEEEENS_10bfloat16_tEfNS_4arch4Sm80ELb1ELb0ELb1ELb1ELb0ELb0ELb0ELb0ELi2ELi2ELi2ELi1ELb1EEENS1_21CollectiveEpilogueBwdISB_SC_SE_Li256ELb1ELb0ELi4EEENS1_25SingleTileBwdLPTSchedulerILb1ELi64ELb0EEEEEEEEEvNT_6ParamsE,@function
        .size           _ZN7cutlass13device_kernelIN5flash19enable_sm80_to_sm89INS1_16FlashAttnBwdSm80INS1_25CollectiveMainloopBwdSm80ILi1ELi1EN4cute5tupleIJNS5_1CILi32EEENS7_ILi64EEENS7_ILi256EEEEEENS_10bfloat16_tEfNS_4arch4Sm80ELb1ELb0ELb1ELb1ELb0ELb0ELb0ELb0ELi2ELi2ELi2ELi1ELb1EEENS1_21CollectiveEpilogueBwdISB_SC_SE_Li256ELb1ELb0ELi4EEENS1_25SingleTileBwdLPTSchedulerILb1ELi64ELb0EEEEEEEEEvNT_6ParamsE,(.L_x_1157 - _ZN7cutlass13device_kernelIN5flash19enable_sm80_to_sm89INS1_16FlashAttnBwdSm80INS1_25CollectiveMainloopBwdSm80ILi1ELi1EN4cute5tupleIJNS5_1CILi32EEENS7_ILi64EEENS7_ILi256EEEEEENS_10bfloat16_tEfNS_4arch4Sm80ELb1ELb0ELb1ELb1ELb0ELb0ELb0ELb0ELi2ELi2ELi2ELi1ELb1EEENS1_21CollectiveEpilogueBwdISB_SC_SE_Li256ELb1ELb0ELi4EEENS1_25SingleTileBwdLPTSchedulerILb1ELi64ELb0EEEEEEEEEvNT_6ParamsE)
        .other          _ZN7cutlass13device_kernelIN5flash19enable_sm80_to_sm89INS1_16FlashAttnBwdSm80INS1_25CollectiveMainloopBwdSm80ILi1ELi1EN4cute5tupleIJNS5_1CILi32EEENS7_ILi64EEENS7_ILi256EEEEEENS_10bfloat16_tEfNS_4arch4Sm80ELb1ELb0ELb1ELb1ELb0ELb0ELb0ELb0ELi2ELi2ELi2ELi1ELb1EEENS1_21CollectiveEpilogueBwdISB_SC_SE_Li256ELb1ELb0ELi4EEENS1_25SingleTileBwdLPTSchedulerILb1ELi64ELb0EEEEEEEEEvNT_6ParamsE,@"STO_CUDA_ENTRY STV_DEFAULT"
_ZN7cutlass13device_kernelIN5flash19enable_sm80_to_sm89INS1_16FlashAttnBwdSm80INS1_25CollectiveMainloopBwdSm80ILi1ELi1EN4cute5tupleIJNS5_1CILi32EEENS7_ILi64EEENS7_ILi256EEEEEENS_10bfloat16_tEfNS_4arch4Sm80ELb1ELb0ELb1ELb1ELb0ELb0ELb0ELb0ELi2ELi2ELi2ELi1ELb1EEENS1_21CollectiveEpilogueBwdISB_SC_SE_Li256ELb1ELb0ELi4EEENS1_25SingleTileBwdLPTSchedulerILb1ELi64ELb0EEEEEEEEEvNT_6ParamsE:
[----:B------:R-:W-:Y:S02]  /*0000*/  MOV R1, c[0x0][0x28] ;  /* 0x00000a0000017a02 */ /* 0x000fe40000000f00 */
[----:B------:R-:W1:Y:S01]  /*0010*/  S2R R84, SR_TID.X ;  /* 0x0000000000547919 */ /* 0x000e620000002100 */
[----:B------:R-:W2:Y:S01]  /*0020*/  S2UR UR4, SR_CTAID.X ;  /* 0x00000000000479c3 */ /* 0x000ea20000002500 */
[----:B------:R-:W-:Y:S01]  /*0030*/  ULDC.64 UR18, c[0x0][0x118] ;  /* 0x0000460000127ab9 */ /* 0x000fe20000000a00 */
[----:B------:R-:W-:Y:S02]  /*0040*/  IADD3 R1, R1, -0xc8, RZ ;  /* 0xffffff3801017810 */ /* 0x000fe40007ffe0ff */
[----:B-1----:R-:W-:-:S06]  /*0050*/  SHF.R.U32.HI R0, RZ, 0x5, R84 ;  /* 0x00000005ff007819 */ /* 0x002fcc0000011654 */
[----:B------:R-:W1:Y:S02]  /*0060*/  SHFL.IDX PT, R0, R0, RZ, 0x1f ;  /* 0x00001fff00007589 */ /* 0x000e6400000e0000 */
[----:B-1----:R-:W-:-:S13]  /*0070*/  ISETP.NE.AND P0, PT, R0, RZ, PT ;  /* 0x000000ff0000720c */ /* 0x002fda0003f05270 */
[----:B--2---:R-:W-:Y:S05]  /*0080*/  @!P0 BRA `(.L_x_434) ;  /* 0x000004a000008947 */ /* 0x004fea0003800000 */
[----:B------:R-:W-:Y:S02]  /*0090*/  ULDC.64 UR6, c[0x0][0x3b8] ;  /* 0x0000ee0000067ab9 */ /* 0x000fe40000000a00 */
[----:B------:R-:W-:Y:S02]  /*00a0*/  UISETP.NE.AND UP0, UPT, UR6, 0x1, UPT ;  /* 0x000000010600788c */ /* 0x000fe4000bf05270 */
[----:B------:R-:W-:Y:S02]  /*00b0*/  UIMAD.WIDE.U32 UR10, UR4, UR7, URZ ;  /* 0x00000007040a72a5 */ /* 0x000fe4000f8e003f */
[----:B------:R-:W-:Y:S02]  /*00c0*/  ULDC UR5, c[0x0][0x3c0] ;  /* 0x0000f00000057ab9 */ /* 0x000fe40000000800 */
[----:B------:R-:W-:-:S05]  /*00d0*/  UMOV UR8, UR4 ;  /* 0x0000000400087c82 */ /* 0x000fca0008000000 */
[----:B------:R-:W-:Y:S02]  /*00e0*/  @UP0 UMOV UR7, UR11 ;  /* 0x0000000b00070c82 */ /* 0x000fe40008000000 */
        /* <DEDUP_REMOVED lines=12> */
[----:B------:R-:W-:Y:S02]  /*01b0*/  @UP0 UMOV UR9, UR11 ;  /* 0x0000000b00090c82 */ /* 0x000fe40008000000 */
[----:B------:R-:W-:-:S04]  /*01c0*/  @UP0 USHF.R.U32.HI UR17, URZ, UR5, UR9 ;  /* 0x000000053f110299 */ /* 0x000fc80008011609 */
[----:B------:R-:W-:Y:S01]  /*01d0*/  UIMAD UR7, UR17, UR7, URZ ;  /* 0x00000007110772a4 */ /* 0x000fe2000f8e023f */
[----:B------:R-:W-:Y:S05]  /*01e0*/  BRA `(.L_x_436) ;  /* 0x0000008000007947 */ /* 0x000fea0003800000 */
.L_x_435:
[----:B------:R-:W-:Y:S02]  /*01f0*/  ULDC UR7, c[0x0][0x3ac] ;  /* 0x0000eb0000077ab9 */ /* 0x000fe40000000800 */
[----:B------:R-:W-:Y:S02]  /*0200*/  UISETP.NE.AND UP0, UPT, UR7, 0x1, UPT ;  /* 0x000000010700788c */ /* 0x000fe4000bf05270 */
[----:B------:R-:W-:Y:S02]  /*0210*/  ULDC.64 UR4, c[0x0][0x3b0] ;  /* 0x0000ec0000047ab9 */ /* 0x000fe40000000a00 */
[----:B------:R-:W-:Y:S02]  /*0220*/  UIMAD.WIDE.U32 UR10, UR6, UR4, URZ ;  /* 0x00000004060a72a5 */ /* 0x000fe4000f8e003f */
[----:B------:R-:W-:-:S05]  /*0230*/  UMOV UR17, UR6 ;  /* 0x0000000600117c82 */ /* 0x000fca0008000000 */
[----:B------:R-:W-:Y:S02]  /*0240*/  @UP0 UMOV UR9, UR11 ;  /* 0x0000000b00090c82 */ /* 0x000fe40008000000 */
[----:B------:R-:W-:-:S04]  /*0250*/  @UP0 USHF.R.U32.HI UR17, URZ, UR5, UR9 ;  /* 0x000000053f110299 */ /* 0x000fc80008011609 */
[----:B------:R-:W-:-:S04]  /*0260*/  UIMAD UR7, UR17, UR7, URZ ;  /* 0x00000007110772a4 */ /* 0x000fc8000f8e023f */
.L_x_436:
[----:B------:R-:W-:Y:S01]  /*0270*/  UIADD3 UR9, UR6, -UR7, URZ ;  /* 0x8000000706097290 */ /* 0x000fe2000fffe03f */
[----:B------:R-:W-:Y:S01]  /*0280*/  ISETP.NE.U32.AND P0, PT, RZ, c[0x0][0x3e0], PT ;  /* 0x0000f800ff007a0c */ /* 0x000fe20003f05070 */
[----:B------:R-:W-:Y:S02]  /*0290*/  ULDC.64 UR4, c[0x0][0x3a8] ;  /* 0x0000ea0000047ab9 */ /* 0x000fe40000000a00 */
[----:B------:R-:W-:Y:S01]  /*02a0*/  ULDC.64 UR6, c[0x0][0x3a0] ;  /* 0x0000e80000067ab9 */ /* 0x000fe20000000a00 */
[----:B------:R-:W-:Y:S01]  /*02b0*/  ISETP.NE.AND.EX P0, PT, RZ, c[0x0][0x3e4], PT, P0 ;  /* 0x0000f900ff007a0c */ /* 0x000fe20003f05300 */
[----:B------:R-:W-:Y:S02]  /*02c0*/  UISETP.NE.AND UP0, UPT, UR6, 0x1, UPT ;  /* 0x000000010600788c */ /* 0x000fe4000bf05270 */
[----:B------:R-:W-:-:S04]  /*02d0*/  UIMAD UR5, UR8, UR5, UR9 ;  /* 0x00000005080572a4 */ /* 0x000fc8000f8e0209 */
[----:B------:R-:W-:-:S03]  /*02e0*/  UIMAD.WIDE.U32 UR8, UR5, UR7, URZ ;  /* 0x00000007050872a5 */ /* 0x000fc6000f8e003f */
[----:B------:R-:W-:-:S04]  /*02f0*/  UMOV UR15, UR5 ;  /* 0x00000005000f7c82 */ /* 0x000fc80008000000 */
[----:B------:R-:W-:Y:S02]  /*0300*/  @UP0 UMOV UR7, UR9 ;  /* 0x0000000900070c82 */ /* 0x000fe40008000000 */
[----:B------:R-:W-:-:S04]  /*0310*/  @UP0 USHF.R.U32.HI UR15, URZ, UR4, UR7 ;  /* 0x000000043f0f0299 */ /* 0x000fc80008011607 */
[----:B------:R-:W-:-:S04]  /*0320*/  UIADD3 UR16, -UR15, URZ, URZ ;  /* 0x0000003f0f107290 */ /* 0x000fc8000fffe13f */
[----:B------:R-:W-:Y:S01]  /*0330*/  UIMAD UR16, UR16, UR6, UR5 ;  /* 0x00000006101072a4 */ /* 0x000fe2000f8e0205 */
[----:B------:R-:W-:Y:S05]  /*0340*/  @!P0 BRA `(.L_x_437) ;  /* 0x0000008000008947 */ /* 0x000fea0003800000 */
[----:B------:R-:W-:Y:S02]  /*0350*/  UMOV UR4, 0x4 ;  /* 0x0000000400047882 */ /* 0x000fe40000000000 */
[----:B------:R-:W-:Y:S02]  /*0360*/  ULDC.64 UR6, c[0x0][0x3e0] ;  /* 0x0000f80000067ab9 */ /* 0x000fe40000000a00 */
[----:B------:R-:W-:-:S06]  /*0370*/  UIMAD.WIDE UR4, UR15, UR4, UR6 ;  /* 0x000000040f0472a5 */ /* 0x000fcc000f8e0206 */
[----:B------:R-:W-:Y:S02]  /*0380*/  MOV R2, UR4 ;  /* 0x0000000400027c02 */ /* 0x000fe40008000f00 */
[----:B------:R-:W-:-:S05]  /*0390*/  MOV R3, UR5 ;  /* 0x0000000500037c02 */ /* 0x000fca0008000f00 */
[----:B------:R-:W2:Y:S02]  /*03a0*/  LDG.E R0, [R2.64] ;  /* 0x0000001202007981 */ /* 0x000ea4000c1e1900 */
[----:B--2---:R1:W2:Y:S02]  /*03b0*/  R2UR UR5, R0 ;  /* 0x00000000000573c2 */ /* 0x0042a400000e0000 */
[----:B-12---:R-:W-:Y:S05]  /*03c0*/  BRA `(.L_x_438) ;  /* 0x000000f000007947 */ /* 0x006fea0003800000 */
.L_x_437:
[----:B------:R-:W-:-:S04]  /*03d0*/  ISETP.NE.U32.AND P0, PT, RZ, c[0x0][0x3d8], PT ;  /* 0x0000f600ff007a0c */ /* 0x000fc80003f05070 */
[----:B------:R-:W-:-:S13]  /*03e0*/  ISETP.NE.AND.EX P0, PT, RZ, c[0x0][0x3dc], PT, P0 ;  /* 0x0000f700ff007a0c */ /* 0x000fda0003f05300 */
[----:B------:R-:W-:Y:S05]  /*03f0*/  @!P0 BRA `(.L_x_439) ;  /* 0x000000b000008947 */ /* 0x000fea0003800000 */
[----:B------:R-:W-:Y:S02]  /*0400*/  UMOV UR4, 0x4 ;  /* 0x0000000400047882 */ /* 0x000fe40000000000 */
[----:B------:R-:W-:Y:S02]  /*0410*/  ULDC.64 UR6, c[0x0][0x3d8] ;  /* 0x0000f60000067ab9 */ /* 0x000fe40000000a00 */
[----:B------:R-:W-:-:S06]  /*0420*/  UIMAD.WIDE UR4, UR15, UR4, UR6 ;  /* 0x000000040f0472a5 */ /* 0x000fcc000f8e0206 */
[----:B------:R-:W-:Y:S02]  /*0430*/  MOV R2, UR4 ;  /* 0x0000000400027c02 */ /* 0x000fe40008000f00 */
[----:B------:R-:W-:-:S05]  /*0440*/  MOV R3, UR5 ;  /* 0x0000000500037c02 */ /* 0x000fca0008000f00 */
[----:B------:R-:W2:Y:S04]  /*0450*/  LDG.E R4, [R2.64] ;  /* 0x0000001202047981 */ /* 0x000ea8000c1e1900 */
[----:B------:R-:W3:Y:S01]  /*0460*/  LDG.E R0, [R2.64+0x4] ;  /* 0x0000041202007981 */ /* 0x000ee2000c1e1900 */
[----:B--2---:R-:W1:Y:S08]  /*0470*/  R2UR UR5, R4 ;  /* 0x00000000040573c2 */ /* 0x004e7000000e0000 */
[----:B---3--:R-:W1:Y:S02]  /*0480*/  R2UR UR4, R0 ;  /* 0x00000000000473c2 */ /* 0x008e6400000e0000 */
[----:B-1----:R-:W-:Y:S01]  /*0490*/  UIADD3 UR5, -UR5, UR4, URZ ;  /* 0x0000000405057290 */ /* 0x002fe2000fffe13f */
[----:B------:R-:W-:Y:S05]  /*04a0*/  BRA `(.L_x_438) ;  /* 0x0000001000007947 */ /* 0x000fea0003800000 */
.L_x_439:
[----:B------:R-:W-:Y:S02]  /*04b0*/  ULDC UR5, c[0x0][0x3d4] ;  /* 0x0000f50000057ab9 */ /* 0x000fe40000000800 */
.L_x_438:
[----:B------:R-:W-:-:S04]  /*04c0*/  UIADD3 UR5, UR5, 0x3f, URZ ;  /* 0x0000003f05057890 */ /* 0x000fc8000fffe03f */
[----:B------:R-:W-:-:S04]  /*04d0*/  USHF.R.S32.HI UR4, URZ, 0x1f, UR5 ;  /* 0x0000001f3f047899 */ /* 0x000fc80008011405 */
[----:B------:R-:W-:-:S04]  /*04e0*/  ULEA.HI UR4, UR4, UR5, URZ, 0x6 ;  /* 0x0000000504047291 */ /* 0x000fc8000f8f303f */
[----:B------:R-:W-:-:S04]  /*04f0*/  USHF.R.S32.HI UR4, URZ, 0x6, UR4 ;  /* 0x000000063f047899 */ /* 0x000fc80008011404 */
[----:B------:R-:W-:-:S04]  /*0500*/  UISETP.GE.AND UP0, UPT, UR17, UR4, UPT ;  /* 0x000000041100728c */ /* 0x000fc8000bf06270 */
[----:B------:R-:W-:Y:S01]  /*0510*/  USEL UR15, UR15, 0xffffffff, !UP0 ;  /* 0xffffffff0f0f7887 */ /* 0x000fe2000c000000 */
[----:B------:R-:W-:Y:S05]  /*0520*/  BRA `(.L_x_440) ;  /* 0x0000049000007947 */ /* 0x000fea0003800000 */
.L_x_434:
        /* <DEDUP_REMOVED lines=22> */
.L_x_441:
        /* <DEDUP_REMOVED lines=8> */
.L_x_442:
        /* <DEDUP_REMOVED lines=22> */
.L_x_443:
        /* <DEDUP_REMOVED lines=14> */
.L_x_445:
[----:B------:R-:W-:Y:S02]  /*0950*/  ULDC UR5, c[0x0][0x3d4] ;  /* 0x0000f50000057ab9 */ /* 0x000fe40000000800 */
.L_x_444:
[----:B------:R-:W-:-:S04]  /*0960*/  UIADD3 UR5, UR5, 0x3f, URZ ;  /* 0x0000003f05057890 */ /* 0x000fc8000fffe03f */
[----:B------:R-:W-:-:S04]  /*0970*/  USHF.R.S32.HI UR4, URZ, 0x1f, UR5 ;  /* 0x0000001f3f047899 */ /* 0x000fc80008011405 */
[----:B------:R-:W-:-:S04]  /*0980*/  ULEA.HI UR4, UR4, UR5, URZ, 0x6 ;  /* 0x0000000504047291 */ /* 0x000fc8000f8f303f */
[----:B------:R-:W-:-:S04]  /*0990*/  USHF.R.S32.HI UR4, URZ, 0x6, UR4 ;  /* 0x000000063f047899 */ /* 0x000fc80008011404 */
[----:B------:R-:W-:-:S04]  /*09a0*/  UISETP.GE.AND UP0, UPT, UR17, UR4, UPT ;  /* 0x000000041100728c */ /* 0x000fc8000bf06270 */
[----:B------:R-:W-:-:S06]  /*09b0*/  USEL UR15, UR15, 0xffffffff, !UP0 ;  /* 0xffffffff0f0f7887 */ /* 0x000fcc000c000000 */
.L_x_440:
[----:B------:R-:W-:-:S13]  /*09c0*/  ISETP.LE.AND P0, PT, RZ, UR15, PT ;  /* 0x0000000fff007c0c */ /* 0x000fda000bf03270 */
[----:B------:R-:W-:Y:S05]  /*09d0*/  @!P0 EXIT ;  /* 0x000000000000894d */ /* 0x000fea0003800000 */
[----:B------:R-:W-:Y:S02]  /*09e0*/  ULDC.64 UR4, c[0x0][0x2c8] ;  /* 0x0000b20000047ab9 */ /* 0x000fe40000000a00 */
[----:B------:R-:W-:Y:S02]  /*09f0*/  UISETP.NE.U32.AND UP2, UPT, URZ, UR4, UPT ;  /* 0x000000043f00728c */ /* 0x000fe4000bf45070 */
[----:B------:R-:W-:Y:S02]  /*0a00*/  UMOV UR6, 0x4 ;  /* 0x0000000400067882 */ /* 0x000fe40000000000 */
[----:B------:R-:W-:Y:S02]  /*0a10*/  UISETP.NE.AND.EX UP2, UPT, URZ, UR5, UPT, UP2 ;  /* 0x000000053f00728c */ /* 0x000fe4000bf45320 */
[----:B------:R-:W-:Y:S02]  /*0a20*/  ULDC.64 UR8, c[0x0][0x2c8] ;  /* 0x0000b20000087ab9 */ /* 0x000fe40000000a00 */
[----:B------:R-:W-:-:S02]  /*0a30*/  UIMAD.WIDE UR8, UR15, UR6, UR8 ;  /* 0x000000060f0872a5 */ /* 0x000fc4000f8e0208 */
[----:B------:R-:W-:Y:S01]  /*0a40*/  PLOP3.LUT P0, PT, PT, PT, UP2, 0x80, 0x0 ;  /* 0x000000000000781c */ /* 0x000fe20003f0f028 */
[----:B------:R-:W-:Y:S02]  /*0a50*/  ULDC.64 UR4, c[0x0][0x2d8] ;  /* 0x0000b60000047ab9 */ /* 0x000fe40000000a00 */
[----:B------:R-:W-:Y:S01]  /*0a60*/  UISETP.NE.U32.AND UP0, UPT, URZ, UR4, UPT ;  /* 0x000000043f00728c */ /* 0x000fe2000bf05070 */
[----:B------:R-:W-:Y:S02]  /*0a70*/  IMAD.U32 R6, RZ, RZ, UR8 ;  /* 0x00000008ff067e24 */ /* 0x000fe4000f8e00ff */
[----:B------:R-:W-:Y:S01]  /*0a80*/  IMAD.U32 R7, RZ, RZ, UR9 ;  /* 0x00000009ff077e24 */ /* 0x000fe2000f8e00ff */
[----:B------:R-:W-:-:S06]  /*0a90*/  UISETP.NE.AND.EX UP0, UPT, URZ, UR5, UPT, UP0 ;  /* 0x000000053f00728c */ /* 0x000fcc000bf05300 */
[----:B------:R-:W2:Y:S01]  /*0aa0*/  @P0 LDG.E R4, [R6.64] ;  /* 0x0000001206040981 */ /* 0x000ea2000c1e1900 */
[----:B------:R-:W-:Y:S01]  /*0ab0*/  ULDC.64 UR4, c[0x0][0x2d8] ;  /* 0x0000b60000047ab9 */ /* 0x000fe20000000a00 */
[----:B------:R-:W-:-:S03]  /*0ac0*/  PLOP3.LUT P1, PT, PT, PT, UP0, 0x80, 0x0 ;  /* 0x000000000000781c */ /* 0x000fc60003f2f008 */
[----:B------:R-:W-:-:S06]  /*0ad0*/  @UP0 UIMAD.WIDE UR4, UR15, UR6, UR4 ;  /* 0x000000060f0402a5 */ /* 0x000fcc000f8e0204 */
[----:B------:R-:W-:Y:S01]  /*0ae0*/  MOV R2, UR4 ;  /* 0x0000000400027c02 */ /* 0x000fe20008000f00 */
[----:B------:R-:W-:Y:S01]  /*0af0*/  IMAD.U32 R3, RZ, RZ, UR5 ;  /* 0x00000005ff037e24 */ /* 0x000fe2000f8e00ff */
[----:B------:R-:W-:Y:S02]  /*0b00*/  ULDC.64 UR4, c[0x0][0x2d0] ;  /* 0x0000b40000047ab9 */ /* 0x000fe40000000a00 */
[----:B------:R-:W-:Y:S01]  /*0b10*/  UISETP.NE.U32.AND UP1, UPT, URZ, UR4, UPT ;  /* 0x000000043f00728c */ /* 0x000fe2000bf25070 */
[----:B------:R-:W-:Y:S01]  /*0b20*/  MOV R13, RZ ;  /* 0x000000ff000d7202 */ /* 0x000fe20000000f00 */
[----:B------:R1:W3:Y:S01]  /*0b30*/  @P1 LDG.E R0, [R2.64] ;  /* 0x0000001202001981 */ /* 0x0002e2000c1e1900 */
[----:B------:R-:W-:Y:S01]  /*0b40*/  IMAD.MOV.U32 R8, RZ, RZ, RZ ;  /* 0x000000ffff087224 */ /* 0x000fe200078e00ff */
[----:B------:R-:W-:-:S03]  /*0b50*/  UISETP.NE.AND.EX UP1, UPT, URZ, UR5, UPT, UP1 ;  /* 0x000000053f00728c */ /* 0x000fc6000bf25310 */
[----:B------:R-:W-:Y:S01]  /*0b60*/  ULDC.64 UR4, c[0x0][0x2d0] ;  /* 0x0000b40000047ab9 */ /* 0x000fe20000000a00 */
[----:B------:R4:W5:Y:S01]  /*0b70*/  @P0 LDG.E R13, [R6.64] ;  /* 0x00000012060d0981 */ /* 0x000962000c1e1900 */
[----:B------:R-:W-:Y:S01]  /*0b80*/  UIMAD.WIDE UR4, UR15, UR6, UR4 ;  /* 0x000000060f0472a5 */ /* 0x000fe2000f8e0204 */
[----:B------:R-:W-:-:S05]  /*0b90*/  PLOP3.LUT P2, PT, PT, PT, UP1, 0x80, 0x0 ;  /* 0x000000000000781c */ /* 0x000fca0003f4f018 */
[----:B-1----:R-:W-:Y:S01]  /*0ba0*/  MOV R2, UR4 ;  /* 0x0000000400027c02 */ /* 0x002fe20008000f00 */
[----:B------:R-:W-:-:S07]  /*0bb0*/  IMAD.U32 R3, RZ, RZ, UR5 ;  /* 0x00000005ff037e24 */ /* 0x000fce000f8e00ff */
[----:B------:R4:W5:Y:S01]  /*0bc0*/  @P2 LDG.E R8, [R2.64] ;  /* 0x0000001202082981 */ /* 0x000962000c1e1900 */
[----:B------:R-:W-:Y:S02]  /*0bd0*/  ULDC UR14, c[0x0][0x168] ;  /* 0x00005a00000e7ab9 */ /* 0x000fe40000000800 */
[----:B------:R-:W-:Y:S02]  /*0be0*/  UMOV UR7, URZ ;  /* 0x0000003f00077c82 */ /* 0x000fe40008000000 */
[----:B------:R-:W-:Y:S01]  /*0bf0*/  ULDC UR13, c[0x0][0x198] ;  /* 0x00006600000d7ab9 */ /* 0x000fe20000000800 */
[----:B--2---:R-:W1:Y:S02]  /*0c00*/  @P0 R2UR UR5, R4 ;  /* 0x00000000040503c2 */ /* 0x004e6400000e0000 */
[----:B-1----:R-:W-:-:S04]  /*0c10*/  @UP2 ULEA UR5, UR15, UR5, 0x5 ;  /* 0x000000050f052291 */ /* 0x002fc8000f8e283f */
[----:B------:R-:W-:-:S04]  /*0c20*/  @UP2 USHF.R.S32.HI UR4, URZ, 0x1f, UR5 ;  /* 0x0000001f3f042899 */ /* 0x000fc80008011405 */
[----:B------:R-:W-:Y:S01]  /*0c30*/  @UP2 ULEA.HI UR4, UR4, UR5, URZ, 0x5 ;  /* 0x0000000504042291 */ /* 0x000fe2000f8f283f */
[----:B---3--:R4:W1:Y:S03]  /*0c40*/  @P1 R2UR UR14, R0 ;  /* 0x00000000000e13c2 */ /* 0x00886600000e0000 */
[----:B------:R-:W-:Y:S01]  /*0c50*/  @UP2 ULOP3.LUT UR7, UR4, 0xffffffe0, URZ, 0xc0, !UPT ;  /* 0xffffffe004072892 */ /* 0x000fe2000f8ec03f */
[----:B-1--4-:R-:W-:Y:S06]  /*0c60*/  @P1 BRA `(.L_x_446) ;  /* 0x0000006000001947 */ /* 0x012fec0003800000 */
[----:B------:R-:W-:Y:S05]  /*0c70*/  @!P0 BRA `(.L_x_446) ;  /* 0x0000005000008947 */ /* 0x000fea0003800000 */
[----:B------:R-:W2:Y:S04]  /*0c80*/  LDG.E R4, [R6.64] ;  /* 0x0000001206047981 */ /* 0x000ea8000c1e1900 */
[----:B------:R-:W3:Y:S01]  /*0c90*/  LDG.E R0, [R6.64+0x4] ;  /* 0x0000041206007981 */ /* 0x000ee2000c1e1900 */
[----:B--2---:R-:W1:Y:S08]  /*0ca0*/  R2UR UR14, R4 ;  /* 0x00000000040e73c2 */ /* 0x004e7000000e0000 */
[----:B---3--:R-:W1:Y:S02]  /*0cb0*/  R2UR UR4, R0 ;  /* 0x00000000000473c2 */ /* 0x008e6400000e0000 */
[----:B-1----:R-:W-:-:S06]  /*0cc0*/  UIADD3 UR14, -UR14, UR4, URZ ;  /* 0x000000040e0e7290 */ /* 0x002fcc000fffe13f */
.L_x_446:
[----:B------:R-:W-:-:S04]  /*0cd0*/  ISETP.NE.U32.AND P0, PT, RZ, c[0x0][0x2e0], PT ;  /* 0x0000b800ff007a0c */ /* 0x000fc80003f05070 */
[----:B------:R-:W-:-:S13]  /*0ce0*/  ISETP.NE.AND.EX P0, PT, RZ, c[0x0][0x2e4], PT, P0 ;  /* 0x0000b900ff007a0c */ /* 0x000fda0003f05300 */
[----:B------:R-:W-:Y:S05]  /*0cf0*/  @!P0 BRA `(.L_x_447) ;  /* 0x0000007000008947 */ /* 0x000fea0003800000 */
[----:B------:R-:W-:Y:S02]  /*0d00*/  ULDC.64 UR4, c[0x0][0x2e0] ;  /* 0x0000b80000047ab9 */ /* 0x000fe40000000a00 */
[----:B------:R-:W-:-:S06]  /*0d10*/  UIMAD.WIDE UR4, UR15, UR6, UR4 ;  /* 0x000000060f0472a5 */ /* 0x000fcc000f8e0204 */
[----:B------:R-:W-:Y:S02]  /*0d20*/  MOV R2, UR4 ;  /* 0x0000000400027c02 */ /* 0x000fe40008000f00 */
[----:B------:R-:W-:-:S05]  /*0d30*/  MOV R3, UR5 ;  /* 0x0000000500037c02 */ /* 0x000fca0008000f00 */
[----:B------:R-:W2:Y:S02]  /*0d40*/  LDG.E R0, [R2.64] ;  /* 0x0000001202007981 */ /* 0x000ea4000c1e1900 */
[----:B--2---:R1:W2:Y:S02]  /*0d50*/  R2UR UR13, R0 ;  /* 0x00000000000d73c2 */ /* 0x0042a400000e0000 */
[----:B-12---:R-:W-:Y:S05]  /*0d60*/  BRA `(.L_x_448) ;  /* 0x0000006000007947 */ /* 0x006fea0003800000 */
.L_x_447:
[----:B------:R-:W-:Y:S05]  /*0d70*/  @!P2 BRA `(.L_x_448) ;  /* 0x000000500000a947 */ /* 0x000fea0003800000 */
[----:B------:R1:W2:Y:S04]  /*0d80*/  LDG.E R0, [R2.64] ;  /* 0x0000001202007981 */ /* 0x0002a8000c1e1900 */
[----:B-1----:R-:W3:Y:S01]  /*0d90*/  LDG.E R2, [R2.64+0x4] ;  /* 0x0000041202027981 */ /* 0x002ee2000c1e1900 */
[----:B--2---:R-:W1:Y:S08]  /*0da0*/  R2UR UR13, R0 ;  /* 0x00000000000d73c2 */ /* 0x004e7000000e0000 */
[----:B---3--:R-:W1:Y:S02]  /*0db0*/  R2UR UR4, R2 ;  /* 0x00000000020473c2 */ /* 0x008e6400000e0000 */
[----:B-1----:R-:W-:-:S06]  /*0dc0*/  UIADD3 UR13, -UR13, UR4, URZ ;  /* 0x000000040d0d7290 */ /* 0x002fcc000fffe13f */
.L_x_448:
[----:B------:R-:W-:Y:S01]  /*0dd0*/  USHF.L.U32 UR9, UR17, 0x6, URZ ;  /* 0x0000000611097899 */ /* 0x000fe2000800063f */
[----:B------:R-:W-:Y:S01]  /*0de0*/  PLOP3.LUT P0, PT, PT, PT, PT, 0x80, 0x0 ;  /* 0x000000000000781c */ /* 0x000fe20003f0f070 */
[----:B------:R-:W-:Y:S01]  /*0df0*/  ULDC UR4, c[0x0][0x2a4] ;  /* 0x0000a90000047ab9 */ /* 0x000fe20000000800 */
[----:B------:R-:W-:Y:S01]  /*0e00*/  CS2R R142, SRZ ;  /* 0x00000000008e7805 */ /* 0x000fe2000001ff00 */
[----:B------:R-:W-:Y:S01]  /*0e10*/  UIADD3 UR6, UR9, UR14, -UR13 ;  /* 0x0000000e09067290 */ /* 0x000fe2000fffe80d */
[----:B------:R-:W-:Y:S01]  /*0e20*/  CS2R R140, SRZ ;  /* 0x00000000008c7805 */ /* 0x000fe2000001ff00 */
[----:B------:R-:W-:Y:S01]  /*0e30*/  UIADD3 UR5, UR14, 0x1f, URZ ;  /* 0x0000001f0e057890 */ /* 0x000fe2000fffe03f */
[----:B------:R-:W-:Y:S01]  /*0e40*/  CS2R R146, SRZ ;  /* 0x0000000000927805 */ /* 0x000fe2000001ff00 */
[----:B------:R-:W-:Y:S01]  /*0e50*/  UIADD3 UR4, UR6, -UR4, URZ ;  /* 0x8000000406047290 */ /* 0x000fe2000fffe03f */
[----:B------:R-:W-:Y:S01]  /*0e60*/  CS2R R144, SRZ ;  /* 0x0000000000907805 */ /* 0x000fe2000001ff00 */
[----:B------:R-:W-:Y:S01]  /*0e70*/  CS2R R6, SRZ ;  /* 0x0000000000067805 */ /* 0x000fe2000001ff00 */
[----:B------:R-:W-:Y:S01]  /*0e80*/  IMAD.MOV.U32 R138, RZ, RZ, RZ ;  /* 0x000000ffff8a7224 */ /* 0x000fe200078e00ff */
[----:B------:R-:W-:Y:S01]  /*0e90*/  USHF.R.S32.HI UR23, URZ, 0x1f, UR4 ;  /* 0x0000001f3f177899 */ /* 0x000fe20008011404 */
[----:B------:R-:W-:Y:S01]  /*0ea0*/  CS2R R136, SRZ ;  /* 0x0000000000887805 */ /* 0x000fe2000001ff00 */
[----:B------:R-:W-:Y:S01]  /*0eb0*/  IMAD.MOV.U32 R9, RZ, RZ, RZ ;  /* 0x000000ffff097224 */ /* 0x000fe200078e00ff */
[----:B------:R-:W-:Y:S01]  /*0ec0*/  MOV R134, RZ ;  /* 0x000000ff00867202 */ /* 0x000fe20000000f00 */
[----:B------:R-:W-:Y:S01]  /*0ed0*/  ULEA.HI UR23, UR23, UR4, URZ, 0x5 ;  /* 0x0000000417177291 */ /* 0x000fe2000f8f283f */
[----:B------:R-:W-:Y:S01]  /*0ee0*/  CS2R R10, SRZ ;  /* 0x00000000000a7805 */ /* 0x000fe2000001ff00 */
[----:B------:R-:W-:Y:S01]  /*0ef0*/  USHF.R.S32.HI UR4, URZ, 0x1f, UR5 ;  /* 0x0000001f3f047899 */ /* 0x000fe20008011405 */
[----:B------:R-:W-:Y:S01]  /*0f00*/  IMAD.MOV.U32 R132, RZ, RZ, RZ ;  /* 0x000000ffff847224 */ /* 0x000fe200078e00ff */
[----:B------:R-:W-:Y:S01]  /*0f10*/  USHF.R.S32.HI UR23, URZ, 0x5, UR23 ;  /* 0x000000053f177899 */ /* 0x000fe20008011417 */
[----:B------:R-:W-:Y:S01]  /*0f20*/  MOV R126, RZ ;  /* 0x000000ff007e7202 */ /* 0x000fe20000000f00 */
[----:B------:R-:W-:Y:S01]  /*0f30*/  ULEA.HI UR4, UR4, UR5, URZ, 0x5 ;  /* 0x0000000504047291 */ /* 0x000fe2000f8f283f */
[----:B------:R-:W-:Y:S01]  /*0f40*/  IMAD.MOV.U32 R12, RZ, RZ, RZ ;  /* 0x000000ffff0c7224 */ /* 0x000fe200078e00ff */
[----:B------:R-:W-:Y:S01]  /*0f50*/  UISETP.LT.AND UP0, UPT, URZ, UR23, UPT ;  /* 0x000000173f00728c */ /* 0x000fe2000bf01270 */
[----:B------:R-:W-:Y:S01]  /*0f60*/  MOV R124, RZ ;  /* 0x000000ff007c7202 */ /* 0x000fe20000000f00 */
[----:B------:R-:W-:Y:S01]  /*0f70*/  USHF.R.S32.HI UR10, URZ, 0x5, UR4 ;  /* 0x000000053f0a7899 */ /* 0x000fe20008011404 */
[----:B------:R-:W-:Y:S01]  /*0f80*/  CS2R R130, SRZ ;  /* 0x0000000000827805 */ /* 0x000fe2000001ff00 */
[----:B------:R-:W-:Y:S01]  /*0f90*/  USEL UR23, URZ, UR23, !UP0 ;  /* 0x000000173f177287 */ /* 0x000fe2000c000000 */
[----:B------:R-:W-:Y:S01]  /*0fa0*/  CS2R R14, SRZ ;  /* 0x00000000000e7805 */ /* 0x000fe2000001ff00 */
[----:B------:R-:W-:Y:S01]  /*0fb0*/  IMAD.MOV.U32 R128, RZ, RZ, RZ ;  /* 0x000000ffff807224 */ /* 0x000fe200078e00ff */
[----:B------:R-:W-:Y:S01]  /*0fc0*/  MOV R122, RZ ;  /* 0x000000ff007a7202 */ /* 0x000fe20000000f00 */
[----:B------:R-:W-:Y:S01]  /*0fd0*/  UISETP.GT.AND UP0, UPT, UR10, UR23, UPT ;  /* 0x000000170a00728c */ /* 0x000fe2000bf04270 */
[----:B------:R-:W-:Y:S01]  /*0fe0*/  CS2R R16, SRZ ;  /* 0x0000000000107805 */ /* 0x000fe2000001ff00 */
[----:B------:R-:W-:Y:S01]  /*0ff0*/  IMAD.MOV.U32 R120, RZ, RZ, RZ ;  /* 0x000000ffff787224 */ /* 0x000fe200078e00ff */
[----:B------:R-:W-:Y:S01]  /*1000*/  MOV R118, RZ ;  /* 0x000000ff00767202 */ /* 0x000fe20000000f00 */
[----:B------:R-:W-:Y:S01]  /*1010*/  CS2R R18, SRZ ;  /* 0x0000000000127805 */ /* 0x000fe2000001ff00 */
[----:B------:R-:W-:Y:S01]  /*1020*/  IMAD.MOV.U32 R116, RZ, RZ, RZ ;  /* 0x000000ffff747224 */ /* 0x000fe200078e00ff */
[----:B------:R-:W-:Y:S01]  /*1030*/  PLOP3.LUT P1, PT, PT, PT, UP0, 0x80, 0x0 ;  /* 0x000000000000781c */ /* 0x000fe20003f2f008 */
[----:B------:R-:W-:Y:S01]  /*1040*/  CS2R R108, SRZ ;  /* 0x00000000006c7805 */ /* 0x000fe2000001ff00 */
[----:B------:R-:W-:Y:S01]  /*1050*/  MOV R110, RZ ;  /* 0x000000ff006e7202 */ /* 0x000fe20000000f00 */
        /* <DEDUP_REMOVED lines=47> */
[----:B------:R-:W-:Y:S01]  /*1350*/  USHF.L.U32 UR4, UR7, 0x8, URZ ;  /* 0x0000000807047899 */ /* 0x000fe2000800063f */
[C---:B------:R-:W-:Y:S01]  /*1360*/  IMAD.SHL.U32 R3, R84.reuse, 0x4, RZ ;  /* 0x0000000454037824 */ /* 0x040fe200078e00ff */
[----:B------:R-:W-:Y:S01]  /*1370*/  USHF.R.S32.HI UR6, URZ, 0x1f, UR7 ;  /* 0x0000001f3f067899 */ /* 0x000fe20008011407 */
[--C-:B------:R-:W-:Y:S01]  /*1380*/  SHF.R.S32.HI R5, RZ, 0x1f, R84.reuse ;  /* 0x0000001fff057819 */ /* 0x100fe20000011454 */
[----:B------:R-:W-:Y:S01]  /*1390*/  IMAD.U32 R6, RZ, RZ, UR16 ;  /* 0x00000010ff067e24 */ /* 0x000fe2000f8e00ff */
[----:B------:R-:W-:Y:S01]  /*13a0*/  SHF.R.S32.HI R35, RZ, 0x1f, R84 ;  /* 0x0000001fff237819 */ /* 0x000fe20000011454 */
[----:B------:R-:W-:Y:S01]  /*13b0*/  IMAD.U32 R0, RZ, RZ, UR4 ;  /* 0x00000004ff007e24 */ /* 0x000fe2000f8e00ff */
[----:B------:R-:W-:Y:S01]  /*13c0*/  IADD3 R4, P0, R84, UR4, RZ ;  /* 0x0000000454047c10 */ /* 0x000fe2000ff1e0ff */
[----:B------:R-:W-:Y:S01]  /*13d0*/  ULDC.64 UR4, c[0x0][0x248] ;  /* 0x0000920000047ab9 */ /* 0x000fe20000000a00 */
[C---:B------:R-:W-:Y:S01]  /*13e0*/  IADD3 R2, P1, R3.reuse, UR7, RZ ;  /* 0x0000000703027c10 */ /* 0x040fe2000ff3e0ff */
[----:B------:R-:W-:Y:S01]  /*13f0*/  UISETP.NE.AND UP0, UPT, UR4, 0x1, UPT ;  /* 0x000000010400788c */ /* 0x000fe2000bf05270 */
[----:B------:R-:W-:Y:S01]  /*1400*/  LEA.HI.X.SX32 R5, R0, R5, 0x1, P0 ;  /* 0x0000000500057211 */ /* 0x000fe200000f0eff */
[----:B------:R-:W-:Y:S01]  /*1410*/  IMAD.U32 R0, RZ, RZ, UR16 ;  /* 0x00000010ff007e24 */ /* 0x000fe2000f8e00ff */
[----:B------:R-:W-:Y:S01]  /*1420*/  LEA.HI.X.SX32 R3, R3, UR6, 0x1, P1 ;  /* 0x0000000603037c11 */ /* 0x000fe200088f0eff */
[----:B------:R-:W-:Y:S01]  /*1430*/  UIMAD.WIDE.U32 UR24, UR16, UR5, URZ ;  /* 0x00000005101872a5 */ /* 0x000fe2000f8e003f */
[CC--:B------:R-:W-:Y:S01]  /*1440*/  LEA.HI R37, R35.reuse, R84.reuse, RZ, 0x3 ;  /* 0x0000005423257211 */ /* 0x0c0fe200078f18ff */
[----:B------:R-:W-:Y:S01]  /*1450*/  IMAD.WIDE.U32 R26, R0, c[0x0][0x238], R4 ;  /* 0x00008e00001a7a25 */ /* 0x000fe200078e0004 */
[----:B------:R-:W-:Y:S01]  /*1460*/  ULDC UR6, c[0x0][0x250] ;  /* 0x0000940000067ab9 */ /* 0x000fe20000000800 */
[CC--:B------:R-:W-:Y:S01]  /*1470*/  LEA.HI R39, R35.reuse, R84.reuse, RZ, 0x4 ;  /* 0x0000005423277211 */ /* 0x0c0fe200078f20ff */
[----:B------:R-:W-:Y:S01]  /*1480*/  UMOV UR21, UR16 ;  /* 0x0000001000157c82 */ /* 0x000fe20008000000 */
[----:B------:R-:W-:Y:S01]  /*1490*/  IMAD.WIDE.U32 R30, R6, c[0x0][0x270], R2 ;  /* 0x00009c00061e7a25 */ /* 0x000fe200078e0002 */
[----:B------:R-:W-:Y:S01]  /*14a0*/  SHF.R.S32.HI R41, RZ, 0x3, R37 ;  /* 0x00000003ff297819 */ /* 0x000fe20000011425 */
[----:B------:R-:W-:Y:S01]  /*14b0*/  @UP0 USHF.R.U32.HI UR21, URZ, UR6, UR25 ;  /* 0x000000063f150299 */ /* 0x000fe20008011619 */
[----:B------:R-:W-:Y:S01]  /*14c0*/  LEA.HI R25, R35, R84, RZ, 0x2 ;  /* 0x0000005423197211 */ /* 0x000fe200078f10ff */
[----:B------:R-:W-:Y:S01]  /*14d0*/  IMAD.WIDE.U32 R28, R0, c[0x0][0x288], R2 ;  /* 0x0000a200001c7a25 */ /* 0x000fe200078e0002 */
[----:B------:R-:W-:Y:S01]  /*14e0*/  LOP3.LUT R2, R37, 0xfffffff8, RZ, 0xc0, !PT ;  /* 0xfffffff825027812 */ /* 0x000fe200078ec0ff */
[----:B------:R-:W-:Y:S01]  /*14f0*/  USHF.R.S32.HI UR20, URZ, 0x1f, UR21 ;  /* 0x0000001f3f147899 */ /* 0x000fe20008011415 */
[----:B------:R-:W-:Y:S01]  /*1500*/  SHF.R.S32.HI R0, RZ, 0x1f, R41 ;  /* 0x0000001fff007819 */ /* 0x000fe20000011429 */
[----:B------:R-:W-:Y:S01]  /*1510*/  ULDC.64 UR4, c[0x0][0x1e0] ;  /* 0x0000780000047ab9 */ /* 0x000fe20000000a00 */
[C---:B-----5:R-:W-:Y:S01]  /*1520*/  IADD3 R14, P1, R41.reuse, R13, RZ ;  /* 0x0000000d290e7210 */ /* 0x060fe20007f3e0ff */
[----:B------:R-:W-:Y:S01]  /*1530*/  IMAD.IADD R20, R84, 0x1, -R2 ;  /* 0x0000000154147824 */ /* 0x000fe200078e0a02 */
[----:B------:R-:W-:Y:S01]  /*1540*/  IADD3 R6, P0, R41, R8, RZ ;  /* 0x0000000829067210 */ /* 0x000fe20007f1e0ff */
[----:B------:R-:W-:Y:S01]  /*1550*/  UIMAD UR4, UR20, UR4, URZ ;  /* 0x00000004140472a4 */ /* 0x000fe2000f8e023f */
[-C--:B------:R-:W-:Y:S01]  /*1560*/  LEA.HI.X.SX32 R13, R13, R0.reuse, 0x1, P1 ;  /* 0x000000000d0d7211 */ /* 0x080fe200008f0eff */
[----:B------:R-:W-:Y:S01]  /*1570*/  IMAD.SHL.U32 R16, R20, 0x8, RZ ;  /* 0x0000000814107824 */ /* 0x000fe200078e00ff */
[----:B------:R-:W-:Y:S01]  /*1580*/  LEA.HI.X.SX32 R7, R8, R0, 0x1, P0 ;  /* 0x0000000008077211 */ /* 0x000fe200000f0eff */
[----:B------:R-:W-:Y:S01]  /*1590*/  IMAD.U32 R4, RZ, RZ, UR21 ;  /* 0x00000015ff047e24 */ /* 0x000fe2000f8e00ff */
[----:B------:R-:W-:Y:S01]  /*15a0*/  SHF.R.S32.HI R8, RZ, 0x4, R39 ;  /* 0x00000004ff087819 */ /* 0x000fe20000011427 */
[----:B------:R-:W-:Y:S01]  /*15b0*/  UIMAD UR6, UR21, UR5, UR4 ;  /* 0x00000005150672a4 */ /* 0x000fe2000f8e0204 */
[--C-:B------:R-:W-:Y:S01]  /*15c0*/  SHF.R.S32.HI R9, RZ, 0x2, R25.reuse ;  /* 0x00000002ff097819 */ /* 0x100fe20000011419 */
[----:B------:R-:W-:Y:S01]  /*15d0*/  USHF.R.S32.HI UR11, URZ, 0x1f, UR15 ;  /* 0x0000001f3f0b7899 */ /* 0x000fe2000801140f */
[----:B------:R-:W-:Y:S01]  /*15e0*/  SHF.R.S32.HI R0, RZ, 0x1f, R25 ;  /* 0x0000001fff007819 */ /* 0x000fe20000011419 */
[----:B------:R-:W-:Y:S01]  /*15f0*/  USEL UR12, UR15, URZ, !UP1 ;  /* 0x0000003f0f0c7287 */ /* 0x000fe2000c800000 */
[----:B------:R-:W-:Y:S01]  /*1600*/  LEA.HI R5, R39, R8, RZ, 0x1 ;  /* 0x0000000827057211 */ /* 0x000fe200078f08ff */
[----:B------:R-:W-:Y:S01]  /*1610*/  USEL UR8, UR11, URZ, !UP1 ;  /* 0x0000003f0b087287 */ /* 0x000fe2000c800000 */
[----:B------:R-:W-:Y:S01]  /*1620*/  LEA.HI R0, R0, R9, RZ, 0x3 ;  /* 0x0000000900007211 */ /* 0x000fe200078f18ff */
[----:B------:R-:W-:Y:S01]  /*1630*/  ULDC.64 UR4, c[0x0][0x1b0] ;  /* 0x00006c0000047ab9 */ /* 0x000fe20000000a00 */
[--C-:B------:R-:W-:Y:S01]  /*1640*/  SHF.R.S32.HI R17, RZ, 0x1f, R16.reuse ;  /* 0x0000001fff117819 */ /* 0x100fe20000011410 */
[----:B------:R-:W-:Y:S01]  /*1650*/  UIMAD UR4, UR20, UR4, URZ ;  /* 0x00000004140472a4 */ /* 0x000fe2000f8e023f */
[----:B------:R-:W-:Y:S01]  /*1660*/  LOP3.LUT R5, R5, 0xfffffffe, RZ, 0xc0, !PT ;  /* 0xfffffffe05057812 */ /* 0x000fe200078ec0ff */
[----:B------:R-:W-:Y:S01]  /*1670*/  IMAD.U32 R10, RZ, RZ, UR12 ;  /* 0x0000000cff0a7e24 */ /* 0x000fe2000f8e00ff */
[----:B------:R-:W-:Y:S01]  /*1680*/  LOP3.LUT R0, R0, 0xfffffff8, RZ, 0xc0, !PT ;  /* 0xfffffff800007812 */ /* 0x000fe200078ec0ff */
[----:B------:R-:W-:Y:S01]  /*1690*/  IMAD.WIDE.U32 R2, R4, c[0x0][0x1e0], R16 ;  /* 0x0000780004027a25 */ /* 0x000fe200078e0010 */
[----:B------:R-:W-:Y:S01]  /*16a0*/  UIMAD UR4, UR21, UR5, UR4 ;  /* 0x00000005150472a4 */ /* 0x000fe2000f8e0204 */
[----:B------:R-:W-:Y:S01]  /*16b0*/  IADD3 R32, R16, 0x40, RZ ;  /* 0x0000004010207810 */ /* 0x000fe20007ffe0ff */
[----:B------:R-:W-:Y:S01]  /*16c0*/  USEL UR11, UR11, URZ, !UP2 ;  /* 0x0000003f0b0b7287 */ /* 0x000fe2000d000000 */
[----:B------:R-:W-:Y:S01]  /*16d0*/  IMAD.IADD R24, R8, 0x1, -R5 ;  /* 0x0000000108187824 */ /* 0x000fe200078e0a05 */
[----:B------:R-:W-:Y:S01]  /*16e0*/  IADD3 R3, R3, UR6, RZ ;  /* 0x0000000603037c10 */ /* 0x000fe2000fffe0ff */
[----:B------:R-:W-:Y:S01]  /*16f0*/  IMAD.IADD R21, R9, 0x1, -R0 ;  /* 0x0000000109157824 */ /* 0x000fe200078e0a00 */
[----:B------:R-:W-:Y:S01]  /*1700*/  LEA.HI R0, R35, R84, RZ, 0x6 ;  /* 0x0000005423007211 */ /* 0x000fe200078f30ff */
[----:B------:R-:W-:Y:S01]  /*1710*/  IMAD.SHL.U32 R5, R41, 0x40, RZ ;  /* 0x0000004029057824 */ /* 0x000fe200078e00ff */
[----:B------:R-:W-:Y:S01]  /*1720*/  ULDC.64 UR6, c[0x0][0x1e8] ;  /* 0x00007a0000067ab9 */ /* 0x000fe20000000a00 */
[----:B------:R-:W-:Y:S01]  /*1730*/  IMAD.U32 R11, RZ, RZ, UR17 ;  /* 0x00000011ff0b7e24 */ /* 0x000fe2000f8e00ff */
[----:B------:R-:W-:Y:S01]  /*1740*/  UIMAD UR6, UR8, UR6, URZ ;  /* 0x00000006080672a4 */ /* 0x000fe2000f8e023f */
[----:B------:R-:W-:Y:S01]  /*1750*/  SHF.R.S32.HI R23, RZ, 0x6, R0 ;  /* 0x00000006ff177819 */ /* 0x000fe20000011400 */
[----:B------:R-:W-:Y:S01]  /*1760*/  IMAD.WIDE.U32 R8, R10, c[0x0][0x1e8], R2 ;  /* 0x00007a000a087a25 */ /* 0x000fe200078e0002 */
[----:B------:R-:W-:Y:S01]  /*1770*/  LOP3.LUT R0, R5, 0x1c0, RZ, 0xc0, !PT ;  /* 0x000001c005007812 */ /* 0x000fe200078ec0ff */
[----:B------:R-:W-:Y:S01]  /*1780*/  UIMAD UR6, UR12, UR7, UR6 ;  /* 0x000000070c0672a4 */ /* 0x000fe2000f8e0206 */
[----:B------:R-:W-:Y:S01]  /*1790*/  ISETP.GE.AND P3, PT, R16, c[0x0][0x1cc], PT ;  /* 0x0000730010007a0c */ /* 0x000fe20003f66270 */
[----:B------:R-:W-:Y:S01]  /*17a0*/  IMAD.WIDE.U32 R4, R4, c[0x0][0x1b0], R16 ;  /* 0x00006c0004047a25 */ /* 0x000fe200078e0010 */
[----:B------:R-:W-:Y:S01]  /*17b0*/  LOP3.LUT R12, R0, 0x38, R16, 0xf8, !PT ;  /* 0x00000038000c7812 */ /* 0x000fe200078ef810 */
[----:B------:R-:W-:Y:S01]  /*17c0*/  ULDC.64 UR20, c[0x0][0x208] ;  /* 0x0000820000147ab9 */ /* 0x000fe20000000a00 */
[----:B------:R-:W-:Y:S01]  /*17d0*/  SHF.R.U32.HI R0, RZ, 0x3, R0 ;  /* 0x00000003ff007819 */ /* 0x000fe20000011600 */
[----:B------:R-:W-:Y:S01]  /*17e0*/  IMAD.SHL.U32 R38, R23, 0x200, RZ ;  /* 0x0000020017267824 */ /* 0x000fe200078e00ff */
[----:B------:R-:W-:Y:S01]  /*17f0*/  IADD3 R3, R5, UR4, RZ ;  /* 0x0000000405037c10 */ /* 0x000fe2000fffe0ff */
[----:B------:R-:W-:Y:S01]  /*1800*/  IMAD.WIDE R6, R11, 0x40, R6 ;  /* 0x000000400b067825 */ /* 0x000fe200078e0206 */
[----:B------:R-:W-:Y:S01]  /*1810*/  IADD3 R5, R9, UR6, RZ ;  /* 0x0000000609057c10 */ /* 0x000fe2000fffe0ff */
[----:B------:R-:W-:Y:S01]  /*1820*/  ULDC.64 UR4, c[0x0][0x1b8] ;  /* 0x00006e0000047ab9 */ /* 0x000fe20000000a00 */
[----:B------:R-:W-:Y:S01]  /*1830*/  LOP3.LUT R22, R38, R12, R0, 0xf6, !PT ;  /* 0x0000000c26167212 */ /* 0x000fe200078ef600 */
[----:B------:R-:W-:Y:S01]  /*1840*/  IMAD.MOV.U32 R2, RZ, RZ, R4 ;  /* 0x000000ffff027224 */ /* 0x000fe200078e0004 */
[----:B------:R-:W-:Y:S01]  /*1850*/  UIMAD UR4, UR8, UR4, URZ ;  /* 0x00000004080472a4 */ /* 0x000fe2000f8e023f */
[----:B------:R-:W-:Y:S01]  /*1860*/  IMAD.MOV.U32 R4, RZ, RZ, R8 ;  /* 0x000000ffff047224 */ /* 0x000fe200078e0008 */
[----:B------:R-:W-:Y:S01]  /*1870*/  UIADD3 UR8, -UR9, UR13, URZ ;  /* 0x0000000d09087290 */ /* 0x000fe2000fffe13f */
[----:B------:R-:W-:Y:S01]  /*1880*/  IMAD R0, R7, c[0x0][0x1d8], RZ ;  /* 0x0000760007007a24 */ /* 0x000fe200078e02ff */
[----:B------:R-:W-:Y:S01]  /*1890*/  ISETP.GE.AND P2, PT, R32, c[0x0][0x1cc], PT ;  /* 0x0000730020007a0c */ /* 0x000fe20003f46270 */
[----:B------:R-:W-:Y:S01]  /*18a0*/  IMAD.WIDE.U32 R10, R10, c[0x0][0x1b8], R2 ;  /* 0x00006e000a0a7a25 */ /* 0x000fe200078e0002 */
[----:B------:R-:W-:Y:S01]  /*18b0*/  UIMAD UR4, UR12, UR5, UR4 ;  /* 0x000000050c0472a4 */ /* 0x000fe2000f8e0204 */
[----:B------:R-:W-:Y:S01]  /*18c0*/  IADD3 R34, R16, 0x80, RZ ;  /* 0x0000008010227810 */ /* 0x000fe20007ffe0ff */
[----:B------:R-:W-:Y:S01]  /*18d0*/  USHF.L.U32 UR22, UR20, 0x5, URZ ;  /* 0x0000000514167899 */ /* 0x000fe2000800063f */
[----:B------:R-:W-:Y:S01]  /*18e0*/  IMAD R0, R6, c[0x0][0x1dc], R0 ;  /* 0x0000770006007a24 */ /* 0x000fe200078e0200 */
[----:B------:R-:W-:Y:S01]  /*18f0*/  IADD3 R33, R16, 0xc0, RZ ;  /* 0x000000c010217810 */ /* 0x000fe20007ffe0ff */
[----:B------:R-:W-:Y:S01]  /*1900*/  IMAD.WIDE.U32 R2, R6, c[0x0][0x1d8], R4 ;  /* 0x0000760006027a25 */ /* 0x000fe200078e0004 */
[----:B------:R-:W-:Y:S01]  /*1910*/  ISETP.GE.AND P1, PT, R34, c[0x0][0x1cc], PT ;  /* 0x0000730022007a0c */ /* 0x000fe20003f26270 */
[----:B------:R-:W-:Y:S01]  /*1920*/  ULDC.64 UR6, c[0x0][0x188] ;  /* 0x0000620000067ab9 */ /* 0x000fe20000000a00 */
[----:B------:R-:W-:Y:S01]  /*1930*/  LEA.HI R35, R35, R84, RZ, 0x5 ;  /* 0x0000005423237211 */ /* 0x000fe200078f28ff */
[----:B------:R-:W-:Y:S01]  /*1940*/  IMAD.IADD R0, R3, 0x1, R0 ;  /* 0x0000000103007824 */ /* 0x000fe200078e0200 */
[C---:B------:R-:W-:Y:S01]  /*1950*/  LEA R4, P0, R2.reuse, c[0x0][0x1c0], 0x1 ;  /* 0x0000700002047a11 */ /* 0x040fe200078008ff */
[C---:B------:R-:W-:Y:S01]  /*1960*/  IMAD R9, R13.reuse, c[0x0][0x178], RZ ;  /* 0x00005e000d097a24 */ /* 0x040fe200078e02ff */
[----:B------:R-:W-:Y:S01]  /*1970*/  SHF.R.S32.HI R36, RZ, 0x5, R35 ;  /* 0x00000005ff247819 */ /* 0x000fe20000011423 */
[----:B------:R-:W-:Y:S01]  /*1980*/  IMAD R8, R13, c[0x0][0x208], RZ ;  /* 0x000082000d087a24 */ /* 0x000fe200078e02ff */
[----:B------:R-:W-:Y:S01]  /*1990*/  LEA.HI.X R5, R2, c[0x0][0x1c4], R0, 0x1, P0 ;  /* 0x0000710002057a11 */ /* 0x000fe200000f0c00 */
[----:B------:R-:W-:Y:S01]  /*19a0*/  IMAD.MOV.U32 R3, RZ, RZ, c[0x0][0x1d8] ;  /* 0x00007600ff037624 */ /* 0x000fe200078e00ff */
[----:B------:R-:W-:Y:S01]  /*19b0*/  IADD3 R0, -R41, UR8, RZ ;  /* 0x0000000829007c10 */ /* 0x000fe2000fffe1ff */
[----:B------:R-:W-:Y:S01]  /*19c0*/  IMAD R2, R7, c[0x0][0x1a8], RZ ;  /* 0x00006a0007027a24 */ /* 0x000fe200078e02ff */
[----:B------:R-:W-:Y:S01]  /*19d0*/  UIMAD UR6, UR11, UR6, URZ ;  /* 0x000000060b0672a4 */ /* 0x000fe2000f8e023f */
[----:B------:R-:W-:Y:S01]  /*19e0*/  IMAD R18, R14, c[0x0][0x17c], R9 ;  /* 0x00005f000e127a24 */ /* 0x000fe200078e0209 */
[----:B------:R-:W-:Y:S01]  /*19f0*/  ISETP.LT.OR P5, PT, R0, 0x1, P3 ;  /* 0x000000010000780c */ /* 0x000fe20001fa1670 */
[----:B------:R-:W-:Y:S01]  /*1a00*/  IMAD R19, R14, c[0x0][0x20c], R8 ;  /* 0x000083000e137a24 */ /* 0x000fe200078e0208 */
[C---:B------:R-:W-:Y:S01]  /*1a10*/  ISETP.LT.OR P4, PT, R0.reuse, 0x1, P2 ;  /* 0x000000010000780c */ /* 0x040fe20001781670 */
[----:B------:R-:W-:Y:S01]  /*1a20*/  IMAD.MOV.U32 R8, RZ, RZ, R10 ;  /* 0x000000ffff087224 */ /* 0x000fe200078e000a */
[----:B------:R-:W-:Y:S01]  /*1a30*/  IADD3 R9, R11, UR4, RZ ;  /* 0x000000040b097c10 */ /* 0x000fe2000fffe0ff */
[----:B------:R-:W-:Y:S01]  /*1a40*/  IMAD.MOV.U32 R11, RZ, RZ, c[0x0][0x1dc] ;  /* 0x00007700ff0b7624 */ /* 0x000fe200078e00ff */
[----:B------:R-:W-:Y:S01]  /*1a50*/  ISETP.LT.OR P6, PT, R0, 0x1, P1 ;  /* 0x000000010000780c */ /* 0x000fe20000fc1670 */
[----:B------:R-:W-:Y:S01]  /*1a60*/  IMAD R10, R6, c[0x0][0x1ac], R2 ;  /* 0x00006b00060a7a24 */ /* 0x000fe200078e0202 */
[C---:B------:R-:W-:Y:S01]  /*1a70*/  LEA R2, P0, R3.reuse, R4, 0x6 ;  /* 0x0000000403027211 */ /* 0x040fe200078030ff */
[----:B------:R-:W-:Y:S01]  /*1a80*/  IMAD.SHL.U32 R40, R22, 0x2, RZ ;  /* 0x0000000216287824 */ /* 0x000fe200078e00ff */
[----:B------:R-:W-:Y:S01]  /*1a90*/  ISETP.LT.OR P2, PT, R0, 0x21, P2 ;  /* 0x000000210000780c */ /* 0x000fe20001741670 */
[----:B------:R-:W-:Y:S01]  /*1aa0*/  IMAD.WIDE.U32 R6, R6, c[0x0][0x1a8], R8 ;  /* 0x00006a0006067a25 */ /* 0x000fe200078e0008 */
[----:B------:R-:W-:Y:S01]  /*1ab0*/  LEA.HI.X R3, R3, R5, R11, 0x6, P0 ;  /* 0x0000000503037211 */ /* 0x000fe200000f340b */
[----:B------:R-:W-:Y:S01]  /*1ac0*/  UMOV UR4, 0x5 ;  /* 0x0000000500047882 */ /* 0x000fe20000000000 */
[----:B------:R-:W-:Y:S01]  /*1ad0*/  @!PT LDS RZ, [RZ] ;  /* 0x00000000fffff984 */ /* 0x000fe20000000800 */
[----:B------:R-:W-:Y:S01]  /*1ae0*/  @!PT LDS RZ, [RZ] ;  /* 0x00000000fffff984 */ /* 0x000fe20000000800 */
[----:B------:R-:W-:Y:S01]  /*1af0*/  @!PT LDS RZ, [RZ] ;  /* 0x00000000fffff984 */ /* 0x000fe20000000800 */
[----:B------:R1:W-:Y:S01]  /*1b00*/  LDGSTS.E.BYPASS.LTC128B.128 [R40+0x8080], [R4.64], !P5 ;  /* 0x0808000004287fae */ /* 0x0003e2000e901d52 */
[----:B------:R-:W-:Y:S01]  /*1b10*/  ISETP.GE.AND P0, PT, R33, c[0x0][0x1cc], PT ;  /* 0x0000730021007a0c */ /* 0x000fe20003f06270 */
[----:B------:R-:W-:Y:S01]  /*1b20*/  IMAD.IADD R7, R7, 0x1, R10 ;  /* 0x0000000107077824 */ /* 0x000fe200078e020a */
[C---:B------:R-:W-:Y:S01]  /*1b30*/  ISETP.LT.OR P1, PT, R0.reuse, 0x21, P1 ;  /* 0x000000210000780c */ /* 0x040fe20000f21670 */
[----:B------:R1:W-:Y:S01]  /*1b40*/  LDGSTS.E.BYPASS.LTC128B.128 [R40+0xa080], [R4.64+0x80], !P4 ;  /* 0x0a08008004287fae */ /* 0x0003e2000e101d52 */
[----:B------:R-:W-:Y:S01]  /*1b50*/  ISETP.LT.OR P4, PT, R0, 0x21, P3 ;  /* 0x000000210000780c */ /* 0x000fe20001f81670 */
[----:B------:R-:W-:Y:S01]  /*1b60*/  USHF.L.U64.HI UR21, UR20, UR4, UR21 ;  /* 0x0000000414157299 */ /* 0x000fe20008010215 */
[----:B------:R-:W-:Y:S01]  /*1b70*/  LEA R8, P3, R6, c[0x0][0x190], 0x1 ;  /* 0x0000640006087a11 */ /* 0x000fe200078608ff */
[----:B------:R1:W-:Y:S01]  /*1b80*/  LDGSTS.E.BYPASS.LTC128B.128 [R40+0xc080], [R4.64+0x100], !P6 ;  /* 0x0c08010004287fae */ /* 0x0003e2000f101d52 */
[----:B------:R-:W-:Y:S01]  /*1b90*/  ISETP.LT.OR P5, PT, R0, 0x1, P0 ;  /* 0x000000010000780c */ /* 0x000fe200007a1670 */
[----:B------:R-:W-:Y:S01]  /*1ba0*/  USHF.R.S32.HI UR20, URZ, 0x1f, UR16 ;  /* 0x0000001f3f147899 */ /* 0x000fe20008011410 */
[----:B------:R-:W-:Y:S01]  /*1bb0*/  LEA.HI.X R9, R6, c[0x0][0x194], R7, 0x1, P3 ;  /* 0x0000650006097a11 */ /* 0x000fe200018f0c07 */
[--C-:B------:R-:W-:Y:S01]  /*1bc0*/  IMAD.WIDE.U32 R12, R14, c[0x0][0x178], R16.reuse ;  /* 0x00005e000e0c7a25 */ /* 0x100fe200078e0010 */
[----:B------:R-:W-:Y:S01]  /*1bd0*/  ISETP.GE.AND P3, PT, R16, c[0x0][0x19c], PT ;  /* 0x0000670010007a0c */ /* 0x000fe20003f66270 */
[----:B------:R-:W-:Y:S01]  /*1be0*/  ULDC.64 UR4, c[0x0][0x180] ;  /* 0x0000600000047ab9 */ /* 0x000fe20000000a00 */
[----:B------:R-:W-:Y:S01]  /*1bf0*/  ISETP.LT.OR P0, PT, R0, 0x21, P0 ;  /* 0x000000210000780c */ /* 0x000fe20000701670 */
[----:B------:R-:W-:Y:S01]  /*1c00*/  IMAD.WIDE.U32 R14, R14, c[0x0][0x208], R16 ;  /* 0x000082000e0e7a25 */ /* 0x000fe200078e0010 */
[C---:B------:R-:W-:Y:S01]  /*1c10*/  ISETP.LT.OR P6, PT, R0.reuse, 0x1, P3 ;  /* 0x000000010000780c */ /* 0x040fe20001fc1670 */
[----:B------:R-:W-:Y:S01]  /*1c20*/  UIMAD UR4, UR20, UR4, URZ ;  /* 0x00000004140472a4 */ /* 0x000fe2000f8e023f */
[----:B------:R-:W-:Y:S01]  /*1c30*/  LEA.HI R11, R35, R36, RZ, 0x1 ;  /* 0x00000024230b7211 */ /* 0x000fe200078f08ff */
[----:B------:R-:W-:Y:S01]  /*1c40*/  USEL UR12, UR15, URZ, !UP2 ;  /* 0x0000003f0f0c7287 */ /* 0x000fe2000d000000 */
[----:B------:R-:W-:Y:S01]  /*1c50*/  STL [R1+0x50], R40 ;  /* 0x0000502801007387 */ /* 0x000fe20000100800 */
[----:B------:R-:W-:Y:S01]  /*1c60*/  UIMAD UR24, UR16, UR5, UR4 ;  /* 0x00000005101872a4 */ /* 0x000fe2000f8e0204 */
[----:B------:R-:W-:Y:S01]  /*1c70*/  LOP3.LUT R11, R11, 0xfffffffe, RZ, 0xc0, !PT ;  /* 0xfffffffe0b0b7812 */ /* 0x000fe200078ec0ff */
[----:B------:R-:W-:Y:S01]  /*1c80*/  UIMAD UR7, UR12, UR7, UR6 ;  /* 0x000000070c0772a4 */ /* 0x000fe2000f8e0206 */
[----:B------:R1:W-:Y:S01]  /*1c90*/  LDGSTS.E.BYPASS.LTC128B.128 [R40+0xe080], [R4.64+0x180], !P5 ;  /* 0x0e08018004287fae */ /* 0x0003e2000e901d52 */
[----:B------:R-:W-:Y:S01]  /*1ca0*/  ULDC.64 UR4, c[0x0][0x210] ;  /* 0x0000840000047ab9 */ /* 0x000fe20000000a00 */
[----:B------:R-:W-:Y:S01]  /*1cb0*/  IMAD.MOV.U32 R148, RZ, RZ, 0x20 ;  /* 0x00000020ff947424 */ /* 0x000fe200078e00ff */
[----:B------:R-:W-:Y:S01]  /*1cc0*/  UIMAD UR4, UR20, UR4, URZ ;  /* 0x00000004140472a4 */ /* 0x000fe2000f8e023f */
[----:B------:R2:W-:Y:S01]  /*1cd0*/  LDGSTS.E.BYPASS.LTC128B.128 [R40+0x9080], [R2.64], !P4 ;  /* 0x0908000002287fae */ /* 0x0005e2000e101d52 */
[----:B------:R-:W-:Y:S01]  /*1ce0*/  ISETP.LT.OR P4, PT, R0, 0x21, P3 ;  /* 0x000000210000780c */ /* 0x000fe20001f81670 */
[----:B------:R-:W-:Y:S01]  /*1cf0*/  UMOV UR6, UR23 ;  /* 0x0000001700067c82 */ /* 0x000fe20008000000 */
[----:B------:R-:W-:Y:S01]  /*1d00*/  CS2R R146, SRZ ;  /* 0x0000000000927805 */ /* 0x000fe2000001ff00 */
[----:B------:R2:W-:Y:S01]  /*1d10*/  LDGSTS.E.BYPASS.LTC128B.128 [R40+0xb080], [R2.64+0x80], !P2 ;  /* 0x0b08008002287fae */ /* 0x0005e2000d101d52 */
[----:B------:R-:W-:Y:S01]  /*1d20*/  ISETP.GE.AND P2, PT, R32, c[0x0][0x19c], PT ;  /* 0x0000670020007a0c */ /* 0x000fe20003f46270 */
[----:B------:R-:W-:Y:S01]  /*1d30*/  UIMAD UR25, UR16, UR5, UR4 ;  /* 0x00000005101972a4 */ /* 0x000fe2000f8e0204 */
[----:B------:R-:W-:Y:S01]  /*1d40*/  P2R R22, PR, RZ, 0x10 ;  /* 0x00000010ff167803 */ /* 0x000fe20000000000 */
[----:B------:R2:W-:Y:S01]  /*1d50*/  LDGSTS.E.BYPASS.LTC128B.128 [R40+0xd080], [R2.64+0x100], !P1 ;  /* 0x0d08010002287fae */ /* 0x0005e2000c901d52 */
[----:B------:R-:W-:Y:S01]  /*1d60*/  ISETP.GE.AND P1, PT, R34, c[0x0][0x19c], PT ;  /* 0x0000670022007a0c */ /* 0x000fe20003f26270 */
[----:B------:R-:W-:Y:S01]  /*1d70*/  ULDC.64 UR4, c[0x0][0x218] ;  /* 0x0000860000047ab9 */ /* 0x000fe20000000a00 */
[C---:B------:R-:W-:Y:S01]  /*1d80*/  ISETP.LT.OR P3, PT, R0.reuse, 0x1, P2 ;  /* 0x000000010000780c */ /* 0x040fe20001761670 */
[----:B------:R2:W-:Y:S01]  /*1d90*/  LDGSTS.E.BYPASS.LTC128B.128 [R40+0xf080], [R2.64+0x180], !P0 ;  /* 0x0f08018002287fae */ /* 0x0005e2000c101d52 */
[----:B------:R-:W-:Y:S01]  /*1da0*/  ISETP.GE.AND P0, PT, R33, c[0x0][0x19c], PT ;  /* 0x0000670021007a0c */ /* 0x000fe20003f06270 */
[----:B------:R-:W-:Y:S01]  /*1db0*/  UIMAD UR4, UR11, UR4, URZ ;  /* 0x000000040b0472a4 */ /* 0x000fe2000f8e023f */
[C---:B------:R-:W-:Y:S01]  /*1dc0*/  ISETP.LT.OR P5, PT, R0.reuse, 0x1, P1 ;  /* 0x000000010000780c */ /* 0x040fe20000fa1670 */
[----:B------:R-:W0:Y:S01]  /*1dd0*/  LDGDEPBAR ;  /* 0x00000000000079af */ /* 0x000e220000000000 */
[C---:B------:R-:W-:Y:S01]  /*1de0*/  ISETP.LT.OR P4, PT, R0.reuse, 0x1, P0 ;  /* 0x000000010000780c */ /* 0x040fe20000781670 */
[----:B------:R-:W-:Y:S01]  /*1df0*/  USHF.R.S32.HI UR23, URZ, 0x1f, UR6 ;  /* 0x0000001f3f177899 */ /* 0x000fe20008011406 */
[C---:B------:R-:W-:Y:S01]  /*1e00*/  ISETP.LT.OR P2, PT, R0.reuse, 0x21, P2 ;  /* 0x000000210000780c */ /* 0x040fe20001741670 */
[----:B------:R3:W-:Y:S01]  /*1e10*/  LDGSTS.E.BYPASS.LTC128B.128 [R40+0x80], [R8.64], !P6 ;  /* 0x0008000008287fae */ /* 0x0007e2000f101d52 */
[C---:B------:R-:W-:Y:S01]  /*1e20*/  ISETP.LT.OR P6, PT, R0.reuse, 0x21, P1 ;  /* 0x000000210000780c */ /* 0x040fe20000fc1670 */
[----:B------:R-:W-:Y:S01]  /*1e30*/  UIMAD UR26, UR12, UR5, UR4 ;  /* 0x000000050c1a72a4 */ /* 0x000fe2000f8e0204 */
[----:B------:R-:W-:Y:S01]  /*1e40*/  ISETP.LT.OR P1, PT, R0, 0x21, P0 ;  /* 0x000000210000780c */ /* 0x000fe20000721670 */
[----:B------:R-:W-:Y:S01]  /*1e50*/  IMAD.MOV.U32 R0, RZ, RZ, c[0x0][0x1a8] ;  /* 0x00006a00ff007624 */ /* 0x000fe200078e00ff */
[----:B------:R-:W-:Y:S01]  /*1e60*/  P2R R17, PR, RZ, 0x4 ;  /* 0x00000004ff117803 */ /* 0x000fe20000000000 */
[----:B-1----:R-:W-:Y:S01]  /*1e70*/  IMAD.MOV.U32 R4, RZ, RZ, R12 ;  /* 0x000000ffff047224 */ /* 0x002fe200078e000c */
[----:B------:R3:W-:Y:S01]  /*1e80*/  LDGSTS.E.BYPASS.LTC128B.128 [R40+0x2080], [R8.64+0x80], !P3 ;  /* 0x0208008008287fae */ /* 0x0007e2000d901d52 */
[----:B------:R-:W-:Y:S01]  /*1e90*/  IMAD.IADD R5, R13, 0x1, R18 ;  /* 0x000000010d057824 */ /* 0x000fe200078e0212 */
[----:B------:R-:W-:Y:S01]  /*1ea0*/  LEA R6, P0, R0, R8, 0x6 ;  /* 0x0000000800067211 */ /* 0x000fe200078030ff */
[----:B------:R-:W-:Y:S01]  /*1eb0*/  IMAD.IADD R18, R36, 0x1, -R11 ;  /* 0x0000000124127824 */ /* 0x000fe200078e0a0b */
[----:B------:R3:W-:Y:S01]  /*1ec0*/  LDGSTS.E.BYPASS.LTC128B.128 [R40+0x4080], [R8.64+0x100], !P5 ;  /* 0x0408010008287fae */ /* 0x0007e2000e901d52 */
[----:B------:R-:W-:Y:S01]  /*1ed0*/  ISETP.NE.AND P5, PT, R17, RZ, PT ;  /* 0x000000ff1100720c */ /* 0x000fe20003fa5270 */
[----:B------:R-:W-:Y:S01]  /*1ee0*/  IMAD.U32 R11, RZ, RZ, UR16 ;  /* 0x00000010ff0b7e24 */ /* 0x000fe2000f8e00ff */
[----:B------:R-:W-:Y:S01]  /*1ef0*/  ULDC.64 UR4, c[0x0][0x178] ;  /* 0x00005e0000047ab9 */ /* 0x000fe20000000a00 */
[----:B------:R3:W-:Y:S01]  /*1f00*/  LDGSTS.E.BYPASS.LTC128B.128 [R40+0x6080], [R8.64+0x180], !P4 ;  /* 0x0608018008287fae */ /* 0x0007e2000e101d52 */
[----:B------:R-:W-:Y:S01]  /*1f10*/  ISETP.NE.AND P4, PT, R22, RZ, PT ;  /* 0x000000ff1600720c */ /* 0x000fe20003f85270 */
[----:B------:R-:W-:Y:S01]  /*1f20*/  IMAD.WIDE.U32 R4, R11, c[0x0][0x180], R4 ;  /* 0x000060000b047a25 */ /* 0x000fe200078e0004 */
[----:B------:R-:W-:Y:S01]  /*1f30*/  UIMAD.WIDE.U32 UR28, UR6, UR4, URZ ;  /* 0x00000004061c72a5 */ /* 0x000fe2000f8e003f */
[----:B------:R-:W-:Y:S01]  /*1f40*/  LOP3.LUT P2, RZ, R20, 0x4, RZ, 0xc0, !PT ;  /* 0x0000000414ff7812 */ /* 0x000fe2000784c0ff */
[----:B------:R-:W-:Y:S01]  /*1f50*/  UIMAD UR21, UR21, UR6, URZ ;  /* 0x00000006151572a4 */ /* 0x000fe2000f8e023f */
[----:B--2---:R-:W-:Y:S01]  /*1f60*/  IMAD.MOV.U32 R2, RZ, RZ, c[0x0][0x1ac] ;  /* 0x00006b00ff027624 */ /* 0x004fe200078e00ff */
[----:B------:R-:W-:Y:S01]  /*1f70*/  IADD3 R5, R5, UR24, RZ ;  /* 0x0000001805057c10 */ /* 0x000fe2000fffe0ff */
[----:B------:R-:W-:Y:S01]  /*1f80*/  IMAD.IADD R3, R15, 0x1, R19 ;  /* 0x000000010f037824 */ /* 0x000fe200078e0213 */
[----:B------:R-:W-:Y:S01]  /*1f90*/  UIMAD UR24, UR23, UR4, URZ ;  /* 0x00000004171872a4 */ /* 0x000fe2000f8e023f */
[----:B------:R-:W-:Y:S01]  /*1fa0*/  IMAD.U32 R15, RZ, RZ, UR12 ;  /* 0x0000000cff0f7e24 */ /* 0x000fe2000f8e00ff */
[----:B------:R-:W-:Y:S01]  /*1fb0*/  LEA.HI.X R7, R0, R9, R2, 0x6, P0 ;  /* 0x0000000900077211 */ /* 0x000fe200000f3402 */
[C---:B------:R-:W-:Y:S01]  /*1fc0*/  IMAD.SHL.U32 R0, R21.reuse, 0x40, RZ ;  /* 0x0000004015007824 */ /* 0x040fe200078e00ff */
[----:B------:R-:W-:Y:S01]  /*1fd0*/  LOP3.LUT P0, RZ, R21, 0x4, RZ, 0xc0, !PT ;  /* 0x0000000415ff7812 */ /* 0x000fe2000780c0ff */
[----:B------:R-:W-:Y:S01]  /*1fe0*/  IMAD.SHL.U32 R2, R23, 0x8, RZ ;  /* 0x0000000817027824 */ /* 0x000fe200078e00ff */
[----:B------:R-:W-:Y:S01]  /*1ff0*/  UIMAD UR24, UR6, UR5, UR24 ;  /* 0x00000005061872a4 */ /* 0x000fe2000f8e0218 */
[----:B------:R-:W-:Y:S01]  /*2000*/  IMAD.SHL.U32 R21, R18, 0x400, RZ ;  /* 0x0000040012157824 */ /* 0x000fe200078e00ff */
[----:B------:R-:W-:Y:S01]  /*2010*/  LOP3.LUT R0, R0, 0x1c0, RZ, 0xc0, !PT ;  /* 0x000001c000007812 */ /* 0x000fe200078ec0ff */
[----:B------:R1:W-:Y:S01]  /*2020*/  LDGSTS.E.BYPASS.LTC128B.128 [R40+0x1080], [R6.64], !P4 ;  /* 0x0108000006287fae */ /* 0x0003e2000e101d52 */
[----:B------:R-:W-:Y:S01]  /*2030*/  LOP3.LUT R19, R2, 0x18, RZ, 0xc0, !PT ;  /* 0x0000001802137812 */ /* 0x000fe200078ec0ff */
[----:B------:R-:W-:Y:S01]  /*2040*/  IMAD.MOV.U32 R2, RZ, RZ, R14 ;  /* 0x000000ffff027224 */ /* 0x000fe200078e000e */
[----:B------:R-:W-:Y:S01]  /*2050*/  SHF.R.U32.HI R10, RZ, 0x3, R0 ;  /* 0x00000003ff0a7819 */ /* 0x000fe20000011600 */
[----:B------:R1:W-:Y:S01]  /*2060*/  LDGSTS.E.BYPASS.LTC128B.128 [R40+0x3080], [R6.64+0x80], !P5 ;  /* 0x0308008006287fae */ /* 0x0003e2000e901d52 */
[----:B------:R-:W-:Y:S01]  /*2070*/  UIADD3 UR24, UR29, UR24, URZ ;  /* 0x000000181d187290 */ /* 0x000fe2000fffe03f */
[----:B------:R-:W-:Y:S01]  /*2080*/  LOP3.LUT P3, RZ, R20, 0x2, RZ, 0xc0, !PT ;  /* 0x0000000214ff7812 */ /* 0x000fe2000786c0ff */
[----:B------:R-:W-:Y:S01]  /*2090*/  UIMAD UR21, UR23, UR22, UR21 ;  /* 0x00000016171572a4 */ /* 0x000fe2000f8e0215 */
[----:B------:R-:W-:Y:S01]  /*20a0*/  LOP3.LUT R12, R10, R0, R19, 0x1e, !PT ;  /* 0x000000000a0c7212 */ /* 0x000fe200078e1e13 */
[----:B------:R-:W-:Y:S01]  /*20b0*/  IMAD.U32 R0, RZ, RZ, UR16 ;  /* 0x00000010ff007e24 */ /* 0x000fe2000f8e00ff */
[----:B------:R-:W-:Y:S01]  /*20c0*/  LOP3.LUT R10, R25, 0x3ffffffc, RZ, 0xc0, !PT ;  /* 0x3ffffffc190a7812 */ /* 0x000fe200078ec0ff */
[----:B------:R1:W-:Y:S01]  /*20d0*/  LDGSTS.E.BYPASS.LTC128B.128 [R40+0x5080], [R6.64+0x100], !P6 ;  /* 0x0508010006287fae */ /* 0x0003e2000f101d52 */
[----:B---3--:R-:W-:Y:S01]  /*20e0*/  IMAD.SHL.U32 R8, R20, 0x40, RZ ;  /* 0x0000004014087824 */ /* 0x008fe200078e00ff */
[----:B------:R-:W-:Y:S01]  /*20f0*/  ULDC.64 UR4, c[0x0][0x270] ;  /* 0x00009c0000047ab9 */ /* 0x000fe20000000a00 */
[----:B------:R-:W-:Y:S01]  /*2100*/  IMAD.WIDE.U32 R2, R0, c[0x0][0x210], R2 ;  /* 0x0000840000027a25 */ /* 0x000fe200078e0002 */
[----:B------:R1:W-:Y:S01]  /*2110*/  LDGSTS.E.BYPASS.LTC128B.128 [R40+0x7080], [R6.64+0x180], !P1 ;  /* 0x0708018006287fae */ /* 0x0003e2000c901d52 */
[----:B------:R-:W-:Y:S01]  /*2120*/  UIMAD UR4, UR20, UR4, URZ ;  /* 0x00000004140472a4 */ /* 0x000fe2000f8e023f */
[----:B------:R-:W-:Y:S01]  /*2130*/  LOP3.LUT R14, R8, 0x1c0, RZ, 0xc0, !PT ;  /* 0x000001c0080e7812 */ /* 0x000fe200078ec0ff */
[----:B------:R-:W-:Y:S01]  /*2140*/  IMAD.IADD R10, R84, 0x1, -R10 ;  /* 0x00000001540a7824 */ /* 0x000fe200078e0a0a */
[----:B------:R-:W-:Y:S01]  /*2150*/  IADD3 R3, R3, UR25, RZ ;  /* 0x0000001903037c10 */ /* 0x000fe2000fffe0ff */
[----:B------:R-:W0:Y:S01]  /*2160*/  LDGDEPBAR ;  /* 0x00000000000079af */ /* 0x000e220000000000 */
[----:B------:R-:W-:Y:S01]  /*2170*/  SHF.R.U32.HI R20, RZ, 0x3, R14 ;  /* 0x00000003ff147819 */ /* 0x000fe2000001160e */
[----:B------:R-:W-:Y:S01]  /*2180*/  IMAD R0, R10, 0x2, R21 ;  /* 0x000000020a007824 */ /* 0x000fe200078e0215 */
[----:B------:R-:W-:Y:S01]  /*2190*/  ISETP.GE.AND P5, PT, R16, c[0x0][0x16c], PT ;  /* 0x00005b0010007a0c */ /* 0x000fe20003fa6270 */
[----:B------:R-:W-:Y:S01]  /*21a0*/  IMAD.WIDE.U32 R42, R15, c[0x0][0x218], R2 ;  /* 0x000086000f2a7a25 */ /* 0x000fe200078e0002 */
[----:B------:R-:W-:Y:S01]  /*21b0*/  CS2R R144, SRZ ;  /* 0x0000000000907805 */ /* 0x000fe2000001ff00 */
[----:B------:R-:W-:Y:S01]  /*21c0*/  CS2R R142, SRZ ;  /* 0x00000000008e7805 */ /* 0x000fe2000001ff00 */
[----:B------:R-:W-:Y:S01]  /*21d0*/  CS2R R140, SRZ ;  /* 0x00000000008c7805 */ /* 0x000fe2000001ff00 */
[----:B------:R-:W-:Y:S01]  /*21e0*/  IMAD.IADD R0, R0, 0x1, R12 ;  /* 0x0000000100007824 */ /* 0x000fe200078e020c */
[----:B------:R-:W-:Y:S01]  /*21f0*/  IADD3 R11, R43, UR26, RZ ;  /* 0x0000001a2b0b7c10 */ /* 0x000fe2000fffe0ff */
[----:B------:R-:W-:Y:S01]  /*2200*/  IMAD.MOV.U32 R10, RZ, RZ, R42 ;  /* 0x000000ffff0a7224 */ /* 0x000fe200078e002a */
[----:B------:R-:W-:Y:S01]  /*2210*/  CS2R R138, SRZ ;  /* 0x00000000008a7805 */ /* 0x000fe2000001ff00 */
[----:B------:R-:W-:Y:S01]  /*2220*/  IMAD.SHL.U32 R44, R0, 0x2, RZ ;  /* 0x00000002002c7824 */ /* 0x000fe200078e00ff */
[----:B------:R-:W-:Y:S01]  /*2230*/  CS2R R136, SRZ ;  /* 0x0000000000887805 */ /* 0x000fe2000001ff00 */
[----:B------:R-:W-:Y:S01]  /*2240*/  IMAD.U32 R2, RZ, RZ, UR22 ;  /* 0x00000016ff027e24 */ /* 0x000fe2000f8e00ff */
[----:B------:R-:W-:Y:S01]  /*2250*/  UIMAD UR22, UR16, UR5, UR4 ;  /* 0x00000005101672a4 */ /* 0x000fe2000f8e0204 */
[----:B------:R-:W-:Y:S01]  /*2260*/  IMAD.MOV.U32 R12, RZ, RZ, R28 ;  /* 0x000000ffff0c7224 */ /* 0x000fe200078e001c */
[C---:B------:R-:W-:Y:S01]  /*2270*/  IADD3 R0, R44.reuse, 0x14180, RZ ;  /* 0x000141802c007810 */ /* 0x040fe20007ffe0ff */
[----:B------:R-:W-:Y:S01]  /*2280*/  STL [R1+0x64], R44 ;  /* 0x0000642c01007387 */ /* 0x000fe20000100800 */
[----:B------:R-:W-:Y:S01]  /*2290*/  IADD3 R3, R44, 0x141c0, RZ ;  /* 0x000141c02c037810 */ /* 0x000fe20007ffe0ff */
[----:B------:R-:W-:Y:S01]  /*22a0*/  ULDC.64 UR4, c[0x0][0x288] ;  /* 0x0000a20000047ab9 */ /* 0x000fe20000000a00 */
[----:B------:R-:W-:Y:S01]  /*22b0*/  @P0 IADD3 R3, R0, -0x40, RZ ;  /* 0xffffffc000030810 */ /* 0x000fe20007ffe0ff */
[----:B------:R2:W-:Y:S01]  /*22c0*/  STL.64 [R1+0x98], R42 ;  /* 0x0000982a01007387 */ /* 0x0005e20000100a00 */
[----:B------:R-:W-:Y:S01]  /*22d0*/  IMAD.U32 R0, RZ, RZ, UR24 ;  /* 0x00000018ff007e24 */ /* 0x000fe2000f8e00ff */
[----:B------:R-:W-:-:S04]  /*22e0*/  DEPBAR.LE SB0, 0x1 ;  /* 0x000080400000791a */ /* 0x000fc80000000000 */
[----:B------:R-:W-:Y:S01]  /*22f0*/  STL.64 [R1+0x70], R10 ;  /* 0x0000700a01007387 */ /* 0x000fe20000100a00 */
[----:B------:R-:W-:Y:S01]  /*2300*/  UIMAD UR4, UR20, UR4, URZ ;  /* 0x00000004140472a4 */ /* 0x000fe2000f8e023f */
[----:B------:R-:W-:Y:S01]  /*2310*/  SEL R28, RZ, 0x1, P5 ;  /* 0x00000001ff1c7807 */ /* 0x000fe20002800000 */
        /* <DEDUP_REMOVED lines=22> */
[----:B------:R-:W-:Y:S01]  /*2480*/  IMAD.U32 R4, RZ, RZ, UR28 ;  /* 0x0000001cff047e24 */ /* 0x000fe2000f8e00ff */
[----:B------:R-:W-:Y:S01]  /*2490*/  STL.64 [R1+0x88], R42 ;  /* 0x0000882a01007387 */ /* 0x000fe20000100a00 */
[----:B------:R-:W-:Y:S01]  /*24a0*/  IMAD.U32 R5, RZ, RZ, UR29 ;  /* 0x0000001dff057e24 */ /* 0x000fe2000f8e00ff */
[----:B------:R-:W-:Y:S01]  /*24b0*/  CS2R R94, SRZ ;  /* 0x00000000005e7805 */ /* 0x000fe2000001ff00 */
[----:B---3--:R-:W-:Y:S01]  /*24c0*/  IMAD.WIDE.U32 R2, R2, UR6, R10 ;  /* 0x0000000602027c25 */ /* 0x008fe2000f8e000a */
[----:B------:R-:W-:Y:S01]  /*24d0*/  IADD3 R10, R43, UR7, RZ ;  /* 0x000000072b0a7c10 */ /* 0x000fe2000fffe0ff */
[----:B------:R-:W-:Y:S01]  /*24e0*/  USHF.L.U32 UR7, UR6, 0x5, URZ ;  /* 0x0000000506077899 */ /* 0x000fe2000800063f */
[C---:B------:R-:W-:Y:S01]  /*24f0*/  LEA R5, P0, R4.reuse, R42, 0x5 ;  /* 0x0000002a04057211 */ /* 0x040fe200078028ff */
[----:B------:R-:W-:Y:S01]  /*2500*/  CS2R R92, SRZ ;  /* 0x00000000005c7805 */ /* 0x000fe2000001ff00 */
[----:B------:R-:W-:Y:S01]  /*2510*/  CS2R R90, SRZ ;  /* 0x00000000005a7805 */ /* 0x000fe2000001ff00 */
[----:B------:R2:W-:Y:S01]  /*2520*/  STL [R1+0xb0], R10 ;  /* 0x0000b00a01007387 */ /* 0x0005e20000100800 */
[----:B------:R-:W-:Y:S01]  /*2530*/  LEA.HI.X R4, R4, R10, R0, 0x5, P0 ;  /* 0x0000000a04047211 */ /* 0x000fe200000f2c00 */
[----:B------:R-:W-:Y:S01]  /*2540*/  CS2R R88, SRZ ;  /* 0x0000000000587805 */ /* 0x000fe2000001ff00 */
[----:B------:R-:W-:Y:S01]  /*2550*/  IADD3 R0, R3, UR21, RZ ;  /* 0x0000001503007c10 */ /* 0x000fe2000fffe0ff */
[----:B------:R-:W-:Y:S01]  /*2560*/  UIMAD UR21, UR16, UR5, UR4 ;  /* 0x00000005101572a4 */ /* 0x000fe2000f8e0204 */
[----:B------:R-:W-:Y:S01]  /*2570*/  LOP3.LUT R3, R14, 0x8, R37, 0xf8, !PT ;  /* 0x000000080e037812 */ /* 0x000fe200078ef825 */
[----:B------:R-:W-:Y:S01]  /*2580*/  CS2R R86, SRZ ;  /* 0x0000000000567805 */ /* 0x000fe2000001ff00 */
[----:B------:R-:W-:Y:S01]  /*2590*/  ULDC.64 UR4, c[0x0][0x238] ;  /* 0x00008e0000047ab9 */ /* 0x000fe20000000a00 */
[----:B------:R-:W-:Y:S01]  /*25a0*/  CS2R R82, SRZ ;  /* 0x0000000000527805 */ /* 0x000fe2000001ff00 */
[----:B------:R-:W-:Y:S01]  /*25b0*/  UIMAD UR4, UR20, UR4, URZ ;  /* 0x00000004140472a4 */ /* 0x000fe2000f8e023f */
[----:B------:R-:W-:Y:S01]  /*25c0*/  IADD3 R13, R29, UR21, RZ ;  /* 0x000000151d0d7c10 */ /* 0x000fe2000fffe0ff */
[----:B------:R-:W-:Y:S01]  /*25d0*/  UIADD3 UR20, -UR7, UR14, URZ ;  /* 0x0000000e07147290 */ /* 0x000fe2000fffe13f */
[----:B------:R-:W-:Y:S01]  /*25e0*/  CS2R R80, SRZ ;  /* 0x0000000000507805 */ /* 0x000fe2000001ff00 */
[----:B------:R-:W-:Y:S01]  /*25f0*/  UIMAD UR4, UR16, UR5, UR4 ;  /* 0x00000005100472a4 */ /* 0x000fe2000f8e0204 */
[----:B------:R-:W-:Y:S01]  /*2600*/  CS2R R78, SRZ ;  /* 0x00000000004e7805 */ /* 0x000fe2000001ff00 */
[----:B------:R-:W-:Y:S01]  /*2610*/  CS2R R76, SRZ ;  /* 0x00000000004c7805 */ /* 0x000fe2000001ff00 */
[----:B------:R-:W-:Y:S01]  /*2620*/  CS2R R74, SRZ ;  /* 0x00000000004a7805 */ /* 0x000fe2000001ff00 */
[----:B------:R-:W-:Y:S01]  /*2630*/  ISETP.LT.AND P1, PT, R41, UR20, PT ;  /* 0x0000001429007c0c */ /* 0x000fe2000bf21270 */
[----:B------:R-:W-:Y:S01]  /*2640*/  USHF.R.S32.HI UR20, URZ, 0x1f, UR7 ;  /* 0x0000001f3f147899 */ /* 0x000fe20008011407 */
[----:B-1----:R-:W-:Y:S01]  /*2650*/  IADD3 R7, R27, UR4, RZ ;  /* 0x000000041b077c10 */ /* 0x002fe2000fffe0ff */
[----:B------:R-:W-:Y:S01]  /*2660*/  ULDC.64 UR4, c[0x0][0x278] ;  /* 0x00009e0000047ab9 */ /* 0x000fe20000000a00 */
[C---:B------:R-:W-:Y:S01]  /*2670*/  ISETP.GE.OR P4, PT, R16.reuse, c[0x0][0x16c], !P1 ;  /* 0x00005b0010007a0c */ /* 0x040fe20004f86670 */
[----:B------:R-:W-:Y:S01]  /*2680*/  UIMAD UR4, UR11, UR4, URZ ;  /* 0x000000040b0472a4 */ /* 0x000fe2000f8e023f */
[----:B------:R-:W-:Y:S01]  /*2690*/  ISETP.GE.OR P6, PT, R16, c[0x0][0x1fc], !P1 ;  /* 0x00007f0010007a0c */ /* 0x000fe20004fc6670 */
[----:B------:R-:W-:Y:S01]  /*26a0*/  CS2R R72, SRZ ;  /* 0x0000000000487805 */ /* 0x000fe2000001ff00 */
[C---:B--2---:R-:W-:Y:S01]  /*26b0*/  LEA R10, P0, R2.reuse, c[0x0][0x1f0], 0x1 ;  /* 0x00007c00020a7a11 */ /* 0x044fe200078008ff */
[----:B------:R-:W-:Y:S01]  /*26c0*/  UIMAD UR5, UR12, UR5, UR4 ;  /* 0x000000050c0572a4 */ /* 0x000fe2000f8e0204 */
[----:B------:R-:W-:Y:S01]  /*26d0*/  P2R R29, PR, RZ, 0x40 ;  /* 0x00000040ff1d7803 */ /* 0x000fe20000000000 */
[----:B------:R-:W-:Y:S01]  /*26e0*/  CS2R R70, SRZ ;  /* 0x0000000000467805 */ /* 0x000fe2000001ff00 */
[----:B------:R-:W-:Y:S01]  /*26f0*/  LEA.HI.X R11, R2, c[0x0][0x1f4], R0, 0x1, P0 ;  /* 0x00007d00020b7a11 */ /* 0x000fe200000f0c00 */
[----:B------:R-:W-:Y:S01]  /*2700*/  IMAD R0, R24, 0x800, R38 ;  /* 0x0000080018007824 */ /* 0x000fe200078e0226 */
[----:B------:R-:W-:Y:S01]  /*2710*/  LOP3.LUT R2, R3, R20, RZ, 0x3c, !PT ;  /* 0x0000001403027212 */ /* 0x000fe200078e3cff */
[----:B------:R-:W-:Y:S01]  /*2720*/  IMAD.MOV.U32 R3, RZ, RZ, 0x40 ;  /* 0x00000040ff037424 */ /* 0x000fe200078e00ff */
[C---:B------:R-:W-:Y:S01]  /*2730*/  LEA R8, P0, R5.reuse, c[0x0][0x160], 0x1 ;  /* 0x0000580005087a11 */ /* 0x040fe200078008ff */
[----:B------:R-:W-:Y:S01]  /*2740*/  CS2R R68, SRZ ;  /* 0x0000000000447805 */ /* 0x000fe2000001ff00 */
[----:B------:R-:W-:Y:S01]  /*2750*/  ISETP.GT.AND P6, PT, R84, 0x7, PT ;  /* 0x000000075400780c */ /* 0x000fe20003fc4270 */
[----:B------:R-:W-:Y:S01]  /*2760*/  IMAD.IADD R2, R0, 0x1, R2 ;  /* 0x0000000100027824 */ /* 0x000fe200078e0202 */
[----:B------:R-:W-:Y:S01]  /*2770*/  SHF.R.S32.HI R0, RZ, 0x1f, R23 ;  /* 0x0000001fff007819 */ /* 0x000fe20000011417 */
[----:B------:R-:W-:Y:S01]  /*2780*/  CS2R R66, SRZ ;  /* 0x0000000000427805 */ /* 0x000fe2000001ff00 */
[----:B------:R-:W-:Y:S01]  /*2790*/  LEA.HI.X R9, R5, c[0x0][0x164], R4, 0x1, P0 ;  /* 0x0000590005097a11 */ /* 0x000fe200000f0c04 */
[----:B------:R-:W-:Y:S01]  /*27a0*/  BAR.SYNC.DEFER_BLOCKING 0x0 ;  /* 0x0000000000007b1d */ /* 0x000fe20000010000 */
[----:B------:R-:W-:Y:S01]  /*27b0*/  LEA.HI R4, R0, R23, RZ, 0x2 ;  /* 0x0000001700047211 */ /* 0x000fe200078f10ff */
[----:B------:R-:W-:Y:S01]  /*27c0*/  IMAD.SHL.U32 R2, R2, 0x2, RZ ;  /* 0x0000000202027824 */ /* 0x000fe200078e00ff */
[----:B------:R-:W-:Y:S01]  /*27d0*/  SEL R0, R148, 0xffffffe0, !P3 ;  /* 0xffffffe094007807 */ /* 0x000fe20005800000 */
[----:B------:R-:W-:Y:S01]  /*27e0*/  CS2R R64, SRZ ;  /* 0x0000000000407805 */ /* 0x000fe2000001ff00 */
[----:B------:R-:W-:Y:S01]  /*27f0*/  SEL R3, R3, 0xffffffc0, !P2 ;  /* 0xffffffc003037807 */ /* 0x000fe20005000000 */
[----:B------:R-:W-:Y:S01]  /*2800*/  CS2R R62, SRZ ;  /* 0x00000000003e7805 */ /* 0x000fe2000001ff00 */
[----:B------:R-:W-:Y:S01]  /*2810*/  ISETP.GE.AND P0, PT, R16, c[0x0][0x1fc], PT ;  /* 0x00007f0010007a0c */ /* 0x000fe20003f06270 */
[----:B------:R-:W-:Y:S01]  /*2820*/  IMAD.IADD R38, R2, 0x1, R0 ;  /* 0x0000000102267824 */ /* 0x000fe200078e0200 */
[----:B------:R-:W-:Y:S01]  /*2830*/  ISETP.GE.OR P3, PT, R32, c[0x0][0x16c], !P1 ;  /* 0x00005b0020007a0c */ /* 0x000fe20004f66670 */
[----:B------:R-:W-:Y:S01]  /*2840*/  IMAD.IADD R25, R2, 0x1, R3 ;  /* 0x0000000102197824 */ /* 0x000fe200078e0203 */
[----:B------:R-:W-:Y:S01]  /*2850*/  P2R R6, PR, RZ, 0x1 ;  /* 0x00000001ff067803 */ /* 0x000fe20000000000 */
[----:B------:R-:W-:Y:S01]  /*2860*/  IMAD.IADD R22, R3, 0x1, R38 ;  /* 0x0000000103167824 */ /* 0x000fe200078e0226 */
[----:B------:R-:W-:Y:S01]  /*2870*/  ISETP.GE.OR P2, PT, R34, c[0x0][0x16c], !P1 ;  /* 0x00005b0022007a0c */ /* 0x000fe20004f46670 */
[----:B------:R-:W-:Y:S01]  /*2880*/  STL [R1+0x28], R2 ;  /* 0x0000280201007387 */ /* 0x000fe20000100800 */
[----:B------:R-:W-:Y:S01]  /*2890*/  ISETP.GE.OR P0, PT, R33, c[0x0][0x16c], !P1 ;  /* 0x00005b0021007a0c */ /* 0x000fe20004f06670 */
[----:B------:R-:W-:Y:S01]  /*28a0*/  CS2R R60, SRZ ;  /* 0x00000000003c7805 */ /* 0x000fe2000001ff00 */
[----:B------:R-:W-:Y:S01]  /*28b0*/  IADD3 R5, R31, UR22, RZ ;  /* 0x000000161f057c10 */ /* 0x000fe2000fffe0ff */
[----:B------:R-:W-:Y:S01]  /*28c0*/  STL [R1+0x2c], R38 ;  /* 0x00002c2601007387 */ /* 0x000fe20000100800 */
[----:B------:R-:W-:Y:S01]  /*28d0*/  LOP3.LUT R0, R4, 0x1ffffffc, RZ, 0xc0, !PT ;  /* 0x1ffffffc04007812 */ /* 0x000fe200078ec0ff */
[----:B------:R-:W-:Y:S01]  /*28e0*/  IMAD.MOV.U32 R4, RZ, RZ, R30 ;  /* 0x000000ffff047224 */ /* 0x000fe200078e001e */
[----:B------:R-:W-:Y:S01]  /*28f0*/  ISETP.GE.OR P5, PT, R32, c[0x0][0x1fc], !P1 ;  /* 0x00007f0020007a0c */ /* 0x000fe20004fa6670 */
[----:B------:R-:W-:Y:S01]  /*2900*/  STL [R1+0x34], R25 ;  /* 0x0000341901007387 */ /* 0x000fe20000100800 */
[C---:B------:R-:W-:Y:S01]  /*2910*/  IMAD.WIDE.U32 R30, R15.reuse, c[0x0][0x290], R12 ;  /* 0x0000a4000f1e7a25 */ /* 0x040fe200078e000c */
[----:B------:R-:W-:Y:S01]  /*2920*/  CS2R R58, SRZ ;  /* 0x00000000003a7805 */ /* 0x000fe2000001ff00 */
[----:B------:R-:W-:Y:S01]  /*2930*/  CS2R R56, SRZ ;  /* 0x0000000000387805 */ /* 0x000fe2000001ff00 */
[----:B------:R-:W1:Y:S01]  /*2940*/  LDSM.16.M88.4 R164, [R2+0x8080] ;  /* 0x0080800002a4783b */ /* 0x000e620000000200 */
[----:B------:R-:W-:Y:S01]  /*2950*/  IMAD.WIDE.U32 R42, R15, c[0x0][0x278], R4 ;  /* 0x00009e000f2a7a25 */ /* 0x000fe200078e0004 */
[----:B------:R-:W-:Y:S01]  /*2960*/  CS2R R54, SRZ ;  /* 0x0000000000367805 */ /* 0x000fe2000001ff00 */
[----:B------:R-:W-:Y:S01]  /*2970*/  CS2R R52, SRZ ;  /* 0x0000000000347805 */ /* 0x000fe2000001ff00 */
[----:B------:R-:W2:Y:S01]  /*2980*/  LDSM.16.M88.4 R168, [R38+0x8080] ;  /* 0x0080800026a8783b */ /* 0x000ea20000000200 */
[----:B------:R-:W-:Y:S01]  /*2990*/  IMAD.IADD R23, R23, 0x1, -R0 ;  /* 0x0000000117177824 */ /* 0x000fe200078e0a00 */
[----:B------:R-:W-:Y:S01]  /*29a0*/  LOP3.LUT R0, R35, 0xffffffe0, RZ, 0xc0, !PT ;  /* 0xffffffe023007812 */ /* 0x000fe200078ec0ff */
[----:B------:R-:W-:Y:S01]  /*29b0*/  IMAD.SHL.U32 R12, R24, 0x20, RZ ;  /* 0x00000020180c7824 */ /* 0x000fe200078e00ff */
[----:B------:R-:W3:Y:S01]  /*29c0*/  LDSM.16.M88.4 R172, [R25+0x8080] ;  /* 0x0080800019ac783b */ /* 0x000ee20000000200 */
[----:B------:R-:W-:Y:S01]  /*29d0*/  CS2R R50, SRZ ;  /* 0x0000000000327805 */ /* 0x000fe2000001ff00 */
[----:B------:R-:W-:Y:S01]  /*29e0*/  CS2R R48, SRZ ;  /* 0x0000000000307805 */ /* 0x000fe2000001ff00 */
[----:B------:R-:W-:Y:S01]  /*29f0*/  IMAD.IADD R0, R84, 0x1, -R0 ;  /* 0x0000000154007824 */ /* 0x000fe200078e0a00 */
[----:B------:R-:W4:Y:S01]  /*2a00*/  LDSM.16.M88.4 R176, [R22+0x8080] ;  /* 0x0080800016b0783b */ /* 0x000f220000000200 */
        /* <DEDUP_REMOVED lines=16> */
[----:B--2---:R-:W-:-:S03]  /*2b10*/  LOP3.LUT R2, R39, 0xfffffff0, RZ, 0xc0, !PT ;  /* 0xfffffff027027812 */ /* 0x004fc600078ec0ff */
[----:B------:R2:W-:Y:S01]  /*2b20*/  STL.64 [R1+0x80], R42 ;  /* 0x0000802a01007387 */ /* 0x0005e20000100a00 */
[----:B---3--:R-:W-:Y:S01]  /*2b30*/  CS2R R38, SRZ ;  /* 0x0000000000267805 */ /* 0x008fe2000001ff00 */
[----:B------:R-:W-:-:S05]  /*2b40*/  IMAD.IADD R2, R84, 0x1, -R2 ;  /* 0x0000000154027824 */ /* 0x000fca00078e0a02 */
[----:B------:R-:W-:-:S04]  /*2b50*/  SHF.R.S32.HI R16, RZ, 0x1f, R2 ;  /* 0x0000001fff107819 */ /* 0x000fc80000011402 */
[----:B------:R-:W-:Y:S01]  /*2b60*/  LEA.HI R16, R16, R2, RZ, 0x3 ;  /* 0x0000000210107211 */ /* 0x000fe200078f18ff */
[----:B------:R-:W-:Y:S01]  /*2b70*/  @!PT LDS RZ, [RZ] ;  /* 0x00000000fffff984 */ /* 0x000fe20000000800 */
[----:B------:R-:W-:Y:S01]  /*2b80*/  @!PT LDS RZ, [RZ] ;  /* 0x00000000fffff984 */ /* 0x000fe20000000800 */
[----:B------:R-:W-:Y:S01]  /*2b90*/  @!PT LDS RZ, [RZ] ;  /* 0x00000000fffff984 */ /* 0x000fe20000000800 */
[----:B------:R3:W-:Y:S01]  /*2ba0*/  LDGSTS.E.BYPASS.LTC128B.128 [R40+0x8080], [R8.64], !P4 ;  /* 0x0808000008287fae */ /* 0x0007e2000e101d52 */
[----:B------:R-:W-:Y:S01]  /*2bb0*/  ISETP.NE.AND P4, PT, R6, RZ, PT ;  /* 0x000000ff0600720c */ /* 0x000fe20003f85270 */
[----:B------:R-:W-:Y:S02]  /*2bc0*/  IMAD.MOV.U32 R6, RZ, RZ, R26 ;  /* 0x000000ffff067224 */ /* 0x000fe400078e001a */
[----:B------:R3:W-:Y:S01]  /*2bd0*/  LDGSTS.E.BYPASS.LTC128B.128 [R40+0x9080], [R8.64+0x80], !P3 ;  /* 0x0908008008287fae */ /* 0x0007e2000d901d52 */
[----:B------:R-:W-:Y:S01]  /*2be0*/  ISETP.GE.AND P3, PT, R32, c[0x0][0x1fc], PT ;  /* 0x00007f0020007a0c */ /* 0x000fe20003f66270 */
[----:B------:R-:W-:Y:S01]  /*2bf0*/  IMAD.WIDE.U32 R150, R15, c[0x0][0x240], R6 ;  /* 0x000090000f967a25 */ /* 0x000fe200078e0006 */
[----:B----4-:R-:W-:Y:S01]  /*2c00*/  IADD3 R22, R43, UR5, RZ ;  /* 0x000000052b167c10 */ /* 0x010fe2000fffe0ff */
[----:B------:R3:W-:Y:S01]  /*2c10*/  LDGSTS.E.BYPASS.LTC128B.128 [R40+0xa080], [R8.64+0x100], !P2 ;  /* 0x0a08010008287fae */ /* 0x0007e2000d101d52 */
[----:B------:R-:W-:Y:S01]  /*2c20*/  LOP3.LUT R6, R16, 0xfffffff8, RZ, 0xc0, !PT ;  /* 0xfffffff810067812 */ /* 0x000fe200078ec0ff */
[----:B------:R-:W-:Y:S01]  /*2c30*/  ULDC.64 UR4, c[0x0][0x290] ;  /* 0x0000a40000047ab9 */ /* 0x000fe20000000a00 */
[----:B------:R-:W-:Y:S01]  /*2c40*/  ISETP.GE.AND P2, PT, R32, c[0x0][0x16c], PT ;  /* 0x00005b0020007a0c */ /* 0x000fe20003f46270 */
[----:B------:R3:W-:Y:S01]  /*2c50*/  LDGSTS.E.BYPASS.LTC128B.128 [R40+0xb080], [R8.64+0x180], !P0 ;  /* 0x0b08018008287fae */ /* 0x0007e2000c101d52 */
[----:B------:R-:W-:Y:S01]  /*2c60*/  ISETP.GE.AND P0, PT, R34, c[0x0][0x16c], PT ;  /* 0x00005b0022007a0c */ /* 0x000fe20003f06270 */
[----:B------:R-:W-:Y:S01]  /*2c70*/  UIMAD UR4, UR11, UR4, URZ ;  /* 0x000000040b0472a4 */ /* 0x000fe2000f8e023f */
[----:B------:R-:W-:Y:S01]  /*2c80*/  SEL R17, RZ, 0x1, P4 ;  /* 0x00000001ff117807 */ /* 0x000fe20002000000 */
[----:B------:R4:W-:Y:S01]  /*2c90*/  STL [R1+0xa8], R22 ;  /* 0x0000a81601007387 */ /* 0x0009e20000100800 */
[----:B------:R-:W-:Y:S01]  /*2ca0*/  SEL R27, RZ, 0x4, P0 ;  /* 0x00000004ff1b7807 */ /* 0x000fe20000000000 */
[----:B------:R-:W-:Y:S01]  /*2cb0*/  IMAD.IADD R2, R2, 0x1, -R6 ;  /* 0x0000000102027824 */ /* 0x000fe200078e0a06 */
[----:B------:R-:W-:Y:S01]  /*2cc0*/  ISETP.GE.AND P0, PT, R33, c[0x0][0x16c], PT ;  /* 0x00005b0021007a0c */ /* 0x000fe20003f06270 */
[----:B------:R-:W-:Y:S01]  /*2cd0*/  STL.64 [R1+0x78], R30 ;  /* 0x0000781e01007387 */ /* 0x000fe20000100a00 */
[----:B------:R-:W-:Y:S01]  /*2ce0*/  ISETP.GE.OR P4, PT, R34, c[0x0][0x1fc], !P1 ;  /* 0x00007f0022007a0c */ /* 0x000fe20004f86670 */
[----:B------:R-:W-:Y:S01]  /*2cf0*/  UIMAD UR4, UR12, UR5, UR4 ;  /* 0x000000050c0472a4 */ /* 0x000fe2000f8e0204 */
[----:B------:R-:W-:Y:S01]  /*2d00*/  SEL R26, RZ, 0x8, P0 ;  /* 0x00000008ff1a7807 */ /* 0x000fe20000000000 */
[----:B------:R-:W-:Y:S01]  /*2d10*/  STL.64 [R1+0xa0], R150 ;  /* 0x0000a09601007387 */ /* 0x000fe20000100a00 */
[----:B------:R-:W-:-:S02]  /*2d20*/  @!P6 IADD3 R5, P0, R42, UR7, RZ ;  /* 0x000000072a05ec10 */ /* 0x000fc4000ff1e0ff */
[----:B------:R-:W-:Y:S01]  /*2d30*/  SEL R25, RZ, 0xffffffff, P2 ;  /* 0xffffffffff197807 */ /* 0x000fe20001000000 */
[----:B--2---:R-:W-:Y:S01]  /*2d40*/  CS2R R42, SRZ ;  /* 0x00000000002a7805 */ /* 0x004fe2000001ff00 */
[----:B------:R-:W-:Y:S02]  /*2d50*/  ISETP.GE.AND P2, PT, R34, c[0x0][0x1fc], PT ;  /* 0x00007f0022007a0c */ /* 0x000fe40003f46270 */
[----:B------:R-:W-:Y:S01]  /*2d60*/  CS2R R34, SRZ ;  /* 0x0000000000227805 */ /* 0x000fe2000001ff00 */
[----:B---3--:R-:W-:Y:S01]  /*2d70*/  @!P6 IADD3.X R8, R22, UR20, RZ, P0, !PT ;  /* 0x000000141608ec10 */ /* 0x008fe200087fe4ff */
[----:B------:R-:W-:Y:S01]  /*2d80*/  IMAD.SHL.U32 R9, R18, 0x10, RZ ;  /* 0x0000001012097824 */ /* 0x000fe200078e00ff */
[C---:B------:R-:W-:Y:S02]  /*2d90*/  @!P6 LEA R4, P0, R5.reuse, c[0x0][0x258], 0x2 ;  /* 0x000096000504ea11 */ /* 0x040fe400078010ff */
[----:B----4-:R-:W-:Y:S02]  /*2da0*/  SEL R22, RZ, 0xffffffff, P3 ;  /* 0xffffffffff167807 */ /* 0x010fe40001800000 */
[----:B------:R-:W-:-:S02]  /*2db0*/  @!P6 LEA.HI.X R5, R5, c[0x0][0x25c], R8, 0x2, P0 ;  /* 0x000097000505ea11 */ /* 0x000fc400000f1408 */
[----:B------:R-:W-:Y:S02]  /*2dc0*/  SHF.R.S32.HI R8, RZ, 0x1f, R0 ;  /* 0x0000001fff087819 */ /* 0x000fe40000011400 */
[----:B------:R-:W-:Y:S02]  /*2dd0*/  LOP3.LUT R14, R14, 0x10, R9, 0xf8, !PT ;  /* 0x000000100e0e7812 */ /* 0x000fe400078ef809 */
[----:B------:R-:W-:Y:S02]  /*2de0*/  LEA.HI R8, R8, R0, RZ, 0x2 ;  /* 0x0000000008087211 */ /* 0x000fe400078f10ff */
[----:B------:R-:W-:Y:S02]  /*2df0*/  ISETP.GE.OR P3, PT, R33, c[0x0][0x1fc], !P1 ;  /* 0x00007f0021007a0c */ /* 0x000fe40004f66670 */
[----:B------:R-:W-:Y:S02]  /*2e00*/  LOP3.LUT R7, R8, 0x7ffffffc, RZ, 0xc0, !PT ;  /* 0x7ffffffc08077812 */ /* 0x000fe400078ec0ff */
[----:B------:R-:W-:-:S02]  /*2e10*/  ISETP.NE.AND P1, PT, R29, RZ, PT ;  /* 0x000000ff1d00720c */ /* 0x000fc40003f25270 */
[----:B------:R-:W-:Y:S01]  /*2e20*/  LOP3.LUT R6, R14, 0x8, R37, 0xf8, !PT ;  /* 0x000000080e067812 */ /* 0x000fe200078ef825 */
[----:B------:R-:W-:Y:S01]  /*2e30*/  IMAD.IADD R0, R0, 0x1, -R7 ;  /* 0x0000000100007824 */ /* 0x000fe200078e0a07 */
[----:B------:R-:W-:Y:S02]  /*2e40*/  LEA.HI.SX32 R7, R8, R9, 0x1e ;  /* 0x0000000908077211 */ /* 0x000fe400078ff2ff */
[----:B------:R-:W-:Y:S01]  /*2e50*/  ISETP.GE.AND P0, PT, R33, c[0x0][0x1fc], PT ;  /* 0x00007f0021007a0c */ /* 0x000fe20003f06270 */
[----:B------:R-:W-:Y:S01]  /*2e60*/  IMAD R15, R23, 0x4, R0 ;  /* 0x00000004170f7824 */ /* 0x000fe200078e0200 */
[----:B------:R-:W-:Y:S01]  /*2e70*/  LOP3.LUT R8, R6, R20, RZ, 0x3c, !PT ;  /* 0x0000001406087212 */ /* 0x000fe200078e3cff */
[----:B------:R2:W-:Y:S01]  /*2e80*/  STL [R1+0x58], R7 ;  /* 0x0000580701007387 */ /* 0x0005e20000100800 */
[----:B------:R-:W-:Y:S01]  /*2e90*/  IMAD.SHL.U32 R0, R22, 0x2, RZ ;  /* 0x0000000216007824 */ /* 0x000fe200078e00ff */
[----:B------:R-:W-:Y:S01]  /*2ea0*/  LOP3.LUT R14, R19, 0x20, R12, 0xf8, !PT ;  /* 0x00000020130e7812 */ /* 0x000fe200078ef80c */
[----:B------:R-:W-:Y:S01]  /*2eb0*/  IMAD.SHL.U32 R6, R25, 0x2, RZ ;  /* 0x0000000219067824 */ /* 0x000fe200078e00ff */
[----:B------:R-:W-:Y:S01]  /*2ec0*/  IADD3 R12, R31, UR4, RZ ;  /* 0x000000041f0c7c10 */ /* 0x000fe2000fffe0ff */
[----:B------:R-:W-:Y:S01]  /*2ed0*/  ULDC.64 UR4, c[0x0][0x240] ;  /* 0x0000900000047ab9 */ /* 0x000fe20000000a00 */
[----:B------:R-:W-:Y:S01]  /*2ee0*/  LOP3.LUT R17, R0, 0x2, R17, 0xe2, !PT ;  /* 0x0000000200117812 */ /* 0x000fe200078ee211 */
[----:B------:R-:W-:Y:S01]  /*2ef0*/  UIMAD UR4, UR11, UR4, URZ ;  /* 0x000000040b0472a4 */ /* 0x000fe2000f8e023f */
[----:B------:R-:W-:Y:S01]  /*2f00*/  LOP3.LUT R6, R6, 0x2, R28, 0xe2, !PT ;  /* 0x0000000206067812 */ /* 0x000fe200078ee21c */
[----:B------:R-:W-:Y:S01]  /*2f10*/  STL [R1+0x94], R12 ;  /* 0x0000940c01007387 */ /* 0x000fe20000100800 */
[----:B------:R-:W-:Y:S01]  /*2f20*/  CS2R R32, SRZ ;  /* 0x0000000000207805 */ /* 0x000fe2000001ff00 */
[----:B------:R-:W-:Y:S01]  /*2f30*/  UIMAD UR4, UR12, UR5, UR4 ;  /* 0x000000050c0472a4 */ /* 0x000fe2000f8e0204 */
[----:B------:R-:W-:Y:S01]  /*2f40*/  LOP3.LUT R6, R26, R6, R27, 0xfe, !PT ;  /* 0x000000061a067212 */ /* 0x000fe200078efe1b */
[----:B------:R-:W-:Y:S01]  /*2f50*/  CS2R R28, SRZ ;  /* 0x00000000001c7805 */ /* 0x000fe2000001ff00 */
[----:B------:R-:W-:Y:S01]  /*2f60*/  CS2R R26, SRZ ;  /* 0x00000000001a7805 */ /* 0x000fe2000001ff00 */
[----:B------:R-:W-:-:S02]  /*2f70*/  CS2R R22, SRZ ;  /* 0x0000000000167805 */ /* 0x000fc4000001ff00 */
[----:B------:R3:W-:Y:S01]  /*2f80*/  STL [R1+0x60], R6 ;  /* 0x0000600601007387 */ /* 0x0007e20000100800 */
[----:B--2---:R-:W-:-:S05]  /*2f90*/  @!P6 IMAD.SHL.U32 R7, R84, 0x10, RZ ;  /* 0x000000105407e824 */ /* 0x004fca00078e00ff */
[----:B------:R2:W-:Y:S04]  /*2fa0*/  @!P6 LDGSTS.E.BYPASS.LTC128B.128 [R7+0x14080], [R4.64] ;  /* 0x140800000407efae */ /* 0x0005e8000b901d52 */
[----:B------:R-:W0:Y:S04]  /*2fb0*/  LDGDEPBAR ;  /* 0x00000000000079af */ /* 0x000e280000000000 */
[----:B------:R4:W-:Y:S01]  /*2fc0*/  LDGSTS.E.BYPASS.LTC128B.128 [R40+0x10080], [R10.64], !P1 ;  /* 0x100800000a287fae */ /* 0x0009e2000c901d52 */
[----:B------:R-:W-:Y:S01]  /*2fd0*/  LOP3.LUT P1, RZ, R2, 0x2, RZ, 0xc0, !PT ;  /* 0x0000000202ff7812 */ /* 0x000fe2000782c0ff */
[----:B---3--:R-:W-:-:S02]  /*2fe0*/  IMAD.SHL.U32 R6, R16, 0x40, RZ ;  /* 0x0000004010067824 */ /* 0x008fc400078e00ff */
[----:B------:R4:W-:Y:S03]  /*2ff0*/  LDGSTS.E.BYPASS.LTC128B.128 [R40+0x11080], [R10.64+0x80], !P5 ;  /* 0x110800800a287fae */ /* 0x0009e6000e901d52 */
[----:B------:R-:W-:Y:S01]  /*3000*/  LOP3.LUT R6, R6, 0xfffffe00, RZ, 0xc0, !PT ;  /* 0xfffffe0006067812 */ /* 0x000fe200078ec0ff */
[----:B------:R4:W-:Y:S04]  /*3010*/  LDGSTS.E.BYPASS.LTC128B.128 [R40+0x12080], [R10.64+0x100], !P4 ;  /* 0x120801000a287fae */ /* 0x0009e8000e101d52 */
[----:B------:R4:W-:Y:S01]  /*3020*/  LDGSTS.E.BYPASS.LTC128B.128 [R40+0x13080], [R10.64+0x180], !P3 ;  /* 0x130801800a287fae */ /* 0x0009e2000d901d52 */
[----:B--2---:R-:W-:Y:S02]  /*3030*/  SEL R5, RZ, 0x8, P0 ;  /* 0x00000008ff057807 */ /* 0x004fe40000000000 */
[----:B------:R-:W-:-:S02]  /*3040*/  IADD3 R0, P0, R30, UR7, RZ ;  /* 0x000000071e007c10 */ /* 0x000fc4000ff1e0ff */
[----:B------:R-:W-:Y:S01]  /*3050*/  SEL R7, RZ, 0x4, P2 ;  /* 0x00000004ff077807 */ /* 0x000fe20001000000 */
[----:B------:R-:W-:Y:S01]  /*3060*/  CS2R R30, SRZ ;  /* 0x00000000001e7805 */ /* 0x000fe2000001ff00 */
[C---:B------:R-:W-:Y:S01]  /*3070*/  LOP3.LUT P2, RZ, R2.reuse, 0x4, RZ, 0xc0, !PT ;  /* 0x0000000402ff7812 */ /* 0x040fe2000784c0ff */
[----:B------:R-:W-:Y:S01]  /*3080*/  IMAD.SHL.U32 R2, R2, 0x40, RZ ;  /* 0x0000004002027824 */ /* 0x000fe200078e00ff */
[----:B------:R-:W-:Y:S02]  /*3090*/  IADD3.X R4, R12, UR20, RZ, P0, !PT ;  /* 0x000000140c047c10 */ /* 0x000fe400087fe4ff */
[C---:B------:R-:W-:Y:S02]  /*30a0*/  LEA R12, P0, R0.reuse, c[0x0][0x280], 0x2 ;  /* 0x0000a000000c7a11 */ /* 0x040fe400078010ff */
[----:B------:R-:W-:Y:S02]  /*30b0*/  LOP3.LUT R5, R5, R17, R7, 0xfe, !PT ;  /* 0x0000001105057212 */ /* 0x000fe400078efe07 */
[----:B------:R-:W-:Y:S01]  /*30c0*/  LEA.HI.X R13, R0, c[0x0][0x284], R4, 0x2, P0 ;  /* 0x0000a100000d7a11 */ /* 0x000fe200000f1404 */
[----:B------:R-:W-:Y:S01]  /*30d0*/  IMAD.SHL.U32 R4, R36, 0x8, RZ ;  /* 0x0000000824047824 */ /* 0x000fe200078e00ff */
[----:B------:R-:W-:Y:S01]  /*30e0*/  LOP3.LUT R0, R2, 0x1c0, RZ, 0xc0, !PT ;  /* 0x000001c002007812 */ /* 0x000fe200078ec0ff */
[----:B------:R2:W-:Y:S01]  /*30f0*/  STL [R1+0x5c], R5 ;  /* 0x00005c0501007387 */ /* 0x0005e20000100800 */
[----:B------:R-:W-:Y:S01]  /*3100*/  ISETP.GE.AND P0, PT, R84, 0x8, PT ;  /* 0x000000085400780c */ /* 0x000fe20003f06270 */
[----:B------:R-:W-:Y:S01]  /*3110*/  CS2R R36, SRZ ;  /* 0x0000000000247805 */ /* 0x000fe2000001ff00 */
[----:B------:R-:W-:-:S02]  /*3120*/  SHF.R.U32.HI R2, RZ, 0x3, R0 ;  /* 0x00000003ff027819 */ /* 0x000fc40000011600 */
[----:B----4-:R-:W-:Y:S01]  /*3130*/  IADD3 R10, R151, UR4, RZ ;  /* 0x00000004970a7c10 */ /* 0x010fe2000fffe0ff */
[----:B------:R-:W-:Y:S01]  /*3140*/  CS2R R40, SRZ ;  /* 0x0000000000287805 */ /* 0x000fe2000001ff00 */
[----:B------:R-:W-:-:S03]  /*3150*/  LOP3.LUT R9, R2, R14, R0, 0x1e, !PT ;  /* 0x0000000e02097212 */ /* 0x000fc600078e1e00 */
[----:B------:R-:W-:Y:S01]  /*3160*/  STL [R1+0xac], R10 ;  /* 0x0000ac0a01007387 */ /* 0x000fe20000100800 */
[----:B--2---:R-:W-:-:S05]  /*3170*/  IMAD.SHL.U32 R5, R24, 0x8, RZ ;  /* 0x0000000818057824 */ /* 0x004fca00078e00ff */
[C---:B------:R-:W-:Y:S02]  /*3180*/  LOP3.LUT R7, R0.reuse, 0x8, R5, 0xf8, !PT ;  /* 0x0000000800077812 */ /* 0x040fe400078ef805 */
[----:B------:R-:W-:Y:S01]  /*3190*/  LOP3.LUT R5, R0, 0x38, R4, 0xf8, !PT ;  /* 0x0000003800057812 */ /* 0x000fe200078ef804 */
[C---:B------:R-:W-:Y:S01]  /*31a0*/  IMAD R0, R24.reuse, 0x200, R8 ;  /* 0x0000020018007824 */ /* 0x040fe200078e0208 */
[----:B------:R-:W-:Y:S01]  /*31b0*/  LOP3.LUT R4, R7, R2, RZ, 0x3c, !PT ;  /* 0x0000000207047212 */ /* 0x000fe200078e3cff */
[----:B------:R-:W-:Y:S01]  /*31c0*/  IMAD R8, R24, 0x1000, R6 ;  /* 0x0000100018087824 */ /* 0x000fe200078e0206 */
[----:B------:R-:W-:Y:S01]  /*31d0*/  LOP3.LUT R7, R9, R6, RZ, 0xfc, !PT ;  /* 0x0000000609077212 */ /* 0x000fe200078efcff */
[----:B------:R-:W-:Y:S01]  /*31e0*/  IMAD.SHL.U32 R9, R15, 0x2, RZ ;  /* 0x000000020f097824 */ /* 0x000fe200078e00ff */
[----:B------:R-:W-:Y:S01]  /*31f0*/  LOP3.LUT R5, R5, R2, RZ, 0x3c, !PT ;  /* 0x0000000205057212 */ /* 0x000fe200078e3cff */
[----:B------:R-:W-:Y:S01]  /*3200*/  IMAD R3, R0, 0x2, R3 ;  /* 0x0000000200037824 */ /* 0x000fe200078e0203 */
[-C--:B------:R-:W-:Y:S01]  /*3210*/  IADD3 R2, R4, R6.reuse, R21 ;  /* 0x0000000604027210 */ /* 0x080fe20007ffe015 */
[----:B------:R-:W-:Y:S01]  /*3220*/  IMAD.SHL.U32 R0, R0, 0x2, RZ ;  /* 0x0000000200007824 */ /* 0x000fe200078e00ff */
[----:B------:R2:W-:Y:S01]  /*3230*/  STL [R1+0x90], R9 ;  /* 0x0000900901007387 */ /* 0x0005e20000100800 */
[----:B------:R-:W-:Y:S01]  /*3240*/  IMAD.IADD R8, R8, 0x1, R5 ;  /* 0x0000000108087824 */ /* 0x000fe200078e0205 */
[----:B------:R-:W-:Y:S01]  /*3250*/  LOP3.LUT R6, R4, R6, RZ, 0xfc, !PT ;  /* 0x0000000604067212 */ /* 0x000fe200078efcff */
[----:B------:R-:W-:Y:S01]  /*3260*/  IMAD.MOV.U32 R5, RZ, RZ, 0x10 ;  /* 0x00000010ff057424 */ /* 0x000fe200078e00ff */
[----:B------:R-:W-:Y:S01]  /*3270*/  CS2R R24, SRZ ;  /* 0x0000000000187805 */ /* 0x000fe2000001ff00 */
[----:B------:R-:W-:Y:S01]  /*3280*/  @!P0 IMAD.SHL.U32 R4, R84, 0x10, RZ ;  /* 0x0000001054048824 */ /* 0x000fe200078e00ff */
[----:B------:R-:W-:Y:S01]  /*3290*/  CS2R R20, SRZ ;  /* 0x0000000000147805 */ /* 0x000fe2000001ff00 */
[----:B------:R-:W-:Y:S01]  /*32a0*/  IMAD.SHL.U32 R2, R2, 0x2, RZ ;  /* 0x0000000202027824 */ /* 0x000fe200078e00ff */
[----:B------:R-:W-:Y:S01]  /*32b0*/  SEL R5, R5, 0xfffffff0, !P1 ;  /* 0xfffffff005057807 */ /* 0x000fe20004800000 */
[----:B------:R-:W-:Y:S01]  /*32c0*/  CS2R R84, SRZ ;  /* 0x0000000000547805 */ /* 0x000fe2000001ff00 */
[----:B------:R3:W-:Y:S04]  /*32d0*/  @!P0 LDGSTS.E.BYPASS.LTC128B.128 [R4+0x14100], [R12.64] ;  /* 0x141000000c048fae */ /* 0x0007e8000b901d52 */
[----:B------:R-:W0:Y:S01]  /*32e0*/  LDGDEPBAR ;  /* 0x00000000000079af */ /* 0x000e220000000000 */
[----:B--2---:R-:W-:-:S05]  /*32f0*/  IADD3 R9, -R9, UR8, RZ ;  /* 0x0000000809097c10 */ /* 0x004fca000fffe1ff */
[----:B------:R2:W-:Y:S04]  /*3300*/  STL [R1+0x6c], R9 ;  /* 0x00006c0901007387 */ /* 0x0005e80000100800 */
[----:B------:R4:W-:Y:S01]  /*3310*/  STL [R1+0x38], R3 ;  /* 0x0000380301007387 */ /* 0x0009e20000100800 */
[----:B---3--:R-:W-:-:S03]  /*3320*/  SEL R4, R148, 0xffffffe0, !P2 ;  /* 0xffffffe094047807 */ /* 0x008fc60005000000 */
[----:B------:R3:W-:Y:S01]  /*3330*/  STL [R1+0x3c], R0 ;  /* 0x00003c0001007387 */ /* 0x0007e20000100800 */
[----:B--2---:R-:W-:Y:S02]  /*3340*/  LEA R9, R6, 0x15180, 0x1 ;  /* 0x0001518006097811 */ /* 0x004fe400078e08ff */
[----:B------:R-:W-:Y:S01]  /*3350*/  LEA R6, R8, 0x80, 0x1 ;  /* 0x0000008008067811 */ /* 0x000fe200078e08ff */
[----:B----4-:R-:W-:Y:S02]  /*3360*/  IMAD R3, R5, 0x2, R2 ;  /* 0x0000000205037824 */ /* 0x010fe400078e0202 */
[----:B------:R-:W-:Y:S01]  /*3370*/  STL [R1+0x40], R9 ;  /* 0x0000400901007387 */ /* 0x000fe20000100800 */
[----:B---3--:R-:W-:-:S03]  /*3380*/  IMAD.SHL.U32 R0, R7, 0x2, RZ ;  /* 0x0000000207007824 */ /* 0x008fc600078e00ff */
[----:B------:R2:W-:Y:S01]  /*3390*/  STL [R1+0x24], R6 ;  /* 0x0000240601007387 */ /* 0x0005e20000100800 */
[C---:B------:R-:W-:Y:S02]  /*33a0*/  IMAD R7, R4.reuse, 0x2, R2 ;  /* 0x0000000204077824 */ /* 0x040fe400078e0202 */
[----:B------:R-:W-:-:S03]  /*33b0*/  IMAD R252, R4, 0x2, R3 ;  /* 0x0000000204fc7824 */ /* 0x000fc600078e0203 */
[----:B------:R3:W-:Y:S01]  /*33c0*/  STL [R1+0x20], R7 ;  /* 0x0000200701007387 */ /* 0x0007e20000100800 */
[--C-:B--2---:R-:W-:Y:S02]  /*33d0*/  IMAD R6, R5, 0x2, R9.reuse ;  /* 0x0000000205067824 */ /* 0x104fe400078e0209 */
[C---:B------:R-:W-:Y:S02]  /*33e0*/  IMAD R5, R4.reuse, 0x2, R9 ;  /* 0x0000000204057824 */ /* 0x040fe400078e0209 */
[----:B------:R-:W-:Y:S01]  /*33f0*/  IMAD R4, R4, 0x2, R6 ;  /* 0x0000000204047824 */ /* 0x000fe200078e0206 */
[----:B------:R3:W-:Y:S04]  /*3400*/  STL [R1+0x44], R6 ;  /* 0x0000440601007387 */ /* 0x0007e80000100800 */
[----:B------:R3:W-:Y:S04]  /*3410*/  STL [R1+0x4c], R5 ;  /* 0x00004c0501007387 */ /* 0x0007e80000100800 */
[----:B-1----:R3:W-:Y:S02]  /*3420*/  STL [R1+0x48], R4 ;  /* 0x0000480401007387 */ /* 0x0027e40000100800 */
.L_x_452:
[----:B-1----:R-:W2:Y:S01]  /*3430*/  LDL R159, [R1+0x28] ;  /* 0x00002800019f7983 */ /* 0x002ea20000100800 */
[----:B------:R-:W-:Y:S04]  /*3440*/  DEPBAR.LE SB0, 0x0 ;  /* 0x000080000000791a */ /* 0x000fe80000000000 */
[----:B------:R-:W4:Y:S01]  /*3450*/  LDL R158, [R1+0x2c] ;  /* 0x00002c00019e7983 */ /* 0x000f220000100800 */
[----:B------:R-:W-:Y:S02]  /*3460*/  USHF.L.U32 UR8, UR6, 0x5, URZ ;  /* 0x0000000506087899 */ /* 0x000fe4000800063f */
[----:B------:R-:W-:Y:S01]  /*3470*/  UIADD3 UR7, UR6, 0x1, URZ ;  /* 0x0000000106077890 */ /* 0x000fe2000fffe03f */
[----:B-----5:R-:W5:Y:S01]  /*3480*/  LDL R157, [R1+0x34] ;  /* 0x00003400019d7983 */ /* 0x020f620000100800 */
[----:B------:R-:W-:Y:S02]  /*3490*/  UIADD3 UR4, -UR9, 0x1, UR8 ;  /* 0x0000000109047890 */ /* 0x000fe4000fffe108 */
[----:B------:R-:W-:Y:S01]  /*34a0*/  UISETP.GE.AND UP0, UPT, UR7, UR10, UPT ;  /* 0x0000000a0700728c */ /* 0x000fe2000bf06270 */
[----:B---3--:R-:W3:Y:S01]  /*34b0*/  LDL R232, [R1+0x20] ;  /* 0x0000200001e87983 */ /* 0x008ee20000100800 */
[----:B------:R-:W-:Y:S03]  /*34c0*/  UIADD3 UR4, -UR14, UR4, UR13 ;  /* 0x000000040e047290 */ /* 0x000fe6000fffe10d */
[----:B------:R-:W3:Y:S04]  /*34d0*/  LDL R156, [R1+0x30] ;  /* 0x00003000019c7983 */ /* 0x000ee80000100800 */
[----:B------:R-:W-:Y:S01]  /*34e0*/  BAR.SYNC.DEFER_BLOCKING 0x0 ;  /* 0x0000000000007b1d */ /* 0x000fe20000010000 */
[----:B------:R-:W-:Y:S05]  /*34f0*/  PLOP3.LUT P5, PT, PT, PT, UP0, 0x80, 0x0 ;  /* 0x000000000000781c */ /* 0x000fea0003faf008 */
[----:B------:R-:W-:Y:S04]  /*3500*/  LDSM.16.M88.4 R8, [R2+0x8080] ;  /* 0x008080000208783b */ /* 0x000fe80000000200 */
[----:B------:R-:W-:Y:S04]  /*3510*/  LDSM.16.M88.4 R16, [R3+0x8080] ;  /* 0x008080000310783b */ /* 0x000fe80000000200 */
[----:B------:R-:W3:Y:S04]  /*3520*/  LDL R229, [R1+0x58] ;  /* 0x0000580001e57983 */ /* 0x000ee80000100800 */
[----:B------:R-:W3:Y:S04]  /*3530*/  LDL R231, [R1+0x90] ;  /* 0x0000900001e77983 */ /* 0x000ee80000100800 */
[----:B------:R-:W3:Y:S04]  /*3540*/  LDL R230, [R1+0x6c] ;  /* 0x00006c0001e67983 */ /* 0x000ee80000100800 */
[----:B------:R-:W3:Y:S04]  /*3550*/  LDL R241, [R1+0x3c] ;  /* 0x00003c0001f17983 */ /* 0x000ee80000100800 */
[----:B------:R-:W3:Y:S04]  /*3560*/  LDL R240, [R1+0x38] ;  /* 0x0000380001f07983 */ /* 0x000ee80000100800 */
[----:B--2---:R-:W1:Y:S04]  /*3570*/  LDSM.16.M88.4 R12, [R159+0x80] ;  /* 0x000080009f0c783b */ /* 0x004e680000000200 */
[----:B----4-:R-:W2:Y:S04]  /*3580*/  LDSM.16.M88.4 R148, [R158+0x80] ;  /* 0x000080009e94783b */ /* 0x010ea80000000200 */
[----:B-----5:R-:W-:Y:S01]  /*3590*/  LDSM.16.M88.4 R152, [R157+0x80] ;  /* 0x000080009d98783b */ /* 0x020fe20000000200 */
[C---:B-1----:R-:W-:Y:S08]  /*35a0*/  HMMA.16816.F32.BF16 R4, R8.reuse, R12, RZ ;  /* 0x0000000c0804723c */ /* 0x042ff000000418ff */
[----:B------:R-:W-:Y:S01]  /*35b0*/  HMMA.16816.F32.BF16 R8, R8, R14, RZ ;  /* 0x0000000e0808723c */ /* 0x000fe200000418ff */
[----:B---3--:R-:W1:Y:S04]  /*35c0*/  LDSM.16.M88.4 R12, [R232+0x8080] ;  /* 0x00808000e80c783b */ /* 0x008e680000000200 */
[----:B------:R-:W-:Y:S04]  /*35d0*/  LDS R160, [R229.X4+0x14080] ;  /* 0x01408000e5a07984 */ /* 0x000fe80000004800 */
[----:B------:R-:W-:Y:S07]  /*35e0*/  LDS R161, [R229.X4+0x140a0] ;  /* 0x0140a000e5a17984 */ /* 0x000fee0000004800 */
        /* <DEDUP_REMOVED lines=73> */
[----:B------:R-:W5:Y:S05]  /*3a80*/  MUFU.TANH R228, R6 ;  /* 0x0000000600e47308 */ /* 0x000f6a0000002400 */
[C---:B---3--:R-:W-:Y:S05]  /*3a90*/  HMMA.16816.F32.BF16 R12, R152.reuse, R168, R12 ;  /* 0x000000a8980c723c */ /* 0x048fea000004180c */
[----:B------:R3:W1:Y:S03]  /*3aa0*/  MUFU.TANH R163, R7 ;  /* 0x0000000700a37308 */ /* 0x0006660000002400 */
[----:B------:R-:W-:Y:S01]  /*3ab0*/  HMMA.16816.F32.BF16 R16, R152, R170, R16 ;  /* 0x000000aa9810723c */ /* 0x000fe20000041810 */
[----:B------:R-:W1:Y:S06]  /*3ac0*/  LDSM.16.M88.4 R152, [R252+0x10080] ;  /* 0x01008000fc98783b */ /* 0x000e6c0000000200 */
[----:B------:R-:W1:Y:S09]  /*3ad0*/  MUFU.TANH R157, R8 ;  /* 0x00000008009d7308 */ /* 0x000e720000002400 */
[C---:B--2---:R-:W-:Y:S01]  /*3ae0*/  HMMA.16816.F32.BF16 R12, R148.reuse, R172, R12 ;  /* 0x000000ac940c723c */ /* 0x044fe2000004180c */
[----:B------:R-:W2:Y:S01]  /*3af0*/  MUFU.TANH R156, R9 ;  /* 0x00000009009c7308 */ /* 0x000ea20000002400 */
[----:B---3--:R-:W-:Y:S06]  /*3b00*/  LDSM.16.M88.4 R4, [R232+0x13080] ;  /* 0x01308000e804783b */ /* 0x008fec0000000200 */
[----:B------:R-:W-:Y:S01]  /*3b10*/  HMMA.16816.F32.BF16 R16, R148, R174, R16 ;  /* 0x000000ae9410723c */ /* 0x000fe20000041810 */
[----:B------:R-:W3:Y:S02]  /*3b20*/  LDSM.16.M88.4 R148, [R2+0x11080] ;  /* 0x011080000294783b */ /* 0x000ee40000000200 */
[----:B------:R-:W2:-:S13]  /*3b30*/  MUFU.TANH R159, R10 ;  /* 0x0000000a009f7308 */ /* 0x000e9a0000002400 */
        /* <DEDUP_REMOVED lines=29> */
[----:B------:R-:W-:Y:S05]  /*3d10*/  IADD3 R148, -R231, UR4, R229 ;  /* 0x00000004e7947c10 */ /* 0x000fea000fffe1e5 */
[----:B------:R-:W-:Y:S02]  /*3d20*/  IMNMX R149, R230, R148, PT ;  /* 0x00000094e6957217 */ /* 0x000fe40003800200 */
[----:B------:R-:W-:Y:S02]  /*3d30*/  IADD3 R148, R148, 0x8, RZ ;  /* 0x0000000894947810 */ /* 0x000fe40007ffe0ff */
[C---:B------:R-:W-:Y:S01]  /*3d40*/  ISETP.GT.AND P0, PT, R149.reuse, RZ, PT ;  /* 0x000000ff9500720c */ /* 0x040fe20003f04270 */
[C---:B-1----:R-:W-:Y:S05]  /*3d50*/  HMMA.16816.F32.BF16 R12, R152.reuse, R216, R12 ;  /* 0x000000d8980c723c */ /* 0x042fea000004180c */
[----:B------:R-:W-:Y:S03]  /*3d60*/  IMNMX R148, R230, R148, PT ;  /* 0x00000094e6947217 */ /* 0x000fe60003800200 */
[----:B------:R-:W-:Y:S01]  /*3d70*/  HMMA.16816.F32.BF16 R16, R152, R218, R16 ;  /* 0x000000da9810723c */ /* 0x000fe20000041810 */
[----:B------:R-:W3:Y:S01]  /*3d80*/  LDL R155, [R1+0x64] ;  /* 0x00006400019b7983 */ /* 0x000ee20000100800 */
[----:B------:R1:W1:Y:S01]  /*3d90*/  MUFU.TANH R154, R11 ;  /* 0x0000000b009a7308 */ /* 0x0002620000002400 */
        /* <DEDUP_REMOVED lines=13> */
[----:B------:R-:W2:Y:S03]  /*3e70*/  LDS R4, [R229.X4+0x14120] ;  /* 0x01412000e5047984 */ /* 0x000ea60000004800 */
[----:B-----5:R-:W-:Y:S02]  /*3e80*/  FSEL R150, R228, -INF , P0 ;  /* 0xff800000e4967808 */ /* 0x020fe40000000000 */
        /* <DEDUP_REMOVED lines=8> */
[----:B------:R-:W5:Y:S01]  /*3f10*/  LDL R149, [R1+0x68] ;  /* 0x0000680001957983 */ /* 0x000f620000100800 */
[C---:B-1----:R-:W-:Y:S04]  /*3f20*/  HMMA.16816.F32.BF16 R12, R8.reuse, R224, R12 ;  /* 0x000000e0080c723c */ /* 0x042fe8000004180c */
[----:B------:R-:W-:Y:S01]  /*3f30*/  MUFU.EX2 R151, R151 ;  /* 0x0000009700977308 */ /* 0x000fe20000000800 */
[----:B--2---:R-:W-:Y:S01]  /*3f40*/  FSEL R7, R156, -INF , P0 ;  /* 0xff8000009c077808 */ /* 0x004fe20000000000 */
[--C-:B------:R-:W-:Y:S01]  /*3f50*/  FFMA.FTZ R6, R6, c[0x0][0x29c], -R160.reuse ;  /* 0x0000a70006067a23 */ /* 0x100fe200000108a0 */
[----:B------:R-:W-:Y:S01]  /*3f60*/  ISETP.GT.AND P0, PT, R148, 0x21, PT ;  /* 0x000000219400780c */ /* 0x000fe20003f04270 */
[----:B------:R-:W-:Y:S04]  /*3f70*/  HMMA.16816.F32.BF16 R16, R8, R226, R16 ;  /* 0x000000e20810723c */ /* 0x000fe80000041810 */
[----:B------:R-:W-:Y:S02]  /*3f80*/  FFMA.FTZ R160, R7, c[0x0][0x29c], -R160 ;  /* 0x0000a70007a07a23 */ /* 0x000fe400000108a0 */
[----:B------:R-:W1:Y:S01]  /*3f90*/  MUFU.EX2 R6, R6 ;  /* 0x0000000600067308 */ /* 0x000e620000000800 */
[----:B------:R-:W-:Y:S01]  /*3fa0*/  FFMA.FTZ R148, -R157, R157, 1 ;  /* 0x3f8000009d947423 */ /* 0x000fe2000001019d */
[----:B------:R-:W-:Y:S04]  /*3fb0*/  FSEL R11, R159, -INF , P1 ;  /* 0xff8000009f0b7808 */ /* 0x000fe80000800000 */
[----:B------:R-:W-:Y:S01]  /*3fc0*/  FSEL R8, R154, -INF , P0 ;  /* 0xff8000009a087808 */ /* 0x000fe20000000000 */
[----:B------:R-:W-:Y:S03]  /*3fd0*/  FFMA.FTZ R11, R11, c[0x0][0x29c], -R161 ;  /* 0x0000a7000b0b7a23 */ /* 0x000fe600000108a1 */
[----:B------:R-:W2:Y:S01]  /*3fe0*/  MUFU.EX2 R7, R160 ;  /* 0x000000a000077308 */ /* 0x000ea20000000800 */
        /* <DEDUP_REMOVED lines=13> */
[C---:B--2---:R-:W-:Y:S01]  /*40c0*/  FMUL.FTZ R5, R7.reuse, R5 ;  /* 0x0000000507057220 */ /* 0x044fe20000410000 */
        /* <DEDUP_REMOVED lines=30> */
[----:B-----5:R-:W-:Y:S04]  /*42b0*/  STS [R149], R7 ;  /* 0x0000000795007388 */ /* 0x020fe80000000800 */
        /* <DEDUP_REMOVED lines=77> */
[----:B-1--4-:R-:W1:Y:S04]  /*4790*/  S2R R0, SR_TID.X ;  /* 0x0000000000007919 */ /* 0x012e680000002100 */
[----:B--2---:R-:W2:Y:S01]  /*47a0*/  LDL R247, [R1+0x50] ;  /* 0x0000500001f77983 */ /* 0x004ea20000100800 */
[----:B------:R-:W-:Y:S01]  /*47b0*/  LEA R245, P0, R245, R246, 0x5 ;  /* 0x000000f6f5f57211 */ /* 0x000fe200078028ff */
[----:B------:R-:W-:Y:S02]  /*47c0*/  IMAD.U32 R246, RZ, RZ, UR11 ;  /* 0x0000000bfff67e24 */ /* 0x000fe4000f8e00ff */
[----:B---3--:R-:W3:Y:S03]  /*47d0*/  LDL R248, [R1+0x94] ;  /* 0x0000940001f87983 */ /* 0x008ee60000100800 */
[----:B------:R-:W-:Y:S02]  /*47e0*/  LEA.HI.X R246, R244, R249, R246, 0x5, P0 ;  /* 0x000000f9f4f67211 */ /* 0x000fe400000f2cf6 */
[C---:B------:R-:W-:Y:S02]  /*47f0*/  LEA R244, P0, R245.reuse, c[0x0][0x1f0], 0x1 ;  /* 0x00007c00f5f47a11 */ /* 0x040fe400078008ff */
[----:B-1----:R-:W-:Y:S02]  /*4800*/  SHF.R.S32.HI R249, RZ, 0x1f, R0 ;  /* 0x0000001ffff97819 */ /* 0x002fe40000011400 */
[----:B------:R-:W-:Y:S02]  /*4810*/  LEA.HI.X R245, R245, c[0x0][0x1f4], R246, 0x1, P0 ;  /* 0x00007d00f5f57a11 */ /* 0x000fe400000f0cf6 */
[----:B------:R-:W4:Y:S01]  /*4820*/  LDL R246, [R1+0x5c] ;  /* 0x00005c0001f67983 */ /* 0x000f220000100800 */
[----:B------:R-:W-:Y:S03]  /*4830*/  LEA.HI R249, R249, R0, RZ, 0x3 ;  /* 0x00000000f9f97211 */ /* 0x000fe600078f18ff */
[----:B------:R1:W5:Y:S01]  /*4840*/  LDL.LU R0, [R1+0xb4] ;  /* 0x0000b40001007983 */ /* 0x0003620000300800 */
[----:B------:R-:W-:Y:S02]  /*4850*/  SHF.R.S32.HI R249, RZ, 0x3, R249 ;  /* 0x00000003fff97819 */ /* 0x000fe400000114f9 */
[C---:B----4-:R-:W-:Y:S02]  /*4860*/  LOP3.LUT P2, RZ, R246.reuse, 0x1, RZ, 0xc0, !PT ;  /* 0x00000001f6ff7812 */ /* 0x050fe4000784c0ff */
        /* <DEDUP_REMOVED lines=10> */
[----:B--2---:R2:W-:Y:S04]  /*4910*/  LDGSTS.E.BYPASS.LTC128B.128 [R247+0x10080], [R244.64], !P4 ;  /* 0x10080000f4f77fae */ /* 0x0045e8000e101d52 */
[----:B------:R2:W-:Y:S04]  /*4920*/  LDGSTS.E.BYPASS.LTC128B.128 [R247+0x11080], [R244.64+0x80], !P2 ;  /* 0x11080080f4f77fae */ /* 0x0005e8000d101d52 */
[----:B------:R2:W-:Y:S04]  /*4930*/  LDGSTS.E.BYPASS.LTC128B.128 [R247+0x12080], [R244.64+0x100], !P1 ;  /* 0x12080100f4f77fae */ /* 0x0005e8000c901d52 */
[----:B------:R2:W-:Y:S04]  /*4940*/  LDGSTS.E.BYPASS.LTC128B.128 [R247+0x13080], [R244.64+0x180], !P0 ;  /* 0x13080180f4f77fae */ /* 0x0005e8000c101d52 */
[----:B--2---:R-:W2:Y:S01]  /*4950*/  S2R R247, SR_TID.X ;  /* 0x0000000000f77919 */ /* 0x004ea20000002100 */
[----:B------:R-:W-:Y:S05]  /*4960*/  IMAD.U32 R244, RZ, RZ, UR8 ;  /* 0x00000008fff47e24 */ /* 0x000fea000f8e00ff */
[----:B------:R-:W-:Y:S04]  /*4970*/  @!P6 IADD3 R244, R244, 0x20, RZ ;  /* 0x00000020f4f4e810 */ /* 0x000fe80007ffe0ff */
[C---:B------:R-:W-:Y:S04]  /*4980*/  @!P6 IADD3 R245, P0, R244.reuse, R250, RZ ;  /* 0x000000faf4f5e210 */ /* 0x040fe80007f1e0ff */
[----:B---3--:R-:W-:Y:S02]  /*4990*/  @!P6 LEA.HI.X.SX32 R246, R244, R248, 0x1, P0 ;  /* 0x000000f8f4f6e211 */ /* 0x008fe400000f0eff */
[C---:B------:R-:W-:Y:S04]  /*49a0*/  @!P6 LEA R244, P0, R245.reuse, c[0x0][0x280], 0x2 ;  /* 0x0000a000f5f4ea11 */ /* 0x040fe800078010ff */
[----:B------:R-:W-:Y:S01]  /*49b0*/  @!P6 LEA.HI.X R245, R245, c[0x0][0x284], R246, 0x2, P0 ;  /* 0x0000a100f5f5ea11 */ /* 0x000fe200000f14f6 */
[----:B--2---:R-:W-:Y:S05]  /*49c0*/  @!P6 IMAD.SHL.U32 R246, R247, 0x10, RZ ;  /* 0x00000010f7f6e824 */ /* 0x004fea00078e00ff */
[----:B------:R1:W-:Y:S03]  /*49d0*/  @!P6 LDGSTS.E.BYPASS.LTC128B.128 [R246+0x14100], [R244.64] ;  /* 0x14100000f4f6efae */ /* 0x0003e6000b901d52 */
.L_x_450:
        /* <DEDUP_REMOVED lines=98> */
.L_x_451:
        /* <DEDUP_REMOVED lines=110> */
[----:B-----5:R-:W-:-:S02]  /*56e0*/  FMUL.FTZ R0, R91, c[0x0][0x298] ;  /* 0x0000a6005b007a20 */ /* 0x020fc40000410000 */
        /* <DEDUP_REMOVED lines=56> */
.L_x_449:
[----:B------:R-:W-:Y:S05]  /*5a70*/  @P0 BRA `(.L_x_453) ;  /* 0x00001f8000000947 */ /* 0x000fea0003800000 */
[----:B------:R-:W1:Y:S01]  /*5a80*/  S2R R111, SR_TID.X ;  /* 0x00000000006f7919 */ /* 0x000e620000002100 */
[----:B------:R-:W-:Y:S01]  /*5a90*/  F2FP.BF16.PACK_AB R87, R33, R32 ;  /* 0x000000202157723e */ /* 0x000fe200000010ff */
[----:B------:R-:W-:Y:S01]  /*5aa0*/  ULDC.64 UR4, c[0x0][0x358] ;  /* 0x0000d60000047ab9 */ /* 0x000fe20000000a00 */
[----:B------:R-:W-:Y:S01]  /*5ab0*/  F2FP.BF16.PACK_AB R33, R2, R5 ;  /* 0x000000050221723e */ /* 0x000fe200000010ff */
[----:B------:R-:W-:Y:S01]  /*5ac0*/  UISETP.NE.U32.AND UP1, UPT, URZ, UR4, UPT ;  /* 0x000000043f00728c */ /* 0x000fe2000bf25070 */
[----:B------:R-:W-:Y:S01]  /*5ad0*/  F2FP.BF16.PACK_AB R32, R0, R3 ;  /* 0x000000030020723e */ /* 0x000fe200000010ff */
[----:B------:R-:W-:Y:S01]  /*5ae0*/  UMOV UR6, 0x4 ;  /* 0x0000000400067882 */ /* 0x000fe20000000000 */
[----:B------:R-:W-:Y:S01]  /*5af0*/  F2FP.BF16.PACK_AB R86, R35, R34 ;  /* 0x000000222356723e */ /* 0x000fe200000010ff */
[----:B------:R-:W-:Y:S01]  /*5b00*/  UISETP.NE.AND.EX UP1, UPT, URZ, UR5, UPT, UP1 ;  /* 0x000000053f00728c */ /* 0x000fe2000bf25310 */
[----:B------:R-:W-:-:S02]  /*5b10*/  F2FP.BF16.PACK_AB R35, R6, R149 ;  /* 0x000000950623723e */ /* 0x000fc400000010ff */
[----:B------:R-:W-:Y:S01]  /*5b20*/  F2FP.BF16.PACK_AB R36, R37, R36 ;  /* 0x000000242524723e */ /* 0x000fe200000010ff */
[----:B------:R-:W-:Y:S01]  /*5b30*/  ULDC.64 UR4, c[0x0][0x358] ;  /* 0x0000d60000047ab9 */ /* 0x000fe20000000a00 */
[----:B------:R-:W-:Y:S01]  /*5b40*/  F2FP.BF16.PACK_AB R90, R23, R22 ;  /* 0x00000016175a723e */ /* 0x000fe200000010ff */
[----:B------:R-:W-:Y:S01]  /*5b50*/  UIMAD.WIDE UR4, UR15, UR6, UR4 ;  /* 0x000000060f0472a5 */ /* 0x000fe2000f8e0204 */
[----:B------:R-:W-:Y:S02]  /*5b60*/  F2FP.BF16.PACK_AB R34, R4, R148 ;  /* 0x000000940422723e */ /* 0x000fe400000010ff */
[----:B------:R-:W-:Y:S02]  /*5b70*/  F2FP.BF16.PACK_AB R91, R21, R20 ;  /* 0x00000014155b723e */ /* 0x000fe400000010ff */
[----:B------:R-:W-:Y:S02]  /*5b80*/  F2FP.BF16.PACK_AB R89, R25, R24 ;  /* 0x000000181959723e */ /* 0x000fe400000010ff */
[----:B------:R-:W-:-:S02]  /*5b90*/  F2FP.BF16.PACK_AB R88, R27, R26 ;  /* 0x0000001a1b58723e */ /* 0x000fc400000010ff */
[----:B------:R-:W-:Y:S02]  /*5ba0*/  F2FP.BF16.PACK_AB R85, R29, R28 ;  /* 0x0000001c1d55723e */ /* 0x000fe400000010ff */
[----:B-1----:R-:W-:Y:S02]  /*5bb0*/  SHF.R.S32.HI R5, RZ, 0x1f, R111 ;  /* 0x0000001fff057819 */ /* 0x002fe4000001146f */
[----:B------:R-:W-:Y:S02]  /*5bc0*/  F2FP.BF16.PACK_AB R84, R31, R30 ;  /* 0x0000001e1f54723e */ /* 0x000fe400000010ff */
[CC--:B------:R-:W-:Y:S02]  /*5bd0*/  LEA.HI R3, R5.reuse, R111.reuse, RZ, 0x2 ;  /* 0x0000006f05037211 */ /* 0x0c0fe400078f10ff */
[----:B------:R-:W-:Y:S02]  /*5be0*/  LEA.HI R37, R5, R111, RZ, 0x5 ;  /* 0x0000006f05257211 */ /* 0x000fe400078f28ff */
[----:B------:R-:W-:-:S02]  /*5bf0*/  SHF.R.S32.HI R6, RZ, 0x2, R3 ;  /* 0x00000002ff067819 */ /* 0x000fc40000011403 */
[----:B------:R-:W-:Y:S02]  /*5c00*/  SHF.R.S32.HI R0, RZ, 0x1f, R3 ;  /* 0x0000001fff007819 */ /* 0x000fe40000011403 */
[----:B------:R-:W-:Y:S02]  /*5c10*/  SHF.R.S32.HI R22, RZ, 0x5, R37 ;  /* 0x00000005ff167819 */ /* 0x000fe40000011425 */
[----:B------:R-:W-:Y:S02]  /*5c20*/  LEA.HI R0, R0, R6, RZ, 0x3 ;  /* 0x0000000600007211 */ /* 0x000fe400078f18ff */
[----:B------:R-:W-:Y:S02]  /*5c30*/  LEA.HI R5, R5, R111, RZ, 0x6 ;  /* 0x0000006f05057211 */ /* 0x000fe400078f30ff */
[----:B------:R-:W-:Y:S02]  /*5c40*/  LOP3.LUT R0, R0, 0xfffffff8, RZ, 0xc0, !PT ;  /* 0xfffffff800007812 */ /* 0x000fe400078ec0ff */
[----:B------:R-:W-:-:S02]  /*5c50*/  LOP3.LUT R3, R3, 0x3ffffffc, RZ, 0xc0, !PT ;  /* 0x3ffffffc03037812 */ /* 0x000fc400078ec0ff */
[----:B------:R-:W-:Y:S01]  /*5c60*/  SHF.R.U32.HI R5, RZ, 0x3, R5 ;  /* 0x00000003ff057819 */ /* 0x000fe20000011605 */
[----:B------:R-:W-:Y:S01]  /*5c70*/  IMAD.IADD R6, R6, 0x1, -R0 ;  /* 0x0000000106067824 */ /* 0x000fe200078e0a00 */
[----:B------:R-:W-:Y:S02]  /*5c80*/  LEA.HI R0, R37, R22, RZ, 0x1 ;  /* 0x0000001625007211 */ /* 0x000fe400078f08ff */
        /* <DEDUP_REMOVED lines=64> */
[----:B-----5:R-:W-:Y:S01]  /*6090*/  F2FP.BF16.PACK_AB R13, R131, R130 ;  /* 0x00000082830d723e */ /* 0x020fe200000010ff */
        /* <DEDUP_REMOVED lines=19> */
[----:B------:R-:W-:-:S03]  /*61d0*/  PLOP3.LUT P0, PT, PT, PT, UP1, 0x80, 0x0 ;  /* 0x000000000000781c */ /* 0x000fc60003f0f018 */
        /* <DEDUP_REMOVED lines=45> */
[----:B------:R3:W-:Y:S01]  /*64b0*/  STS [R2+0x7480], R3 ;  /* 0x0074800302007388 */ /* 0x0007e20000000800 */
[----:B-1----:R-:W-:-:S02]  /*64c0*/  IMAD.U32 R9, RZ, RZ, UR5 ;  /* 0x00000005ff097e24 */ /* 0x002fc4000f8e00ff */
[----:B--2---:R-:W-:Y:S01]  /*64d0*/  IMAD.U32 R8, RZ, RZ, UR4 ;  /* 0x00000004ff087e24 */ /* 0x004fe2000f8e00ff */
[----:B------:R-:W-:Y:S06]  /*64e0*/  BAR.SYNC.DEFER_BLOCKING 0x1, 0x100 ;  /* 0x0044000000007b1d */ /* 0x000fec0000010000 */
[----:B------:R-:W-:Y:S02]  /*64f0*/  ULDC.64 UR4, c[0x0][0x360] ;  /* 0x0000d80000047ab9 */ /* 0x000fe40000000a00 */
[----:B------:R-:W-:Y:S01]  /*6500*/  UISETP.NE.U32.AND UP0, UPT, URZ, UR4, UPT ;  /* 0x000000043f00728c */ /* 0x000fe2000bf05070 */
[----:B---3--:R-:W2:Y:S03]  /*6510*/  @P0 LDG.E R0, [R8.64] ;  /* 0x0000001208000981 */ /* 0x008ea6000c1e1900 */
[----:B------:R-:W-:Y:S01]  /*6520*/  UISETP.NE.AND.EX UP0, UPT, URZ, UR5, UPT, UP0 ;  /* 0x000000053f00728c */ /* 0x000fe2000bf05300 */
[----:B----4-:R-:W-:-:S02]  /*6530*/  IMAD.MOV.U32 R4, RZ, RZ, c[0x0][0x2f0] ;  /* 0x0000bc00ff047624 */ /* 0x010fc400078e00ff */
[----:B------:R-:W-:-:S03]  /*6540*/  ULDC.64 UR4, c[0x0][0x360] ;  /* 0x0000d80000047ab9 */ /* 0x000fc60000000a00 */
[----:B------:R-:W-:-:S05]  /*6550*/  PLOP3.LUT P1, PT, PT, PT, UP0, 0x80, 0x0 ;  /* 0x000000000000781c */ /* 0x000fca0003f2f008 */
[----:B------:R-:W-:-:S06]  /*6560*/  @UP0 UIMAD.WIDE UR4, UR15, UR6, UR4 ;  /* 0x000000060f0402a5 */ /* 0x000fcc000f8e0204 */
[----:B------:R-:W-:Y:S02]  /*6570*/  IMAD.U32 R2, RZ, RZ, UR4 ;  /* 0x00000004ff027e24 */ /* 0x000fe4000f8e00ff */
[----:B------:R-:W-:-:S05]  /*6580*/  IMAD.U32 R3, RZ, RZ, UR5 ;  /* 0x00000005ff037e24 */ /* 0x000fca000f8e00ff */
[----:B------:R1:W5:Y:S01]  /*6590*/  @P1 LDG.E R4, [R2.64] ;  /* 0x0000001202041981 */ /* 0x000362000c1e1900 */
[----:B------:R-:W-:Y:S02]  /*65a0*/  UMOV UR10, URZ ;  /* 0x0000003f000a7c82 */ /* 0x000fe40008000000 */
[----:B------:R-:W-:Y:S01]  /*65b0*/  UMOV UR11, URZ ;  /* 0x0000003f000b7c82 */ /* 0x000fe20008000000 */
[----:B--2---:R-:W2:Y:S02]  /*65c0*/  @P0 R2UR UR5, R0 ;  /* 0x00000000000503c2 */ /* 0x004ea400000e0000 */
[----:B--2---:R-:W-:Y:S02]  /*65d0*/  @UP1 USHF.R.S32.HI UR4, URZ, 0x1f, UR5 ;  /* 0x0000001f3f041899 */ /* 0x004fe40008011405 */
[----:B------:R-:W-:-:S05]  /*65e0*/  @UP1 UMOV UR10, UR5 ;  /* 0x00000005000a1c82 */ /* 0x000fca0008000000 */
[----:B------:R-:W-:Y:S01]  /*65f0*/  @UP1 UMOV UR11, UR4 ;  /* 0x00000004000b1c82 */ /* 0x000fe20008000000 */
[----:B------:R-:W-:Y:S05]  /*6600*/  @P1 BRA `(.L_x_454) ;  /* 0x0000004000001947 */ /* 0x000fea0003800000 */
[----:B-1----:R-:W-:Y:S05]  /*6610*/  @!P0 BRA `(.L_x_454) ;  /* 0x0000003000008947 */ /* 0x002fea0003800000 */
[----:B------:R-:W2:Y:S04]  /*6620*/  LDG.E R0, [R8.64] ;  /* 0x0000001208007981 */ /* 0x000ea8000c1e1900 */
[----:B------:R-:W2:Y:S02]  /*6630*/  LDG.E R2, [R8.64+0x4] ;  /* 0x0000041208027981 */ /* 0x000ea4000c1e1900 */
[----:B--2--5:R-:W-:Y:S02]  /*6640*/  IADD3 R4, -R0, R2, RZ ;  /* 0x0000000200047210 */ /* 0x024fe40007ffe1ff */
.L_x_454:
[----:B-1----:R-:W-:Y:S01]  /*6650*/  LOP3.LUT R0, R37, 0xffffffe0, RZ, 0xc0, !PT ;  /* 0xffffffe025007812 */ /* 0x002fe200078ec0ff */
[----:B------:R-:W-:Y:S01]  /*6660*/  IMAD.SHL.U32 R2, R22, 0x40, RZ ;  /* 0x0000004016027824 */ /* 0x000fe200078e00ff */
[----:B------:R-:W-:Y:S01]  /*6670*/  USHF.R.S32.HI UR6, URZ, 0x1f, UR16 ;  /* 0x0000001f3f067899 */ /* 0x000fe20008011410 */
[----:B-----5:R-:W-:Y:S01]  /*6680*/  IADD3 R4, R4, -UR9, RZ ;  /* 0x8000000904047c10 */ /* 0x020fe2000fffe0ff */
[----:B------:R-:W-:Y:S01]  /*6690*/  ULDC.64 UR4, c[0x0][0x338] ;  /* 0x0000ce0000047ab9 */ /* 0x000fe20000000a00 */
[----:B------:R-:W-:Y:S01]  /*66a0*/  IMAD.IADD R0, R111, 0x1, -R0 ;  /* 0x000000016f007824 */ /* 0x000fe200078e0a00 */
[----:B------:R-:W-:Y:S01]  /*66b0*/  LOP3.LUT R2, R2, 0x1c0, RZ, 0xc0, !PT ;  /* 0x000001c002027812 */ /* 0x000fe200078ec0ff */
[----:B------:R-:W-:Y:S01]  /*66c0*/  UIMAD UR4, UR6, UR4, URZ ;  /* 0x00000004060472a4 */ /* 0x000fe2000f8e023f */
[----:B------:R-:W-:Y:S01]  /*66d0*/  IMNMX R14, R4, 0x40, PT ;  /* 0x00000040040e7817 */ /* 0x000fe20003800200 */
[----:B------:R-:W-:Y:S01]  /*66e0*/  IMAD.SHL.U32 R12, R0, 0x8, RZ ;  /* 0x00000008000c7824 */ /* 0x000fe200078e00ff */
[----:B------:R-:W-:Y:S01]  /*66f0*/  SHF.R.S32.HI R5, RZ, 0x1f, R0 ;  /* 0x0000001fff057819 */ /* 0x000fe20000011400 */
[----:B------:R-:W-:Y:S01]  /*6700*/  UIMAD UR5, UR16, UR5, UR4 ;  /* 0x00000005100572a4 */ /* 0x000fe2000f8e0204 */
[----:B------:R-:W-:Y:S01]  /*6710*/  SHF.R.U32.HI R3, RZ, 0x3, R2 ;  /* 0x00000003ff037819 */ /* 0x000fe20000011602 */
[----:B------:R-:W-:Y:S01]  /*6720*/  USHF.R.S32.HI UR7, URZ, 0x1f, UR15 ;  /* 0x0000001f3f077899 */ /* 0x000fe2000801140f */
[----:B------:R-:W-:Y:S01]  /*6730*/  LEA.HI R0, R5, R0, RZ, 0x3 ;  /* 0x0000000005007211 */ /* 0x000fe200078f18ff */
[----:B------:R-:W-:Y:S01]  /*6740*/  USEL UR15, UR15, URZ, !UP1 ;  /* 0x0000003f0f0f7287 */ /* 0x000fe2000c800000 */
[--C-:B------:R-:W-:Y:S01]  /*6750*/  LOP3.LUT R2, R2, 0x38, R12.reuse, 0xf8, !PT ;  /* 0x0000003802027812 */ /* 0x100fe200078ef80c */
[----:B------:R-:W-:Y:S01]  /*6760*/  USEL UR7, UR7, URZ, !UP1 ;  /* 0x0000003f07077287 */ /* 0x000fe2000c800000 */
[----:B------:R-:W-:Y:S01]  /*6770*/  SHF.R.S32.HI R13, RZ, 0x1f, R12 ;  /* 0x0000001fff0d7819 */ /* 0x000fe2000001140c */
[----:B------:R-:W-:Y:S01]  /*6780*/  IMAD.SHL.U32 R0, R0, 0x200, RZ ;  /* 0x0000020000007824 */ /* 0x000fe200078e00ff */
[----:B------:R-:W-:Y:S01]  /*6790*/  LOP3.LUT R2, R2, R3, RZ, 0x3c, !PT ;  /* 0x0000000302027212 */ /* 0x000fe200078e3cff */
[----:B------:R-:W-:Y:S01]  /*67a0*/  IMAD.U32 R15, RZ, RZ, UR15 ;  /* 0x0000000fff0f7e24 */ /* 0x000fe2000f8e00ff */
[----:B------:R-:W-:Y:S01]  /*67b0*/  IADD3 R4, P0, R22, UR10, RZ ;  /* 0x0000000a16047c10 */ /* 0x000fe2000ff1e0ff */
[----:B------:R-:W-:Y:S01]  /*67c0*/  IMAD.U32 R6, RZ, RZ, UR17 ;  /* 0x00000011ff067e24 */ /* 0x000fe2000f8e00ff */
[----:B------:R-:W-:Y:S01]  /*67d0*/  LOP3.LUT R0, R2, 0x7ffff000, R0, 0xf8, !PT ;  /* 0x7ffff00002007812 */ /* 0x000fe200078ef800 */
[----:B------:R-:W-:Y:S01]  /*67e0*/  IMAD.U32 R2, RZ, RZ, UR16 ;  /* 0x00000010ff027e24 */ /* 0x000fe2000f8e00ff */
[C---:B------:R-:W-:Y:S01]  /*67f0*/  ISETP.GE.AND P1, PT, R22.reuse, R14, PT ;  /* 0x0000000e1600720c */ /* 0x040fe20003f26270 */
[----:B------:R-:W-:Y:S01]  /*6800*/  BSSY B0, `(.L_x_455) ;  /* 0x0000026000007945 */ /* 0x000fe20003800000 */
[----:B------:R-:W-:Y:S01]  /*6810*/  LEA.HI.X.SX32 R5, R22, UR11, 0x1, P0 ;  /* 0x0000000b16057c11 */ /* 0x000fe200080f0eff */
[----:B------:R-:W-:Y:S01]  /*6820*/  IMAD.SHL.U32 R0, R0, 0x2, RZ ;  /* 0x0000000200007824 */ /* 0x000fe200078e00ff */
[----:B------:R-:W-:Y:S01]  /*6830*/  ISETP.GE.OR P0, PT, R12, c[0x0][0x324], P1 ;  /* 0x0000c9000c007a0c */ /* 0x000fe20000f06670 */
[----:B------:R-:W-:Y:S01]  /*6840*/  IMAD.WIDE.U32 R2, R2, c[0x0][0x338], R12 ;  /* 0x0000ce0002027a25 */ /* 0x000fe200078e000c */
[----:B------:R-:W-:-:S02]  /*6850*/  P2R R20, PR, RZ, 0x2 ;  /* 0x00000002ff147803 */ /* 0x000fc40000000000 */
[----:B------:R1:W2:Y:S01]  /*6860*/  LDS.128 R24, [R0+0x8480] ;  /* 0x0084800000187984 */ /* 0x0002a20000000c00 */
[----:B------:R-:W-:Y:S01]  /*6870*/  IMAD.WIDE R6, R6, 0x40, R4 ;  /* 0x0000004006067825 */ /* 0x000fe200078e0204 */
[----:B------:R-:W-:Y:S01]  /*6880*/  IADD3 R3, R3, UR5, RZ ;  /* 0x0000000503037c10 */ /* 0x000fe2000fffe0ff */
[----:B------:R-:W-:Y:S01]  /*6890*/  ULDC.64 UR4, c[0x0][0x340] ;  /* 0x0000d00000047ab9 */ /* 0x000fe20000000a00 */
[----:B------:R1:W3:Y:S01]  /*68a0*/  LDS.128 R28, [R0+0x8880] ;  /* 0x00888000001c7984 */ /* 0x0002e20000000c00 */
[----:B------:R-:W-:Y:S02]  /*68b0*/  UIMAD UR4, UR7, UR4, URZ ;  /* 0x00000004070472a4 */ /* 0x000fe4000f8e023f */
[----:B------:R-:W-:Y:S01]  /*68c0*/  IMAD.WIDE.U32 R10, R15, c[0x0][0x340], R2 ;  /* 0x0000d0000f0a7a25 */ /* 0x000fe200078e0002 */
[----:B------:R1:W4:Y:S01]  /*68d0*/  LDS.128 R32, [R0+0x8c80] ;  /* 0x008c800000207984 */ /* 0x0003220000000c00 */
[----:B------:R-:W-:-:S03]  /*68e0*/  UIMAD UR4, UR15, UR5, UR4 ;  /* 0x000000050f0472a4 */ /* 0x000fc6000f8e0204 */
[----:B------:R1:W1:Y:S03]  /*68f0*/  LDS.128 R36, [R0+0x9080] ;  /* 0x0090800000247984 */ /* 0x0002660000000c00 */
[----:B------:R-:W-:Y:S01]  /*6900*/  IADD3 R9, R11, UR4, RZ ;  /* 0x000000040b097c10 */ /* 0x000fe2000fffe0ff */
        /* <DEDUP_REMOVED lines=21> */
.L_x_456:
[----:B--234-:R-:W-:Y:S05]  /*6a60*/  BSYNC B0 ;  /* 0x0000000000007941 */ /* 0x01cfea0003800000 */
.L_x_455:
        /* <DEDUP_REMOVED lines=17> */
.L_x_458:
[----:B------:R-:W-:Y:S05]  /*6b80*/  BSYNC B0 ;  /* 0x0000000000007941 */ /* 0x000fea0003800000 */
.L_x_457:
        /* <DEDUP_REMOVED lines=16> */
.L_x_460:
[----:B------:R-:W-:Y:S05]  /*6c90*/  BSYNC B0 ;  /* 0x0000000000007941 */ /* 0x000fea0003800000 */
.L_x_459:
        /* <DEDUP_REMOVED lines=16> */
.L_x_462:
[----:B------:R-:W-:Y:S05]  /*6da0*/  BSYNC B0 ;  /* 0x0000000000007941 */ /* 0x000fea0003800000 */
.L_x_461:
        /* <DEDUP_REMOVED lines=16> */
.L_x_464:
[----:B------:R-:W-:Y:S05]  /*6eb0*/  BSYNC B0 ;  /* 0x0000000000007941 */ /* 0x000fea0003800000 */
.L_x_463:
        /* <DEDUP_REMOVED lines=16> */
.L_x_466:
[----:B------:R-:W-:Y:S05]  /*6fc0*/  BSYNC B0 ;  /* 0x0000000000007941 */ /* 0x000fea0003800000 */
.L_x_465:
        /* <DEDUP_REMOVED lines=16> */
.L_x_468:
[----:B------:R-:W-:Y:S05]  /*70d0*/  BSYNC B0 ;  /* 0x0000000000007941 */ /* 0x000fea0003800000 */
.L_x_467:
        /* <DEDUP_REMOVED lines=16> */
.L_x_470:
[----:B------:R-:W-:Y:S05]  /*71e0*/  BSYNC B0 ;  /* 0x0000000000007941 */ /* 0x000fea0003800000 */
.L_x_469:
[----:B------:R-:W-:Y:S01]  /*71f0*/  ULDC.64 UR4, c[0x0][0x308] ;  /* 0x0000c20000047ab9 */ /* 0x000fe20000000a00 */
[----:B-1----:R-:W-:Y:S01]  /*7200*/  IMAD.U32 R2, RZ, RZ, UR16 ;  /* 0x00000010ff027e24 */ /* 0x002fe2000f8e00ff */
[----:B------:R-:W-:Y:S01]  /*7210*/  UIMAD UR4, UR6, UR4, URZ ;  /* 0x00000004060472a4 */ /* 0x000fe2000f8e023f */
[----:B------:R-:W-:Y:S01]  /*7220*/  ISETP.NE.AND P0, PT, R20, RZ, PT ;  /* 0x000000ff1400720c */ /* 0x000fe20003f05270 */
[----:B------:R-:W-:Y:S01]  /*7230*/  BSSY B0, `(.L_x_471) ;  /* 0x0000013000007945 */ /* 0x000fe20003800000 */
[----:B------:R-:W-:Y:S01]  /*7240*/  IMAD.WIDE.U32 R2, R2, c[0x0][0x308], R12 ;  /* 0x0000c20002027a25 */ /* 0x000fe200078e000c */
[----:B------:R-:W-:Y:S01]  /*7250*/  UIMAD UR16, UR16, UR5, UR4 ;  /* 0x00000005101072a4 */ /* 0x000fe2000f8e0204 */
[----:B------:R-:W-:Y:S02]  /*7260*/  ISETP.GE.OR P0, PT, R12, c[0x0][0x2f4], P0 ;  /* 0x0000bd000c007a0c */ /* 0x000fe40000706670 */
        /* <DEDUP_REMOVED lines=15> */
.L_x_472:
[----:B------:R-:W-:Y:S05]  /*7360*/  BSYNC B0 ;  /* 0x0000000000007941 */ /* 0x000fea0003800000 */
.L_x_471:
        /* <DEDUP_REMOVED lines=15> */
.L_x_474:
[----:B------:R-:W-:Y:S05]  /*7460*/  BSYNC B0 ;  /* 0x0000000000007941 */ /* 0x000fea0003800000 */
.L_x_473:
        /* <DEDUP_REMOVED lines=14> */
.L_x_476:
[----:B------:R-:W-:Y:S05]  /*7550*/  BSYNC B0 ;  /* 0x0000000000007941 */ /* 0x000fea0003800000 */
.L_x_475:
        /* <DEDUP_REMOVED lines=14> */
.L_x_478:
[----:B------:R-:W-:Y:S05]  /*7640*/  BSYNC B0 ;  /* 0x0000000000007941 */ /* 0x000fea0003800000 */
.L_x_477:
        /* <DEDUP_REMOVED lines=14> */
.L_x_480:
[----:B------:R-:W-:Y:S05]  /*7730*/  BSYNC B0 ;  /* 0x0000000000007941 */ /* 0x000fea0003800000 */
.L_x_479:
        /* <DEDUP_REMOVED lines=14> */
.L_x_482:
[----:B------:R-:W-:Y:S05]  /*7820*/  BSYNC B0 ;  /* 0x0000000000007941 */ /* 0x000fea0003800000 */
.L_x_481:
        /* <DEDUP_REMOVED lines=14> */
.L_x_484:
[----:B------:R-:W-:Y:S05]  /*7910*/  BSYNC B0 ;  /* 0x0000000000007941 */ /* 0x000fea0003800000 */
.L_x_483:
        /* <DEDUP_REMOVED lines=14> */
.L_x_453:
[----:B------:R-:W-:Y:S02]  /*7a00*/  ULDC.64 UR4, c[0x0][0x358] ;  /* 0x0000d60000047ab9 */ /* 0x000fe40000000a00 */
[----:B------:R-:W-:Y:S02]  /*7a10*/  UISETP.NE.U32.AND UP1, UPT, URZ, UR4, UPT ;  /* 0x000000043f00728c */ /* 0x000fe4000bf25070 */
[----:B------:R-:W-:Y:S02]  /*7a20*/  UMOV UR6, 0x4 ;  /* 0x0000000400067882 */ /* 0x000fe40000000000 */
[----:B------:R-:W-:-:S03]  /*7a30*/  UISETP.NE.AND.EX UP1, UPT, URZ, UR5, UPT, UP1 ;  /* 0x000000053f00728c */ /* 0x000fc6000bf25310 */
[----:B------:R-:W-:Y:S02]  /*7a40*/  ULDC.64 UR4, c[0x0][0x358] ;  /* 0x0000d60000047ab9 */ /* 0x000fe40000000a00 */
[----:B------:R-:W-:Y:S01]  /*7a50*/  UIMAD.WIDE UR4, UR15, UR6, UR4 ;  /* 0x000000060f0472a5 */ /* 0x000fe2000f8e0204 */
[----:B------:R-:W-:-:S05]  /*7a60*/  PLOP3.LUT P0, PT, PT, PT, UP1, 0x80, 0x0 ;  /* 0x000000000000781c */ /* 0x000fca0003f0f018 */
[----:B------:R-:W-:Y:S01]  /*7a70*/  IMAD.U32 R4, RZ, RZ, UR4 ;  /* 0x00000004ff047e24 */ /* 0x000fe2000f8e00ff */
[----:B------:R-:W-:Y:S01]  /*7a80*/  MOV R5, UR5 ;  /* 0x0000000500057c02 */ /* 0x000fe20008000f00 */
[----:B------:R-:W-:-:S06]  /*7a90*/  ULDC.64 UR4, c[0x0][0x360] ;  /* 0x0000d80000047ab9 */ /* 0x000fcc0000000a00 */
[----:B------:R-:W2:Y:S01]  /*7aa0*/  @P0 LDG.E R0, [R4.64] ;  /* 0x0000001204000981 */ /* 0x000ea2000c1e1900 */
[----:B------:R-:W-:Y:S01]  /*7ab0*/  UISETP.NE.U32.AND UP0, UPT, URZ, UR4, UPT ;  /* 0x000000043f00728c */ /* 0x000fe2000bf05070 */
[----:B------:R-:W-:-:S03]  /*7ac0*/  IMAD.MOV.U32 R6, RZ, RZ, c[0x0][0x2f0] ;  /* 0x0000bc00ff067624 */ /* 0x000fc600078e00ff */
[----:B------:R-:W-:-:S03]  /*7ad0*/  UISETP.NE.AND.EX UP0, UPT, URZ, UR5, UPT, UP0 ;  /* 0x000000053f00728c */ /* 0x000fc6000bf05300 */
[----:B------:R-:W-:-:S03]  /*7ae0*/  ULDC.64 UR4, c[0x0][0x360] ;  /* 0x0000d80000047ab9 */ /* 0x000fc60000000a00 */
[----:B------:R-:W-:-:S05]  /*7af0*/  PLOP3.LUT P1, PT, PT, PT, UP0, 0x80, 0x0 ;  /* 0x000000000000781c */ /* 0x000fca0003f2f008 */
[----:B------:R-:W-:-:S06]  /*7b00*/  @UP0 UIMAD.WIDE UR4, UR15, UR6, UR4 ;  /* 0x000000060f0402a5 */ /* 0x000fcc000f8e0204 */
[----:B------:R-:W-:Y:S01]  /*7b10*/  MOV R2, UR4 ;  /* 0x0000000400027c02 */ /* 0x000fe20008000f00 */
        /* <DEDUP_REMOVED lines=13> */
.L_x_485:
[----:B-1----:R-:W1:Y:S01]  /*7bf0*/  S2R R2, SR_TID.X ;  /* 0x0000000000027919 */ /* 0x002e620000002100 */
[----:B------:R-:W-:Y:S01]  /*7c00*/  USHF.R.S32.HI UR6, URZ, 0x1f, UR16 ;  /* 0x0000001f3f067899 */ /* 0x000fe20008011410 */
[----:B-----5:R-:W-:Y:S01]  /*7c10*/  IADD3 R15, R6, -UR9, RZ ;  /* 0x80000009060f7c10 */ /* 0x020fe2000fffe0ff */
[----:B------:R-:W-:Y:S01]  /*7c20*/  ULDC.64 UR4, c[0x0][0x308] ;  /* 0x0000c20000047ab9 */ /* 0x000fe20000000a00 */
[----:B------:R-:W-:Y:S01]  /*7c30*/  IMAD.U32 R6, RZ, RZ, UR17 ;  /* 0x00000011ff067e24 */ /* 0x000fe2000f8e00ff */
[----:B------:R-:W-:Y:S01]  /*7c40*/  UIMAD UR4, UR6, UR4, URZ ;  /* 0x00000004060472a4 */ /* 0x000fe2000f8e023f */
[----:B------:R-:W-:Y:S01]  /*7c50*/  BSSY B0, `(.L_x_486) ;  /* 0x0000024000007945 */ /* 0x000fe20003800000 */
[----:B------:R-:W-:-:S02]  /*7c60*/  USHF.R.S32.HI UR7, URZ, 0x1f, UR15 ;  /* 0x0000001f3f077899 */ /* 0x000fc4000801140f */
[----:B------:R-:W-:Y:S02]  /*7c70*/  UIMAD UR5, UR16, UR5, UR4 ;  /* 0x00000005100572a4 */ /* 0x000fe4000f8e0204 */
[----:B------:R-:W-:Y:S02]  /*7c80*/  USEL UR15, UR15, URZ, !UP1 ;  /* 0x0000003f0f0f7287 */ /* 0x000fe4000c800000 */
[----:B------:R-:W-:-:S04]  /*7c90*/  USEL UR7, UR7, URZ, !UP1 ;  /* 0x0000003f07077287 */ /* 0x000fc8000c800000 */
[----:B------:R-:W-:Y:S01]  /*7ca0*/  IMAD.U32 R16, RZ, RZ, UR15 ;  /* 0x0000000fff107e24 */ /* 0x000fe2000f8e00ff */
[----:B-1----:R-:W-:-:S04]  /*7cb0*/  SHF.R.S32.HI R14, RZ, 0x1f, R2 ;  /* 0x0000001fff0e7819 */ /* 0x002fc80000011402 */
[----:B------:R-:W-:-:S04]  /*7cc0*/  LEA.HI R14, R14, R2, RZ, 0x5 ;  /* 0x000000020e0e7211 */ /* 0x000fc800078f28ff */
[----:B------:R-:W-:Y:S02]  /*7cd0*/  LOP3.LUT R0, R14, 0x1fffffe0, RZ, 0xc0, !PT ;  /* 0x1fffffe00e007812 */ /* 0x000fe400078ec0ff */
[----:B------:R-:W-:-:S03]  /*7ce0*/  SHF.R.S32.HI R14, RZ, 0x5, R14 ;  /* 0x00000005ff0e7819 */ /* 0x000fc6000001140e */
[----:B------:R-:W-:Y:S01]  /*7cf0*/  IMAD.IADD R0, R2, 0x1, -R0 ;  /* 0x0000000102007824 */ /* 0x000fe200078e0a00 */
[C---:B------:R-:W-:Y:S01]  /*7d00*/  IADD3 R4, P0, R14.reuse, UR10, RZ ;  /* 0x0000000a0e047c10 */ /* 0x040fe2000ff1e0ff */
[----:B------:R-:W-:Y:S01]  /*7d10*/  IMAD.U32 R2, RZ, RZ, UR16 ;  /* 0x00000010ff027e24 */ /* 0x000fe2000f8e00ff */
[----:B------:R-:W-:Y:S01]  /*7d20*/  ISETP.GE.AND P1, PT, R14, R15, PT ;  /* 0x0000000f0e00720c */ /* 0x000fe20003f26270 */
[----:B------:R-:W-:Y:S01]  /*7d30*/  IMAD.SHL.U32 R12, R0, 0x8, RZ ;  /* 0x00000008000c7824 */ /* 0x000fe200078e00ff */
[----:B------:R-:W-:Y:S02]  /*7d40*/  LEA.HI.X.SX32 R5, R14, UR11, 0x1, P0 ;  /* 0x0000000b0e057c11 */ /* 0x000fe400080f0eff */
[----:B------:R-:W-:Y:S02]  /*7d50*/  P2R R17, PR, RZ, 0x2 ;  /* 0x00000002ff117803 */ /* 0x000fe40000000000 */
[----:B------:R-:W-:Y:S01]  /*7d60*/  SHF.R.S32.HI R13, RZ, 0x1f, R12 ;  /* 0x0000001fff0d7819 */ /* 0x000fe2000001140c */
[----:B------:R-:W-:Y:S01]  /*7d70*/  IMAD.WIDE R6, R6, 0x40, R4 ;  /* 0x0000004006067825 */ /* 0x000fe200078e0204 */
        /* <DEDUP_REMOVED lines=17> */
.L_x_487:
[----:B------:R-:W-:Y:S05]  /*7e90*/  BSYNC B0 ;  /* 0x0000000000007941 */ /* 0x000fea0003800000 */
.L_x_486:
        /* <DEDUP_REMOVED lines=17> */
.L_x_489:
[----:B------:R-:W-:Y:S05]  /*7fb0*/  BSYNC B0 ;  /* 0x0000000000007941 */ /* 0x000fea0003800000 */
.L_x_488:
        /* <DEDUP_REMOVED lines=16> */
.L_x_491:
[----:B------:R-:W-:Y:S05]  /*80c0*/  BSYNC B0 ;  /* 0x0000000000007941 */ /* 0x000fea0003800000 */
.L_x_490:
        /* <DEDUP_REMOVED lines=16> */
.L_x_493:
[----:B------:R-:W-:Y:S05]  /*81d0*/  BSYNC B0 ;  /* 0x0000000000007941 */ /* 0x000fea0003800000 */
.L_x_492:
        /* <DEDUP_REMOVED lines=16> */
.L_x_495:
[----:B------:R-:W-:Y:S05]  /*82e0*/  BSYNC B0 ;  /* 0x0000000000007941 */ /* 0x000fea0003800000 */
.L_x_494:
        /* <DEDUP_REMOVED lines=16> */
.L_x_497:
[----:B------:R-:W-:Y:S05]  /*83f0*/  BSYNC B0 ;  /* 0x0000000000007941 */ /* 0x000fea0003800000 */
.L_x_496:
        /* <DEDUP_REMOVED lines=16> */
.L_x_499:
[----:B------:R-:W-:Y:S05]  /*8500*/  BSYNC B0 ;  /* 0x0000000000007941 */ /* 0x000fea0003800000 */
.L_x_498:
        /* <DEDUP_REMOVED lines=16> */
.L_x_501:
[----:B------:R-:W-:Y:S05]  /*8610*/  BSYNC B0 ;  /* 0x0000000000007941 */ /* 0x000fea0003800000 */
.L_x_500:
        /* <DEDUP_REMOVED lines=23> */
.L_x_503:
[----:B------:R-:W-:Y:S05]  /*8790*/  BSYNC B0 ;  /* 0x0000000000007941 */ /* 0x000fea0003800000 */
.L_x_502:
        /* <DEDUP_REMOVED lines=15> */
.L_x_505:
[----:B------:R-:W-:Y:S05]  /*8890*/  BSYNC B0 ;  /* 0x0000000000007941 */ /* 0x000fea0003800000 */
.L_x_504:
        /* <DEDUP_REMOVED lines=14> */
.L_x_507:
[----:B------:R-:W-:Y:S05]  /*8980*/  BSYNC B0 ;  /* 0x0000000000007941 */ /* 0x000fea0003800000 */
.L_x_506:
        /* <DEDUP_REMOVED lines=14> */
.L_x_509:
[----:B------:R-:W-:Y:S05]  /*8a70*/  BSYNC B0 ;  /* 0x0000000000007941 */ /* 0x000fea0003800000 */
.L_x_508:
        /* <DEDUP_REMOVED lines=14> */
.L_x_511:
[----:B------:R-:W-:Y:S05]  /*8b60*/  BSYNC B0 ;  /* 0x0000000000007941 */ /* 0x000fea0003800000 */
.L_x_510:
        /* <DEDUP_REMOVED lines=14> */
.L_x_513:
[----:B------:R-:W-:Y:S05]  /*8c50*/  BSYNC B0 ;  /* 0x0000000000007941 */ /* 0x000fea0003800000 */
.L_x_512:
        /* <DEDUP_REMOVED lines=14> */
.L_x_515:
[----:B------:R-:W-:Y:S05]  /*8d40*/  BSYNC B0 ;  /* 0x0000000000007941 */ /* 0x000fea0003800000 */
.L_x_514:
        /* <DEDUP_REMOVED lines=14> */
.L_x_516:
        /* <DEDUP_REMOVED lines=13> */
.L_x_1157:


//--------------------- .text._ZN7cutlass13device_kernelIN5flash32FlashAttnBwdPostprocessConvertdQIN4cute5tupleIJNS3_1CILi32EEENS5_ILi256EEEEEENS_10bfloat16_tEfNS_4arch4Sm80ELi256ENS3_8TiledMMAINS3_8MMA_AtomIJNS3_30SM80_16x8x16_F32BF16BF16F32_TNEEEENS3_6LayoutINS4_IJNS5_ILi1EEENS5_ILi8EEESH_EEENS4_IJNS5_ILi0EEESH_SK_EEEEENS4_IJNS5_ILi16EEENS5_ILi128EEESN_EEEEELb0EEEEEvNT_6ParamsE --------------------------
	.section	.text._ZN7cutlass13device_kernelIN5flash32FlashAttnBwdPostprocessConvertdQIN4cute5tupleIJNS3_1CILi32EEENS5_ILi256EEEEEENS_10bfloat16_tEfNS_4arch4Sm80ELi256ENS3_8TiledMMAINS3_8MMA_AtomIJNS3_30SM80_16x8x16_F32BF16BF16F32_TNEEEENS3_6LayoutINS4_IJNS5_ILi1EEENS5_ILi8EEESH_EEENS4_IJNS5_ILi0EEESH_SK_EEEEENS4_IJNS5_ILi16EEENS5_ILi128EEESN_EEEEELb0EEEEEvNT_6ParamsE,"ax",@progbits
	.sectioninfo	@"SHI_REGISTERS=51"
	.align	128
.text._ZN7cutlass13device_kernelIN5flash32FlashAttnBwdPostprocessConvertdQIN4cute5tupleIJNS3_1CILi32EEENS5_ILi256EEEEEENS_10bfloat16_tEfNS_4arch4Sm80ELi256ENS3_8TiledMMAINS3_8MMA_AtomIJNS3_30SM80_16x8x16_F32BF16BF16F32_TNEEEENS3_6LayoutINS4_IJNS5_ILi1EEENS5_ILi8EEESH_EEENS4_IJNS5_ILi0EEESH_SK_EEEEENS4_IJNS5_ILi16EEENS5_ILi128EEESN_EEEEELb0EEEEEvNT_6ParamsE:
        .type           _ZN7cutlass13device_kernelIN5flash32FlashAttnBwdPostprocessConvertdQIN4cute5tupleIJNS3_1CILi32EEENS5_ILi256EEEEEENS_10bfloat16_tEfNS_4arch4Sm80ELi256ENS3_8TiledMMAINS3_8MMA_AtomIJNS3_30SM80_16x8x16_F32BF16BF16F32_TNEEEENS3_6LayoutINS4_IJNS5_ILi1EEENS5_ILi8EEESH_EEENS4_IJNS5_ILi0EEESH_SK_EEEEENS4_IJNS5_ILi16EEENS5_ILi128EEESN_EEEEELb0EEEEEvNT_6ParamsE,@function
        .size           _ZN7cutlass13device_kernelIN5flash32FlashAttnBwdPostprocessConvertdQIN4cute5tupleIJNS3_1CILi32EEENS5_ILi256EEEEEENS_10bfloat16_tEfNS_4arch4Sm80ELi256ENS3_8TiledMMAINS3_8MMA_AtomIJNS3_30SM80_16x8x16_F32BF16BF16F32_TNEEEENS3_6LayoutINS4_IJNS5_ILi1EEENS5_ILi8EEESH_EEENS4_IJNS5_ILi0EEESH_SK_EEEEENS4_IJNS5_ILi16EEENS5_ILi128EEESN_EEEEELb0EEEEEvNT_6ParamsE,(.L_x_1158 - _ZN7cutlass13device_kernelIN5flash32FlashAttnBwdPostprocessConvertdQIN4cute5tupleIJNS3_1CILi32EEENS5_ILi256EEEEEENS_10bfloat16_tEfNS_4arch4Sm80ELi256ENS3_8TiledMMAINS3_8MMA_AtomIJNS3_30SM80_16x8x16_F32BF16BF16F32_TNEEEENS3_6LayoutINS4_IJNS5_ILi1EEENS5_ILi8EEESH_EEENS4_IJNS5_ILi0EEESH_SK_EEEEENS4_IJNS5_ILi16EEENS5_ILi128EEESN_EEEEELb0EEEEEvNT_6ParamsE)
        .other          _ZN7cutlass13device_kernelIN5flash32FlashAttnBwdPostprocessConvertdQIN4cute5tupleIJNS3_1CILi32EEENS5_ILi256EEEEEENS_10bfloat16_tEfNS_4arch4Sm80ELi256ENS3_8TiledMMAINS3_8MMA_AtomIJNS3_30SM80_16x8x16_F32BF16BF16F32_TNEEEENS3_6LayoutINS4_IJNS5_ILi1EEENS5_ILi8EEESH_EEENS4_IJNS5_ILi0EEESH_SK_EEEEENS4_IJNS5_ILi16EEENS5_ILi128EEESN_EEEEELb0EEEEEvNT_6ParamsE,@"STO_CUDA_ENTRY STV_DEFAULT"
_ZN7cutlass13device_kernelIN5flash32FlashAttnBwdPostprocessConvertdQIN4cute5tupleIJNS3_1CILi32EEENS5_ILi256EEEEEENS_10bfloat16_tEfNS_4arch4Sm80ELi256ENS3_8TiledMMAINS3_8MMA_AtomIJNS3_30SM80_16x8x16_F32BF16BF16F32_TNEEEENS3_6LayoutINS4_IJNS5_ILi1EEENS5_ILi8EEESH_EEENS4_IJNS5_ILi0EEESH_SK_EEEEENS4_IJNS5_ILi16EEENS5_ILi128EEESN_EEEEELb0EEEEEvNT_6ParamsE:
[----:B------:R-:W-:Y:S02]  /*0000*/  IMAD.MOV.U32 R1, RZ, RZ, c[0x0][0x28] ;  /* 0x00000a00ff017624 */ /* 0x000fe400078e00ff */
[----:B------:R-:W0:Y:S01]  /*0010*/  S2R R11, SR_CTAID.Z ;  /* 0x00000000000b7919 */ /* 0x000e220000002700 */
[----:B------:R-:W-:Y:S01]  /*0020*/  ISETP.NE.U32.AND P0, PT, RZ, c[0x0][0x1c8], PT ;  /* 0x00007200ff007a0c */ /* 0x000fe20003f05070 */
[----:B------:R-:W-:Y:S01]  /*0030*/  IMAD.MOV.U32 R6, RZ, RZ, 0x4 ;  /* 0x00000004ff067424 */ /* 0x000fe200078e00ff */
[----:B------:R-:W-:Y:S01]  /*0040*/  ISETP.NE.U32.AND P1, PT, RZ, c[0x0][0x1c0], PT ;  /* 0x00007000ff007a0c */ /* 0x000fe20003f25070 */
[----:B------:R-:W-:Y:S01]  /*0050*/  ULDC.64 UR4, c[0x0][0x118] ;  /* 0x0000460000047ab9 */ /* 0x000fe20000000a00 */
[----:B------:R-:W-:Y:S02]  /*0060*/  ISETP.NE.AND.EX P0, PT, RZ, c[0x0][0x1cc], PT, P0 ;  /* 0x00007300ff007a0c */ /* 0x000fe40003f05300 */
[----:B------:R-:W-:Y:S01]  /*0070*/  ISETP.NE.AND.EX P1, PT, RZ, c[0x0][0x1c4], PT, P1 ;  /* 0x00007100ff007a0c */ /* 0x000fe20003f25310 */
[----:B------:R-:W-:Y:S02]  /*0080*/  IMAD.MOV.U32 R41, RZ, RZ, c[0x0][0x190] ;  /* 0x00006400ff297624 */ /* 0x000fe400078e00ff */
[----:B0-----:R-:W-:-:S08]  /*0090*/  IMAD.WIDE R4, R11, R6, c[0x0][0x1c0] ;  /* 0x000070000b047625 */ /* 0x001fd000078e0206 */
[----:B------:R-:W-:Y:S02]  /*00a0*/  @P0 IMAD.WIDE R6, R11, R6, c[0x0][0x1c8] ;  /* 0x000072000b060625 */ /* 0x000fe400078e0206 */
[----:B------:R0:W5:Y:S01]  /*00b0*/  @P1 LDG.E R38, [R4.64] ;  /* 0x0000000404261981 */ /* 0x000162000c1e1900 */
[----:B------:R-:W-:-:S03]  /*00c0*/  ISETP.NE.U32.AND P2, PT, RZ, c[0x0][0x1c0], PT ;  /* 0x00007000ff007a0c */ /* 0x000fc60003f45070 */
[----:B------:R0:W5:Y:S04]  /*00d0*/  @P0 LDG.E R41, [R6.64] ;  /* 0x0000000406290981 */ /* 0x000168000c1e1900 */
[----:B------:R-:W1:Y:S02]  /*00e0*/  S2R R3, SR_CTAID.X ;  /* 0x0000000000037919 */ /* 0x000e640000002500 */
[----:B-1----:R-:W-:Y:S01]  /*00f0*/  IMAD.SHL.U32 R42, R3, 0x20, RZ ;  /* 0x00000020032a7824 */ /* 0x002fe200078e00ff */
[----:B------:R-:W-:Y:S05]  /*0100*/  @P0 BRA `(.L_x_517) ;  /* 0x0000004000000947 */ /* 0x000fea0003800000 */
[----:B0-----:R-:W-:Y:S05]  /*0110*/  @!P1 BRA `(.L_x_517) ;  /* 0x0000003000009947 */ /* 0x001fea0003800000 */
[----:B------:R-:W2:Y:S04]  /*0120*/  LDG.E R0, [R4.64] ;  /* 0x0000000404007981 */ /* 0x000ea8000c1e1900 */
[----:B-----5:R-:W2:Y:S02]  /*0130*/  LDG.E R41, [R4.64+0x4] ;  /* 0x0000040404297981 */ /* 0x020ea4000c1e1900 */
[----:B--2---:R-:W-:-:S03]  /*0140*/  IMAD.IADD R41, R41, 0x1, -R0 ;  /* 0x0000000129297824 */ /* 0x004fc600078e0a00 */
.L_x_517:
[----:B0-----:R-:W-:Y:S02]  /*0150*/  ISETP.NE.AND.EX P0, PT, RZ, c[0x0][0x1c4], PT, P2 ;  /* 0x00007100ff007a0c */ /* 0x001fe40003f05320 */
[----:B-----5:R-:W-:-:S02]  /*0160*/  ISETP.LE.AND P2, PT, R41, R42, PT ;  /* 0x0000002a2900720c */ /* 0x020fc40003f43270 */
[----:B------:R-:W-:-:S11]  /*0170*/  @P1 LEA R2, R11, R38, 0x5 ;  /* 0x000000260b021211 */ /* 0x000fd600078e28ff */
[----:B------:R-:W-:Y:S05]  /*0180*/  @P0 EXIT P2 ;  /* 0x000000000000094d */ /* 0x000fea0001000000 */
[----:B------:R-:W0:Y:S01]  /*0190*/  S2R R39, SR_TID.X ;  /* 0x0000000000277919 */ /* 0x000e220000002100 */
[----:B------:R-:W-:Y:S01]  /*01a0*/  @P1 SHF.R.S32.HI R5, RZ, 0x1f, R2 ;  /* 0x0000001fff051819 */ /* 0x000fe20000011402 */
[----:B------:R-:W-:Y:S01]  /*01b0*/  IMAD.SHL.U32 R9, R3, 0x2000, RZ ;  /* 0x0000200003097824 */ /* 0x000fe200078e00ff */
[----:B------:R-:W-:Y:S01]  /*01c0*/  SEL R36, R11, RZ, !P0 ;  /* 0x000000ff0b247207 */ /* 0x000fe20004000000 */
[----:B------:R-:W1:Y:S01]  /*01d0*/  S2R R0, SR_CTAID.Y ;  /* 0x0000000000007919 */ /* 0x000e620000002600 */
[----:B------:R-:W-:-:S05]  /*01e0*/  @P1 LEA.HI R5, R5, R2, RZ, 0x5 ;  /* 0x0000000205051211 */ /* 0x000fca00078f28ff */
[----:B------:R-:W-:-:S05]  /*01f0*/  @P1 IMAD.SHL.U32 R5, R5, 0x100, RZ ;  /* 0x0000010005051824 */ /* 0x000fca00078e00ff */
[----:B------:R-:W-:Y:S02]  /*0200*/  @P1 LOP3.LUT R7, R5, 0xffffe000, RZ, 0xc0, !PT ;  /* 0xffffe00005071812 */ /* 0x000fe400078ec0ff */
[----:B------:R-:W-:Y:S02]  /*0210*/  CS2R R4, SRZ ;  /* 0x0000000000047805 */ /* 0x000fe4000001ff00 */
[--C-:B------:R-:W-:Y:S01]  /*0220*/  @P1 SHF.R.S32.HI R5, RZ, 0x1f, R7.reuse ;  /* 0x0000001fff051819 */ /* 0x100fe20000011407 */
[----:B------:R-:W-:Y:S01]  /*0230*/  @P1 IMAD.MOV.U32 R4, RZ, RZ, R7 ;  /* 0x000000ffff041224 */ /* 0x000fe200078e0007 */
[----:B------:R-:W-:Y:S01]  /*0240*/  SHF.R.S32.HI R7, RZ, 0x1f, R9 ;  /* 0x0000001fff077819 */ /* 0x000fe20000011409 */
[----:B0-----:R-:W-:Y:S01]  /*0250*/  IMAD.SHL.U32 R2, R39, 0x4, RZ ;  /* 0x0000000427027824 */ /* 0x001fe200078e00ff */
[----:B-1----:R-:W-:-:S04]  /*0260*/  SHF.R.S32.HI R37, RZ, 0x1f, R0 ;  /* 0x0000001fff257819 */ /* 0x002fc80000011400 */
[----:B------:R-:W-:Y:S02]  /*0270*/  IADD3 R4, P2, P3, R4, R2, R9 ;  /* 0x0000000204047210 */ /* 0x000fe40007b5e009 */
[----:B------:R-:W-:Y:S01]  /*0280*/  SHF.R.S32.HI R6, RZ, 0x1f, R2 ;  /* 0x0000001fff067819 */ /* 0x000fe20000011402 */
[----:B------:R-:W-:Y:S01]  /*0290*/  IMAD R9, R37, c[0x0][0x178], RZ ;  /* 0x00005e0025097a24 */ /* 0x000fe200078e02ff */
[----:B------:R-:W-:Y:S02]  /*02a0*/  SHF.R.S32.HI R2, RZ, 0x1f, R11 ;  /* 0x0000001fff027819 */ /* 0x000fe4000001140b */
[----:B------:R-:W-:Y:S01]  /*02b0*/  IADD3.X R5, R5, R6, R7, P2, P3 ;  /* 0x0000000605057210 */ /* 0x000fe200017e6407 */
[----:B------:R-:W-:Y:S01]  /*02c0*/  IMAD R9, R0, c[0x0][0x17c], R9 ;  /* 0x00005f0000097a24 */ /* 0x000fe200078e0209 */
[----:B------:R-:W-:-:S03]  /*02d0*/  SEL R2, R2, RZ, !P0 ;  /* 0x000000ff02027207 */ /* 0x000fc60004000000 */
[----:B------:R-:W-:-:S04]  /*02e0*/  IMAD.WIDE.U32 R4, R0, c[0x0][0x178], R4 ;  /* 0x00005e0000047a25 */ /* 0x000fc800078e0004 */
[----:B------:R-:W-:Y:S02]  /*02f0*/  IMAD R7, R2, c[0x0][0x180], RZ ;  /* 0x0000600002077a24 */ /* 0x000fe400078e02ff */
[----:B------:R-:W-:Y:S02]  /*0300*/  IMAD.IADD R5, R5, 0x1, R9 ;  /* 0x0000000105057824 */ /* 0x000fe400078e0209 */
[C---:B------:R-:W-:Y:S02]  /*0310*/  IMAD R7, R36.reuse, c[0x0][0x184], R7 ;  /* 0x0000610024077a24 */ /* 0x040fe400078e0207 */
[----:B------:R-:W-:-:S05]  /*0320*/  IMAD.WIDE.U32 R4, R36, c[0x0][0x180], R4 ;  /* 0x0000600024047a25 */ /* 0x000fca00078e0004 */
[----:B------:R-:W-:Y:S02]  /*0330*/  IADD3 R5, R5, R7, RZ ;  /* 0x0000000705057210 */ /* 0x000fe40007ffe0ff */
[----:B------:R-:W-:-:S04]  /*0340*/  LEA R44, P0, R4, c[0x0][0x160], 0x2 ;  /* 0x00005800042c7a11 */ /* 0x000fc800078010ff */
[----:B------:R-:W-:-:S05]  /*0350*/  LEA.HI.X R45, R4, c[0x0][0x164], R5, 0x2, P0 ;  /* 0x00005900042d7a11 */ /* 0x000fca00000f1405 */
[----:B------:R0:W2:Y:S04]  /*0360*/  LDG.E.128 R4, [R44.64] ;  /* 0x000000042c047981 */ /* 0x0000a8000c1e1d00 */
[----:B------:R0:W3:Y:S04]  /*0370*/  LDG.E.128 R8, [R44.64+0x1000] ;  /* 0x001000042c087981 */ /* 0x0000e8000c1e1d00 */
[----:B------:R0:W4:Y:S04]  /*0380*/  LDG.E.128 R12, [R44.64+0x2000] ;  /* 0x002000042c0c7981 */ /* 0x000128000c1e1d00 */
[----:B------:R0:W5:Y:S04]  /*0390*/  LDG.E.128 R16, [R44.64+0x3000] ;  /* 0x003000042c107981 */ /* 0x000168000c1e1d00 */
[----:B------:R0:W5:Y:S04]  /*03a0*/  LDG.E.128 R20, [R44.64+0x4000] ;  /* 0x004000042c147981 */ /* 0x000168000c1e1d00 */
[----:B------:R0:W5:Y:S04]  /*03b0*/  LDG.E.128 R24, [R44.64+0x5000] ;  /* 0x005000042c187981 */ /* 0x000168000c1e1d00 */
[----:B------:R0:W5:Y:S04]  /*03c0*/  LDG.E.128 R28, [R44.64+0x6000] ;  /* 0x006000042c1c7981 */ /* 0x000168000c1e1d00 */
[----:B------:R0:W5:Y:S01]  /*03d0*/  LDG.E.128 R32, [R44.64+0x7000] ;  /* 0x007000042c207981 */ /* 0x000162000c1e1d00 */
[----:B------:R-:W-:Y:S01]  /*03e0*/  SHF.R.S32.HI R46, RZ, 0x1f, R39 ;  /* 0x0000001fff2e7819 */ /* 0x000fe20000011427 */
[----:B------:R-:W-:Y:S01]  /*03f0*/  IMAD.IADD R41, R41, 0x1, -R42 ;  /* 0x0000000129297824 */ /* 0x000fe200078e0a2a */
[----:B------:R-:W-:Y:S01]  /*0400*/  BSSY B0, `(.L_x_518) ;  /* 0x00000bd000007945 */ /* 0x000fe20003800000 */
[----:B------:R-:W-:Y:S01]  /*0410*/  IMAD R37, R37, c[0x0][0x1a8], RZ ;  /* 0x00006a0025257a24 */ /* 0x000fe200078e02ff */
[----:B------:R-:W-:-:S02]  /*0420*/  LEA.HI R40, R46, R39, RZ, 0x2 ;  /* 0x000000272e287211 */ /* 0x000fc400078f10ff */
[-C--:B------:R-:W-:Y:S01]  /*0430*/  LEA.HI R47, R46, R39.reuse, RZ, 0x6 ;  /* 0x000000272e2f7211 */ /* 0x080fe200078f30ff */
[----:B------:R-:W-:Y:S01]  /*0440*/  IMAD R37, R0, c[0x0][0x1ac], R37 ;  /* 0x00006b0000257a24 */ /* 0x000fe200078e0225 */
[--C-:B------:R-:W-:Y:S02]  /*0450*/  SHF.R.S32.HI R43, RZ, 0x2, R40.reuse ;  /* 0x00000002ff2b7819 */ /* 0x100fe40000011428 */
[----:B------:R-:W-:Y:S01]  /*0460*/  SHF.R.S32.HI R48, RZ, 0x1f, R40 ;  /* 0x0000001fff307819 */ /* 0x000fe20000011428 */
[----:B------:R-:W-:Y:S01]  /*0470*/  IMAD.SHL.U32 R47, R47, 0x8, RZ ;  /* 0x000000082f2f7824 */ /* 0x000fe200078e00ff */
[----:B0-----:R-:W-:Y:S02]  /*0480*/  LEA.HI R45, R46, R39, RZ, 0x5 ;  /* 0x000000272e2d7211 */ /* 0x001fe400078f28ff */
[----:B------:R-:W-:Y:S02]  /*0490*/  LEA.HI R48, R48, R43, RZ, 0x3 ;  /* 0x0000002b30307211 */ /* 0x000fe400078f18ff */
[----:B------:R-:W-:-:S02]  /*04a0*/  LEA.HI R46, R46, R39, RZ, 0x7 ;  /* 0x000000272e2e7211 */ /* 0x000fc400078f38ff */
[----:B------:R-:W-:Y:S02]  /*04b0*/  LOP3.LUT R44, R48, 0xfffffff8, RZ, 0xc0, !PT ;  /* 0xfffffff8302c7812 */ /* 0x000fe400078ec0ff */
[--C-:B------:R-:W-:Y:S02]  /*04c0*/  SHF.R.S32.HI R48, RZ, 0x1f, R45.reuse ;  /* 0x0000001fff307819 */ /* 0x100fe4000001142d */
[----:B------:R-:W-:Y:S01]  /*04d0*/  SHF.R.U32.HI R46, RZ, 0x1, R46 ;  /* 0x00000001ff2e7819 */ /* 0x000fe2000001162e */
[----:B------:R-:W-:Y:S01]  /*04e0*/  IMAD.IADD R44, R43, 0x1, -R44 ;  /* 0x000000012b2c7824 */ /* 0x000fe200078e0a2c */
[----:B------:R-:W-:Y:S02]  /*04f0*/  SHF.R.S32.HI R43, RZ, 0x5, R45 ;  /* 0x00000005ff2b7819 */ /* 0x000fe4000001142d */
[----:B------:R-:W-:Y:S02]  /*0500*/  LOP3.LUT R40, R40, 0x7ffffffc, RZ, 0xc0, !PT ;  /* 0x7ffffffc28287812 */ /* 0x000fe400078ec0ff */
[----:B------:R-:W-:-:S02]  /*0510*/  LEA.HI R48, R48, R43, RZ, 0x2 ;  /* 0x0000002b30307211 */ /* 0x000fc400078f10ff */
[----:B------:R-:W-:Y:S01]  /*0520*/  LOP3.LUT R47, R47, 0x7ffffe00, RZ, 0xc0, !PT ;  /* 0x7ffffe002f2f7812 */ /* 0x000fe200078ec0ff */
[----:B------:R-:W-:Y:S01]  /*0530*/  IMAD.IADD R40, R39, 0x1, -R40 ;  /* 0x0000000127287824 */ /* 0x000fe200078e0a28 */
[----:B------:R-:W-:Y:S02]  /*0540*/  LOP3.LUT R48, R48, 0x7fffffc, RZ, 0xc0, !PT ;  /* 0x07fffffc30307812 */ /* 0x000fe400078ec0ff */
[----:B------:R-:W-:Y:S01]  /*0550*/  IMNMX R41, R41, 0x20, PT ;  /* 0x0000002029297817 */ /* 0x000fe20003800200 */
[----:B------:R-:W-:Y:S01]  /*0560*/  IMAD R40, R40, 0x2, R47 ;  /* 0x0000000228287824 */ /* 0x000fe200078e022f */
[----:B--2---:R0:W-:Y:S04]  /*0570*/  STS.128 [R39.X16], R4 ;  /* 0x0000000427007388 */ /* 0x0041e8000000cc00 */
[----:B---3--:R1:W-:Y:S04]  /*0580*/  STS.128 [R39.X16+0x1000], R8 ;  /* 0x0010000827007388 */ /* 0x0083e8000000cc00 */
[----:B----4-:R-:W-:Y:S04]  /*0590*/  STS.128 [R39.X16+0x2000], R12 ;  /* 0x0020000c27007388 */ /* 0x010fe8000000cc00 */
[----:B-----5:R-:W-:Y:S04]  /*05a0*/  STS.128 [R39.X16+0x3000], R16 ;  /* 0x0030001027007388 */ /* 0x020fe8000000cc00 */
[----:B------:R-:W-:Y:S01]  /*05b0*/  STS.128 [R39.X16+0x4000], R20 ;  /* 0x0040001427007388 */ /* 0x000fe2000000cc00 */
[----:B0-----:R-:W-:-:S02]  /*05c0*/  LOP3.LUT R4, R45, 0xffffffe0, RZ, 0xc0, !PT ;  /* 0xffffffe02d047812 */ /* 0x001fc400078ec0ff */
[----:B------:R-:W-:Y:S01]  /*05d0*/  SHF.R.S32.HI R5, RZ, 0x1f, R44 ;  /* 0x0000001fff057819 */ /* 0x000fe2000001142c */
[----:B------:R-:W-:Y:S01]  /*05e0*/  STS.128 [R39.X16+0x5000], R24 ;  /* 0x0050001827007388 */ /* 0x000fe2000000cc00 */
[----:B-1----:R-:W-:Y:S01]  /*05f0*/  LOP3.LUT R9, R46, 0x40, RZ, 0xc0, !PT ;  /* 0x000000402e097812 */ /* 0x002fe200078ec0ff */
[----:B------:R-:W-:Y:S01]  /*0600*/  IMAD.IADD R4, R39, 0x1, -R4 ;  /* 0x0000000127047824 */ /* 0x000fe200078e0a04 */
[----:B------:R-:W-:Y:S01]  /*0610*/  LEA.HI R5, R5, R44, RZ, 0x2 ;  /* 0x0000002c05057211 */ /* 0x000fe200078f10ff */
[----:B------:R-:W-:Y:S01]  /*0620*/  STS.128 [R39.X16+0x6000], R28 ;  /* 0x0060001c27007388 */ /* 0x000fe2000000cc00 */
[----:B------:R-:W-:Y:S01]  /*0630*/  SHF.R.U32.HI R10, RZ, 0x3, R9 ;  /* 0x00000003ff0a7819 */ /* 0x000fe20000011609 */
[C---:B------:R-:W-:Y:S01]  /*0640*/  IMAD.IADD R11, R43.reuse, 0x1, -R48 ;  /* 0x000000012b0b7824 */ /* 0x040fe200078e0a30 */
[C---:B------:R-:W-:Y:S01]  /*0650*/  LEA.HI R7, R4.reuse, R4, RZ, 0x1 ;  /* 0x0000000404077211 */ /* 0x040fe200078f08ff */
[----:B------:R-:W-:Y:S01]  /*0660*/  STS.128 [R39.X16+0x7000], R32 ;  /* 0x0070002027007388 */ /* 0x000fe2000000cc00 */
[----:B------:R-:W-:Y:S01]  /*0670*/  IMAD.SHL.U32 R4, R4, 0x8, RZ ;  /* 0x0000000804047824 */ /* 0x000fe200078e00ff */
[----:B------:R-:W-:-:S02]  /*0680*/  SHF.L.U32 R6, R43, 0x3, RZ ;  /* 0x000000032b067819 */ /* 0x000fc400000006ff */
[----:B------:R-:W-:Y:S01]  /*0690*/  BAR.SYNC.DEFER_BLOCKING 0x0 ;  /* 0x0000000000007b1d */ /* 0x000fe20000010000 */
[----:B------:R-:W-:Y:S01]  /*06a0*/  IMAD.SHL.U32 R7, R7, 0x100, RZ ;  /* 0x0000010007077824 */ /* 0x000fe200078e00ff */
[----:B------:R-:W-:Y:S02]  /*06b0*/  LOP3.LUT R9, R9, 0x8, R4, 0xf8, !PT ;  /* 0x0000000809097812 */ /* 0x000fe400078ef804 */
[----:B------:R-:W-:Y:S02]  /*06c0*/  ISETP.GE.AND P0, PT, R4, c[0x0][0x194], PT ;  /* 0x0000650004007a0c */ /* 0x000fe40003f06270 */
[----:B------:R-:W-:Y:S02]  /*06d0*/  LOP3.LUT R8, R7, 0x7ffffe00, RZ, 0xc0, !PT ;  /* 0x7ffffe0007087812 */ /* 0x000fe400078ec0ff */
[C---:B------:R-:W-:Y:S01]  /*06e0*/  LOP3.LUT R7, R5.reuse, 0x7fffffc, RZ, 0xc0, !PT ;  /* 0x07fffffc05077812 */ /* 0x040fe200078ec0ff */
[----:B------:R-:W-:Y:S01]  /*06f0*/  IMAD.SHL.U32 R5, R5, 0x10, RZ ;  /* 0x0000001005057824 */ /* 0x000fe200078e00ff */
[----:B------:R-:W-:Y:S01]  /*0700*/  LOP3.LUT R10, R9, R10, RZ, 0x3c, !PT ;  /* 0x0000000a090a7212 */ /* 0x000fe200078e3cff */
[----:B------:R-:W-:Y:S01]  /*0710*/  IMAD R11, R11, 0x10, R8 ;  /* 0x000000100b0b7824 */ /* 0x000fe200078e0208 */
[----:B------:R-:W-:-:S02]  /*0720*/  IADD3 R9, R44, -R7, RZ ;  /* 0x800000072c097210 */ /* 0x000fc40007ffe0ff */
[----:B------:R-:W-:-:S04]  /*0730*/  LOP3.LUT R5, R5, 0x40, RZ, 0xc0, !PT ;  /* 0x0000004005057812 */ /* 0x000fc800078ec0ff */
[----:B------:R-:W-:Y:S01]  /*0740*/  LOP3.LUT R7, R5, 0x8, R6, 0xf8, !PT ;  /* 0x0000000805077812 */ /* 0x000fe200078ef806 */
[----:B------:R-:W-:Y:S01]  /*0750*/  IMAD.IADD R6, R11, 0x1, R10 ;  /* 0x000000010b067824 */ /* 0x000fe200078e020a */
[----:B------:R-:W-:Y:S01]  /*0760*/  SHF.R.U32.HI R8, RZ, 0x3, R5 ;  /* 0x00000003ff087819 */ /* 0x000fe20000011605 */
[----:B------:R-:W-:Y:S01]  /*0770*/  IMAD R5, R9, 0x10, R40 ;  /* 0x0000001009057824 */ /* 0x000fe200078e0228 */
[----:B------:R-:W0:Y:S02]  /*0780*/  LDS R34, [R39.X4+0x400] ;  /* 0x0004000027227984 */ /* 0x000e240000004800 */
[----:B------:R-:W-:Y:S02]  /*0790*/  LOP3.LUT R8, R7, R8, RZ, 0x3c, !PT ;  /* 0x0000000807087212 */ /* 0x000fe400078e3cff */
[----:B------:R-:W1:Y:S03]  /*07a0*/  LDS R33, [R39.X4+0x800] ;  /* 0x0008000027217984 */ /* 0x000e660000004800 */
[----:B------:R-:W-:Y:S01]  /*07b0*/  IMAD.IADD R8, R8, 0x1, R5 ;  /* 0x0000000108087824 */ /* 0x000fe200078e0205 */
[----:B------:R-:W2:Y:S04]  /*07c0*/  LDS R32, [R39.X4+0xc00] ;  /* 0x000c000027207984 */ /* 0x000ea80000004800 */
[----:B------:R-:W3:Y:S04]  /*07d0*/  LDS R35, [R39.X4] ;  /* 0x0000000027237984 */ /* 0x000ee80000004800 */
[----:B------:R-:W4:Y:S04]  /*07e0*/  LDS R26, [R39.X4+0x1000] ;  /* 0x00100000271a7984 */ /* 0x000f280000004800 */
[----:B------:R-:W5:Y:S04]  /*07f0*/  LDS R31, [R39.X4+0x1400] ;  /* 0x00140000271f7984 */ /* 0x000f680000004800 */
[----:B------:R-:W5:Y:S04]  /*0800*/  LDS R28, [R39.X4+0x2c00] ;  /* 0x002c0000271c7984 */ /* 0x000f680000004800 */
[----:B------:R-:W5:Y:S04]  /*0810*/  LDS R25, [R39.X4+0x3000] ;  /* 0x0030000027197984 */ /* 0x000f680000004800 */
[----:B------:R-:W5:Y:S04]  /*0820*/  LDS R27, [R39.X4+0x3400] ;  /* 0x00340000271b7984 */ /* 0x000f680000004800 */
[----:B------:R-:W5:Y:S04]  /*0830*/  LDS R22, [R39.X4+0x2800] ;  /* 0x0028000027167984 */ /* 0x000f680000004800 */
[----:B------:R-:W5:Y:S01]  /*0840*/  LDS R19, [R39.X4+0x4c00] ;  /* 0x004c000027137984 */ /* 0x000f620000004800 */
[----:B0-----:R-:W-:-:S03]  /*0850*/  FMUL.FTZ R40, R34, c[0x0][0x1b8] ;  /* 0x00006e0022287a20 */ /* 0x001fc60000410000 */
[----:B------:R-:W0:Y:S01]  /*0860*/  LDS R9, [R39.X4+0x4000] ;  /* 0x0040000027097984 */ /* 0x000e220000004800 */
[----:B-1----:R-:W-:-:S03]  /*0870*/  FMUL.FTZ R42, R33, c[0x0][0x1b8] ;  /* 0x00006e00212a7a20 */ /* 0x002fc60000410000 */
[----:B------:R-:W1:Y:S01]  /*0880*/  LDS R20, [R39.X4+0x4400] ;  /* 0x0044000027147984 */ /* 0x000e620000004800 */
[----:B--2---:R-:W-:-:S03]  /*0890*/  FMUL.FTZ R45, R32, c[0x0][0x1b8] ;  /* 0x00006e00202d7a20 */ /* 0x004fc60000410000 */
[----:B------:R-:W2:Y:S01]  /*08a0*/  LDS R12, [R39.X4+0x5000] ;  /* 0x00500000270c7984 */ /* 0x000ea20000004800 */
[----:B---3--:R-:W-:-:S03]  /*08b0*/  FMUL.FTZ R35, R35, c[0x0][0x1b8] ;  /* 0x00006e0023237a20 */ /* 0x008fc60000410000 */
[----:B------:R-:W3:Y:S01]  /*08c0*/  LDS R18, [R39.X4+0x5400] ;  /* 0x0054000027127984 */ /* 0x000ee20000004800 */
[----:B----4-:R-:W-:Y:S01]  /*08d0*/  FMUL.FTZ R26, R26, c[0x0][0x1b8] ;  /* 0x00006e001a1a7a20 */ /* 0x010fe20000410000 */
[----:B------:R-:W-:Y:S02]  /*08e0*/  F2FP.BF16.PACK_AB R35, R40, R35 ;  /* 0x000000232823723e */ /* 0x000fe400000010ff */
[----:B------:R-:W4:Y:S01]  /*08f0*/  LDS R24, [R39.X4+0x1800] ;  /* 0x0018000027187984 */ /* 0x000f220000004800 */
[----:B-----5:R-:W-:Y:S01]  /*0900*/  FMUL.FTZ R31, R31, c[0x0][0x1b8] ;  /* 0x00006e001f1f7a20 */ /* 0x020fe20000410000 */
[----:B------:R-:W-:Y:S02]  /*0910*/  F2FP.BF16.PACK_AB R40, R45, R42 ;  /* 0x0000002a2d28723e */ /* 0x000fe400000010ff */
[----:B------:R-:W5:Y:S01]  /*0920*/  LDS R30, [R39.X4+0x1c00] ;  /* 0x001c0000271e7984 */ /* 0x000f620000004800 */
[----:B------:R-:W-:-:S03]  /*0930*/  FMUL.FTZ R47, R28, c[0x0][0x1b8] ;  /* 0x00006e001c2f7a20 */ /* 0x000fc60000410000 */
[----:B------:R-:W5:Y:S01]  /*0940*/  LDS R23, [R39.X4+0x2000] ;  /* 0x0020000027177984 */ /* 0x000f620000004800 */
[----:B------:R-:W-:-:S03]  /*0950*/  FMUL.FTZ R28, R25, c[0x0][0x1b8] ;  /* 0x00006e00191c7a20 */ /* 0x000fc60000410000 */
[----:B------:R-:W5:Y:S01]  /*0960*/  LDS R29, [R39.X4+0x2400] ;  /* 0x00240000271d7984 */ /* 0x000f620000004800 */
[----:B------:R-:W-:-:S03]  /*0970*/  FMUL.FTZ R27, R27, c[0x0][0x1b8] ;  /* 0x00006e001b1b7a20 */ /* 0x000fc60000410000 */
[----:B------:R-:W5:Y:S01]  /*0980*/  LDS R14, [R39.X4+0x3800] ;  /* 0x00380000270e7984 */ /* 0x000f620000004800 */
[----:B------:R-:W-:Y:S01]  /*0990*/  FMUL.FTZ R42, R22, c[0x0][0x1b8] ;  /* 0x00006e00162a7a20 */ /* 0x000fe20000410000 */
[----:B------:R-:W-:Y:S02]  /*09a0*/  F2FP.BF16.PACK_AB R22, R31, R26 ;  /* 0x0000001a1f16723e */ /* 0x000fe400000010ff */
[----:B------:R-:W5:Y:S01]  /*09b0*/  LDS R21, [R39.X4+0x3c00] ;  /* 0x003c000027157984 */ /* 0x000f620000004800 */
[----:B------:R-:W-:Y:S01]  /*09c0*/  F2FP.BF16.PACK_AB R26, R27, R28 ;  /* 0x0000001c1b1a723e */ /* 0x000fe200000010ff */
[----:B------:R-:W-:Y:S01]  /*09d0*/  FMUL.FTZ R28, R19, c[0x0][0x1b8] ;  /* 0x00006e00131c7a20 */ /* 0x000fe20000410000 */
[----:B------:R-:W-:Y:S01]  /*09e0*/  F2FP.BF16.PACK_AB R25, R47, R42 ;  /* 0x0000002a2f19723e */ /* 0x000fe200000010ff */
[----:B------:R-:W5:Y:S01]  /*09f0*/  LDS R13, [R39.X4+0x4800] ;  /* 0x00480000270d7984 */ /* 0x000f620000004800 */
[----:B0-----:R-:W-:-:S03]  /*0a00*/  FMUL.FTZ R9, R9, c[0x0][0x1b8] ;  /* 0x00006e0009097a20 */ /* 0x001fc60000410000 */
[----:B------:R-:W0:Y:S01]  /*0a10*/  LDS R11, [R39.X4+0x5800] ;  /* 0x00580000270b7984 */ /* 0x000e220000004800 */
[----:B-1----:R-:W-:-:S03]  /*0a20*/  FMUL.FTZ R20, R20, c[0x0][0x1b8] ;  /* 0x00006e0014147a20 */ /* 0x002fc60000410000 */
[----:B------:R-:W1:Y:S01]  /*0a30*/  LDS R17, [R39.X4+0x5c00] ;  /* 0x005c000027117984 */ /* 0x000e620000004800 */
[----:B--2---:R-:W-:Y:S01]  /*0a40*/  FMUL.FTZ R12, R12, c[0x0][0x1b8] ;  /* 0x00006e000c0c7a20 */ /* 0x004fe20000410000 */
[----:B------:R-:W-:Y:S02]  /*0a50*/  F2FP.BF16.PACK_AB R20, R20, R9 ;  /* 0x000000091414723e */ /* 0x000fe400000010ff */
[----:B------:R-:W2:Y:S01]  /*0a60*/  LDS R5, [R39.X4+0x6000] ;  /* 0x0060000027057984 */ /* 0x000ea20000004800 */
[----:B---3--:R-:W-:-:S03]  /*0a70*/  FMUL.FTZ R19, R18, c[0x0][0x1b8] ;  /* 0x00006e0012137a20 */ /* 0x008fc60000410000 */
[----:B------:R-:W3:Y:S01]  /*0a80*/  LDS R16, [R39.X4+0x6400] ;  /* 0x0064000027107984 */ /* 0x000ee20000004800 */
[----:B----4-:R-:W-:Y:S01]  /*0a90*/  FMUL.FTZ R24, R24, c[0x0][0x1b8] ;  /* 0x00006e0018187a20 */ /* 0x010fe20000410000 */
[----:B------:R-:W-:Y:S02]  /*0aa0*/  F2FP.BF16.PACK_AB R19, R19, R12 ;  /* 0x0000000c1313723e */ /* 0x000fe400000010ff */
[----:B------:R-:W4:Y:S01]  /*0ab0*/  LDS R7, [R39.X4+0x6800] ;  /* 0x0068000027077984 */ /* 0x000f220000004800 */
[----:B-----5:R-:W-:-:S03]  /*0ac0*/  FMUL.FTZ R45, R30, c[0x0][0x1b8] ;  /* 0x00006e001e2d7a20 */ /* 0x020fc60000410000 */
[----:B------:R-:W5:Y:S01]  /*0ad0*/  LDS R15, [R39.X4+0x6c00] ;  /* 0x006c0000270f7984 */ /* 0x000f620000004800 */
[----:B------:R-:W-:Y:S01]  /*0ae0*/  FMUL.FTZ R30, R23, c[0x0][0x1b8] ;  /* 0x00006e00171e7a20 */ /* 0x000fe20000410000 */
[----:B------:R-:W-:Y:S02]  /*0af0*/  F2FP.BF16.PACK_AB R23, R45, R24 ;  /* 0x000000182d17723e */ /* 0x000fe400000010ff */
[----:B------:R-:W5:Y:S01]  /*0b00*/  LDS R10, [R39.X4+0x7000] ;  /* 0x00700000270a7984 */ /* 0x000f620000004800 */
[----:B------:R-:W-:-:S03]  /*0b10*/  FMUL.FTZ R29, R29, c[0x0][0x1b8] ;  /* 0x00006e001d1d7a20 */ /* 0x000fc60000410000 */
[----:B------:R-:W5:Y:S01]  /*0b20*/  LDS R33, [R39.X4+0x7400] ;  /* 0x0074000027217984 */ /* 0x000f620000004800 */
[----:B------:R-:W-:Y:S01]  /*0b30*/  FMUL.FTZ R14, R14, c[0x0][0x1b8] ;  /* 0x00006e000e0e7a20 */ /* 0x000fe20000410000 */
[----:B------:R-:W-:Y:S02]  /*0b40*/  F2FP.BF16.PACK_AB R24, R29, R30 ;  /* 0x0000001e1d18723e */ /* 0x000fe400000010ff */
[----:B------:R-:W5:Y:S01]  /*0b50*/  LDS R32, [R39.X4+0x7800] ;  /* 0x0078000027207984 */ /* 0x000f620000004800 */
[----:B------:R-:W-:-:S03]  /*0b60*/  FMUL.FTZ R21, R21, c[0x0][0x1b8] ;  /* 0x00006e0015157a20 */ /* 0x000fc60000410000 */
[----:B------:R-:W5:Y:S01]  /*0b70*/  LDS R34, [R39.X4+0x7c00] ;  /* 0x007c000027227984 */ /* 0x000f620000004800 */
[----:B------:R-:W-:Y:S01]  /*0b80*/  FMUL.FTZ R13, R13, c[0x0][0x1b8] ;  /* 0x00006e000d0d7a20 */ /* 0x000fe20000410000 */
[----:B------:R-:W-:Y:S01]  /*0b90*/  F2FP.BF16.PACK_AB R14, R21, R14 ;  /* 0x0000000e150e723e */ /* 0x000fe200000010ff */
[----:B0-----:R-:W-:-:S03]  /*0ba0*/  FMUL.FTZ R11, R11, c[0x0][0x1b8] ;  /* 0x00006e000b0b7a20 */ /* 0x001fc60000410000 */
[----:B------:R-:W-:Y:S01]  /*0bb0*/  F2FP.BF16.PACK_AB R13, R28, R13 ;  /* 0x0000000d1c0d723e */ /* 0x000fe200000010ff */
[----:B-1----:R-:W-:Y:S02]  /*0bc0*/  FMUL.FTZ R18, R17, c[0x0][0x1b8] ;  /* 0x00006e0011127a20 */ /* 0x002fe40000410000 */
[----:B------:R-:W-:Y:S02]  /*0bd0*/  IMAD R17, R2, c[0x0][0x1b0], RZ ;  /* 0x00006c0002117a24 */ /* 0x000fe400078e02ff */
[----:B--2---:R-:W-:Y:S01]  /*0be0*/  FMUL.FTZ R5, R5, c[0x0][0x1b8] ;  /* 0x00006e0005057a20 */ /* 0x004fe20000410000 */
[----:B------:R-:W-:Y:S01]  /*0bf0*/  F2FP.BF16.PACK_AB R18, R18, R11 ;  /* 0x0000000b1212723e */ /* 0x000fe200000010ff */
[----:B------:R-:W-:Y:S02]  /*0c00*/  IMAD R17, R36, c[0x0][0x1b4], R17 ;  /* 0x00006d0024117a24 */ /* 0x000fe400078e0211 */
[----:B---3--:R-:W-:Y:S02]  /*0c10*/  FMUL.FTZ R16, R16, c[0x0][0x1b8] ;  /* 0x00006e0010107a20 */ /* 0x008fe40000410000 */
[----:B----4-:R-:W-:-:S03]  /*0c20*/  FMUL.FTZ R7, R7, c[0x0][0x1b8] ;  /* 0x00006e0007077a20 */ /* 0x010fc60000410000 */
[----:B------:R-:W-:Y:S02]  /*0c30*/  F2FP.BF16.PACK_AB R5, R16, R5 ;  /* 0x000000051005723e */ /* 0x000fe400000010ff */
[----:B------:R-:W-:Y:S01]  /*0c40*/  IADD3 R16, R43, 0x10, RZ ;  /* 0x000000102b107810 */ /* 0x000fe20007ffe0ff */
[----:B-----5:R-:W-:Y:S01]  /*0c50*/  FMUL.FTZ R12, R15, c[0x0][0x1b8] ;  /* 0x00006e000f0c7a20 */ /* 0x020fe20000410000 */
[----:B------:R-:W-:Y:S02]  /*0c60*/  SHF.L.U32 R15, R8, 0x1, RZ ;  /* 0x00000001080f7819 */ /* 0x000fe400000006ff */
[----:B------:R-:W-:Y:S01]  /*0c70*/  ISETP.GE.OR P3, PT, R16, R41, P0 ;  /* 0x000000291000720c */ /* 0x000fe20000766670 */
[----:B------:R-:W-:Y:S01]  /*0c80*/  FMUL.FTZ R10, R10, c[0x0][0x1b8] ;  /* 0x00006e000a0a7a20 */ /* 0x000fe20000410000 */
[----:B------:R-:W-:Y:S01]  /*0c90*/  F2FP.BF16.PACK_AB R12, R12, R7 ;  /* 0x000000070c0c723e */ /* 0x000fe200000010ff */
[----:B------:R-:W-:Y:S01]  /*0ca0*/  STS [R15+0x8000], R35 ;  /* 0x008000230f007388 */ /* 0x000fe20000000800 */
[----:B------:R-:W-:-:S02]  /*0cb0*/  IMAD.SHL.U32 R7, R6, 0x2, RZ ;  /* 0x0000000206077824 */ /* 0x000fc400078e00ff */
[----:B------:R-:W-:Y:S01]  /*0cc0*/  FMUL.FTZ R33, R33, c[0x0][0x1b8] ;  /* 0x00006e0021217a20 */ /* 0x000fe20000410000 */
[----:B------:R-:W-:Y:S01]  /*0cd0*/  STS [R15+0x8100], R40 ;  /* 0x008100280f007388 */ /* 0x000fe20000000800 */
[----:B------:R-:W-:-:S03]  /*0ce0*/  FMUL.FTZ R32, R32, c[0x0][0x1b8] ;  /* 0x00006e0020207a20 */ /* 0x000fc60000410000 */
[----:B------:R-:W-:Y:S01]  /*0cf0*/  F2FP.BF16.PACK_AB R33, R33, R10 ;  /* 0x0000000a2121723e */ /* 0x000fe200000010ff */
[----:B------:R-:W-:Y:S01]  /*0d00*/  STS [R15+0x9000], R24 ;  /* 0x009000180f007388 */ /* 0x000fe20000000800 */
[----:B------:R-:W-:-:S03]  /*0d10*/  FMUL.FTZ R9, R34, c[0x0][0x1b8] ;  /* 0x00006e0022097a20 */ /* 0x000fc60000410000 */
[----:B------:R-:W-:Y:S02]  /*0d20*/  STS [R15+0x9100], R25 ;  /* 0x009100190f007388 */ /* 0x000fe40000000800 */
[----:B------:R-:W-:Y:S02]  /*0d30*/  F2FP.BF16.PACK_AB R32, R9, R32 ;  /* 0x000000200920723e */ /* 0x000fe400000010ff */
        /* <DEDUP_REMOVED lines=8> */
[----:B0-----:R-:W-:-:S03]  /*0dc0*/  IADD3 R13, R43, 0x8, RZ ;  /* 0x000000082b0d7810 */ /* 0x001fc60007ffe0ff */
[----:B------:R-:W-:Y:S01]  /*0dd0*/  STS [R15+0xa200], R19 ;  /* 0x00a200130f007388 */ /* 0x000fe20000000800 */
[----:B-1----:R-:W-:-:S03]  /*0de0*/  SHF.R.S32.HI R5, RZ, 0x1f, R4 ;  /* 0x0000001fff057819 */ /* 0x002fc60000011404 */
[----:B------:R-:W-:Y:S01]  /*0df0*/  STS [R15+0xa300], R18 ;  /* 0x00a300120f007388 */ /* 0x000fe20000000800 */
[----:B------:R-:W-:Y:S02]  /*0e00*/  ISETP.GE.OR P2, PT, R13, R41, P0 ;  /* 0x000000290d00720c */ /* 0x000fe40000746670 */
[----:B--2---:R-:W-:Y:S01]  /*0e10*/  CS2R R12, SRZ ;  /* 0x00000000000c7805 */ /* 0x004fe2000001ff00 */
[----:B------:R-:W-:Y:S01]  /*0e20*/  STS [R15+0xb200], R33 ;  /* 0x00b200210f007388 */ /* 0x000fe20000000800 */
[--C-:B------:R-:W-:Y:S01]  /*0e30*/  @P1 SHF.R.S32.HI R13, RZ, 0x1f, R38.reuse ;  /* 0x0000001fff0d1819 */ /* 0x100fe20000011426 */
[----:B------:R-:W-:Y:S02]  /*0e40*/  @P1 IMAD.MOV.U32 R12, RZ, RZ, R38 ;  /* 0x000000ffff0c1224 */ /* 0x000fe400078e0026 */
[----:B------:R0:W-:Y:S04]  /*0e50*/  STS [R15+0xb300], R32 ;  /* 0x00b300200f007388 */ /* 0x0001e80000000800 */
[----:B------:R-:W-:Y:S01]  /*0e60*/  BAR.SYNC.DEFER_BLOCKING 0x0 ;  /* 0x0000000000007b1d */ /* 0x000fe20000010000 */
[----:B0-----:R-:W-:Y:S01]  /*0e70*/  IMAD.WIDE.U32 R14, R0, c[0x0][0x1a8], R4 ;  /* 0x00006a00000e7a25 */ /* 0x001fe200078e0004 */
[----:B------:R-:W-:-:S02]  /*0e80*/  IADD3 R0, R43, 0x18, RZ ;  /* 0x000000182b007810 */ /* 0x000fc40007ffe0ff */
[----:B------:R-:W-:Y:S01]  /*0e90*/  IADD3 R4, P4, R43, R12, RZ ;  /* 0x0000000c2b047210 */ /* 0x000fe20007f9e0ff */
[----:B------:R-:W-:Y:S01]  /*0ea0*/  IMAD.IADD R15, R15, 0x1, R37 ;  /* 0x000000010f0f7824 */ /* 0x000fe200078e0225 */
[-C--:B------:R-:W-:Y:S02]  /*0eb0*/  ISETP.GE.OR P1, PT, R0, R41.reuse, P0 ;  /* 0x000000290000720c */ /* 0x080fe40000726670 */
[C---:B------:R-:W-:Y:S01]  /*0ec0*/  ISETP.GE.OR P0, PT, R43.reuse, R41, P0 ;  /* 0x000000292b00720c */ /* 0x040fe20000706670 */
[----:B------:R-:W-:Y:S01]  /*0ed0*/  IMAD.WIDE.U32 R36, R36, c[0x0][0x1b0], R14 ;  /* 0x00006c0024247a25 */ /* 0x000fe200078e000e */
[----:B------:R-:W-:Y:S02]  /*0ee0*/  LEA.HI.X.SX32 R5, R43, R13, 0x1, P4 ;  /* 0x0000000d2b057211 */ /* 0x000fe400020f0eff */
[----:B------:R-:W-:-:S03]  /*0ef0*/  LEA R12, R6, 0x8000, 0x1 ;  /* 0x00008000060c7811 */ /* 0x000fc600078e08ff */
[----:B------:R-:W-:Y:S01]  /*0f00*/  IMAD.WIDE R2, R3, 0x20, R4 ;  /* 0x0000002003027825 */ /* 0x000fe200078e0204 */
[----:B------:R0:W1:Y:S03]  /*0f10*/  LDS.128 R8, [R7+0x8300] ;  /* 0x0083000007087984 */ /* 0x0000660000000c00 */
[----:B------:R-:W-:Y:S02]  /*0f20*/  IMAD.IADD R5, R37, 0x1, R17 ;  /* 0x0000000125057824 */ /* 0x000fe400078e0211 */
[----:B------:R-:W-:Y:S05]  /*0f30*/  @P0 BRA `(.L_x_519) ;  /* 0x0000009000000947 */ /* 0x000fea0003800000 */
[----:B------:R-:W2:Y:S01]  /*0f40*/  LDS.128 R12, [R12] ;  /* 0x000000000c0c7984 */ /* 0x000ea20000000c00 */
[----:B------:R-:W-:Y:S01]  /*0f50*/  MOV R4, R36 ;  /* 0x0000002400047202 */ /* 0x000fe20000000f00 */
[----:B------:R-:W-:-:S04]  /*0f60*/  IMAD R19, R3, c[0x0][0x1a0], RZ ;  /* 0x0000680003137a24 */ /* 0x000fc800078e02ff */
[----:B------:R-:W-:-:S04]  /*0f70*/  IMAD.WIDE.U32 R16, R2, c[0x0][0x1a0], R4 ;  /* 0x0000680002107a25 */ /* 0x000fc800078e0004 */
[----:B------:R-:W-:Y:S01]  /*0f80*/  IMAD R19, R2, c[0x0][0x1a4], R19 ;  /* 0x0000690002137a24 */ /* 0x000fe200078e0213 */
[----:B------:R-:W-:-:S03]  /*0f90*/  LEA R18, P0, R16, c[0x0][0x188], 0x1 ;  /* 0x0000620010127a11 */ /* 0x000fc600078008ff */
[----:B------:R-:W-:-:S05]  /*0fa0*/  IMAD.IADD R17, R17, 0x1, R19 ;  /* 0x0000000111117824 */ /* 0x000fca00078e0213 */
[----:B------:R-:W-:-:S05]  /*0fb0*/  LEA.HI.X R19, R16, c[0x0][0x18c], R17, 0x1, P0 ;  /* 0x0000630010137a11 */ /* 0x000fca00000f0c11 */
[----:B--2---:R2:W-:Y:S02]  /*0fc0*/  STG.E.128 [R18.64], R12 ;  /* 0x0000000c12007986 */ /* 0x0045e4000c101d04 */
.L_x_519:
[----:B------:R-:W-:Y:S05]  /*0fd0*/  BSYNC B0 ;  /* 0x0000000000007941 */ /* 0x000fea0003800000 */
.L_x_518:
[----:B--2---:R2:W3:Y:S01]  /*0fe0*/  LDS.128 R12, [R7+0x8100] ;  /* 0x00810000070c7984 */ /* 0x0044e20000000c00 */
[----:B------:R-:W-:Y:S01]  /*0ff0*/  BSSY B0, `(.L_x_520) ;  /* 0x000000d000007945 */ /* 0x000fe20003800000 */
[----:B------:R-:W-:Y:S05]  /*1000*/  @P2 BRA `(.L_x_521) ;  /* 0x000000b000002947 */ /* 0x000fea0003800000 */
[----:B------:R-:W-:Y:S01]  /*1010*/  IADD3 R19, P0, R2, 0x8, RZ ;  /* 0x0000000802137810 */ /* 0x000fe20007f1e0ff */
[----:B------:R-:W-:Y:S02]  /*1020*/  IMAD.MOV.U32 R16, RZ, RZ, R36 ;  /* 0x000000ffff107224 */ /* 0x000fe400078e0024 */
[----:B------:R-:W-:Y:S02]  /*1030*/  IMAD.MOV.U32 R17, RZ, RZ, R5 ;  /* 0x000000ffff117224 */ /* 0x000fe400078e0005 */
[----:B------:R-:W-:Y:S02]  /*1040*/  IMAD.X R0, RZ, RZ, R3, P0 ;  /* 0x000000ffff007224 */ /* 0x000fe400000e0603 */
[----:B------:R-:W-:-:S04]  /*1050*/  IMAD.WIDE.U32 R16, R19, c[0x0][0x1a0], R16 ;  /* 0x0000680013107a25 */ /* 0x000fc800078e0010 */
[----:B------:R-:W-:Y:S01]  /*1060*/  IMAD R0, R0, c[0x0][0x1a0], RZ ;  /* 0x0000680000007a24 */ /* 0x000fe200078e02ff */
[----:B------:R-:W-:-:S03]  /*1070*/  LEA R18, P0, R16, c[0x0][0x188], 0x1 ;  /* 0x0000620010127a11 */ /* 0x000fc600078008ff */
[----:B------:R-:W-:-:S05]  /*1080*/  IMAD R19, R19, c[0x0][0x1a4], R0 ;  /* 0x0000690013137a24 */ /* 0x000fca00078e0200 */
[----:B------:R-:W-:-:S04]  /*1090*/  IADD3 R17, R17, R19, RZ ;  /* 0x0000001311117210 */ /* 0x000fc80007ffe0ff */
[----:B------:R-:W-:-:S05]  /*10a0*/  LEA.HI.X R19, R16, c[0x0][0x18c], R17, 0x1, P0 ;  /* 0x0000630010137a11 */ /* 0x000fca00000f0c11 */
[----:B---3--:R3:W-:Y:S02]  /*10b0*/  STG.E.128 [R18.64], R12 ;  /* 0x0000000c12007986 */ /* 0x0087e4000c101d04 */
.L_x_521:
[----:B------:R-:W-:Y:S05]  /*10c0*/  BSYNC B0 ;  /* 0x0000000000007941 */ /* 0x000fea0003800000 */
.L_x_520:
[----:B---3--:R3:W4:Y:S01]  /*10d0*/  LDS.128 R12, [R7+0x8200] ;  /* 0x00820000070c7984 */ /* 0x0087220000000c00 */
[----:B------:R-:W-:Y:S01]  /*10e0*/  BSSY B0, `(.L_x_522) ;  /* 0x000000d000007945 */ /* 0x000fe20003800000 */
[----:B------:R-:W-:Y:S05]  /*10f0*/  @P3 BRA `(.L_x_523) ;  /* 0x000000b000003947 */ /* 0x000fea0003800000 */
[----:B------:R-:W-:Y:S01]  /*1100*/  IADD3 R17, P0, R2, 0x10, RZ ;  /* 0x0000001002117810 */ /* 0x000fe20007f1e0ff */
[----:B------:R-:W-:Y:S02]  /*1110*/  IMAD.MOV.U32 R6, RZ, RZ, R36 ;  /* 0x000000ffff067224 */ /* 0x000fe400078e0024 */
[----:B0-23--:R-:W-:Y:S02]  /*1120*/  IMAD.MOV.U32 R7, RZ, RZ, R5 ;  /* 0x000000ffff077224 */ /* 0x00dfe400078e0005 */
[----:B------:R-:W-:Y:S02]  /*1130*/  IMAD.X R0, RZ, RZ, R3, P0 ;  /* 0x000000ffff007224 */ /* 0x000fe400000e0603 */
[----:B------:R-:W-:-:S04]  /*1140*/  IMAD.WIDE.U32 R6, R17, c[0x0][0x1a0], R6 ;  /* 0x0000680011067a25 */ /* 0x000fc800078e0006 */
[----:B------:R-:W-:Y:S01]  /*1150*/  IMAD R0, R0, c[0x0][0x1a0], RZ ;  /* 0x0000680000007a24 */ /* 0x000fe200078e02ff */
[----:B------:R-:W-:-:S03]  /*1160*/  LEA R16, P0, R6, c[0x0][0x188], 0x1 ;  /* 0x0000620006107a11 */ /* 0x000fc600078008ff */
[----:B------:R-:W-:-:S04]  /*1170*/  IMAD R17, R17, c[0x0][0x1a4], R0 ;  /* 0x0000690011117a24 */ /* 0x000fc800078e0200 */
[----:B------:R-:W-:-:S05]  /*1180*/  IMAD.IADD R7, R7, 0x1, R17 ;  /* 0x0000000107077824 */ /* 0x000fca00078e0211 */
[----:B------:R-:W-:-:S05]  /*1190*/  LEA.HI.X R17, R6, c[0x0][0x18c], R7, 0x1, P0 ;  /* 0x0000630006117a11 */ /* 0x000fca00000f0c07 */
[----:B----4-:R0:W-:Y:S02]  /*11a0*/  STG.E.128 [R16.64], R12 ;  /* 0x0000000c10007986 */ /* 0x0101e4000c101d04 */
.L_x_523:
[----:B------:R-:W-:Y:S05]  /*11b0*/  BSYNC B0 ;  /* 0x0000000000007941 */ /* 0x000fea0003800000 */
.L_x_522:
[----:B------:R-:W-:Y:S05]  /*11c0*/  @P1 EXIT ;  /* 0x000000000000194d */ /* 0x000fea0003800000 */
[----:B0-23--:R-:W-:-:S04]  /*11d0*/  IADD3 R7, P0, R2, 0x18, RZ ;  /* 0x0000001802077810 */ /* 0x00dfc80007f1e0ff */
[----:B------:R-:W-:Y:S01]  /*11e0*/  IADD3.X R2, RZ, R3, RZ, P0, !PT ;  /* 0x00000003ff027210 */ /* 0x000fe200007fe4ff */
[----:B------:R-:W-:-:S04]  /*11f0*/  IMAD.MOV.U32 R3, RZ, RZ, R5 ;  /* 0x000000ffff037224 */ /* 0x000fc800078e0005 */
[----:B------:R-:W-:Y:S02]  /*1200*/  IMAD R0, R2, c[0x0][0x1a0], RZ ;  /* 0x0000680002007a24 */ /* 0x000fe400078e02ff */
[----:B------:R-:W-:-:S04]  /*1210*/  IMAD.MOV.U32 R2, RZ, RZ, R36 ;  /* 0x000000ffff027224 */ /* 0x000fc800078e0024 */
[----:B------:R-:W-:-:S04]  /*1220*/  IMAD.WIDE.U32 R2, R7, c[0x0][0x1a0], R2 ;  /* 0x0000680007027a25 */ /* 0x000fc800078e0002 */
[----:B------:R-:W-:Y:S01]  /*1230*/  IMAD R7, R7, c[0x0][0x1a4], R0 ;  /* 0x0000690007077a24 */ /* 0x000fe200078e0200 */
[----:B------:R-:W-:-:S03]  /*1240*/  LEA R4, P0, R2, c[0x0][0x188], 0x1 ;  /* 0x0000620002047a11 */ /* 0x000fc600078008ff */
[----:B------:R-:W-:-:S05]  /*1250*/  IMAD.IADD R3, R3, 0x1, R7 ;  /* 0x0000000103037824 */ /* 0x000fca00078e0207 */
[----:B------:R-:W-:-:S05]  /*1260*/  LEA.HI.X R5, R2, c[0x0][0x18c], R3, 0x1, P0 ;  /* 0x0000630002057a11 */ /* 0x000fca00000f0c03 */
[----:B-1----:R-:W-:Y:S01]  /*1270*/  STG.E.128 [R4.64], R8 ;  /* 0x0000000804007986 */ /* 0x002fe2000c101d04 */
[----:B------:R-:W-:Y:S05]  /*1280*/  EXIT ;  /* 0x000000000000794d */ /* 0x000fea0003800000 */
.L_x_524:
        /* <DEDUP_REMOVED lines=15> */
.L_x_1158:


//--------------------- .text._ZN7cutlass13device_kernelIN5flash19enable_sm80_to_sm89INS1_16FlashAttnBwdSm80INS1_25CollectiveMainloopBwdSm80ILi1ELi1EN4cute5tupleIJNS5_1CILi32EEENS7_ILi64EEENS7_ILi256EEEEEENS_10bfloat16_tEfNS_4arch4Sm80ELb1ELb0ELb1ELb1ELb0ELb0ELb0ELb0ELi2ELi2ELi2ELi1ELb1EEENS1_24CollectiveEpilogueBwdGQAISB_fSE_Li256ELb1ELb0EEENS1_25SingleTileBwdLPTSchedulerILb1ELi64ELb0EEEEEEEEEvNT_6ParamsE --------------------------
	.section	.text._ZN7cutlass13device_kernelIN5flash19enable_sm80_to_sm89INS1_16FlashAttnBwdSm80INS1_25CollectiveMainloopBwdSm80ILi1ELi1EN4cute5tupleIJNS5_1CILi32EEENS7_ILi64EEENS7_ILi256EEEEEENS_10bfloat16_tEfNS_4arch4Sm80ELb1ELb0ELb1ELb1ELb0ELb0ELb0ELb0ELi2ELi2ELi2ELi1ELb1EEENS1_24CollectiveEpilogueBwdGQAISB_fSE_Li256ELb1ELb0EEENS1_25SingleTileBwdLPTSchedulerILb1ELi64ELb0EEEEEEEEEvNT_6ParamsE,"ax",@progbits
	.sectioninfo	@"SHI_REGISTERS=255"
	.align	128
.text._ZN7cutlass13device_kernelIN5flash19enable_sm80_to_sm89INS1_16FlashAttnBwdSm80INS1_25CollectiveMainloopBwdSm80ILi1ELi1EN4cute5tupleIJNS5_1CILi32EEENS7_ILi64EEENS7_ILi256EEEEEENS_10bfloat16_tEfNS_4arch4Sm80ELb1ELb0ELb1ELb1ELb0ELb0ELb0ELb0ELi2ELi2ELi2ELi1ELb1EEENS1_24CollectiveEpilogueBwdGQAISB_fSE_Li256ELb1ELb0EEENS1_25SingleTileBwdLPTSchedulerILb1ELi64ELb0EEEEEEEEEvNT_6ParamsE:
        .type           _ZN7cutlass13device_kernelIN5flash19enable_sm80_to_sm89INS1_16FlashAttnBwdSm80INS1_25CollectiveMainloopBwdSm80ILi1ELi1EN4cute5tupleIJNS5_1CILi32EEENS7_ILi64EEENS7_ILi256EEEEEENS_10bfloat16_tEfNS_4arch4Sm80ELb1ELb0ELb1ELb1ELb0ELb0ELb0ELb0ELi2ELi2ELi2ELi1ELb1EEENS1_24CollectiveEpilogueBwdGQAISB_fSE_Li256ELb1ELb0EEENS1_25SingleTileBwdLPTSchedulerILb1ELi64ELb0EEEEEEEEEvNT_6ParamsE,@function
        .size           _ZN7cutlass13device_kernelIN5flash19enable_sm80_to_sm89INS1_16FlashAttnBwdSm80INS1_25CollectiveMainloopBwdSm80ILi1ELi1EN4cute5tupleIJNS5_1CILi32EEENS7_ILi64EEENS7_ILi256EEEEEENS_10bfloat16_tEfNS_4arch4Sm80ELb1ELb0ELb1ELb1ELb0ELb0ELb0ELb0ELi2ELi2ELi2ELi1ELb1EEENS1_24CollectiveEpilogueBwdGQAISB_fSE_Li256ELb1ELb0EEENS1_25SingleTileBwdLPTSchedulerILb1ELi64ELb0EEEEEEEEEvNT_6ParamsE,(.L_x_1159 - _ZN7cutlass13device_kernelIN5flash19enable_sm80_to_sm89INS1_16FlashAttnBwdSm80INS1_25CollectiveMainloopBwdSm80ILi1ELi1EN4cute5tupleIJNS5_1CILi32EEENS7_ILi64EEENS7_ILi256EEEEEENS_10bfloat16_tEfNS_4arch4Sm80ELb1ELb0ELb1ELb1ELb0ELb0ELb0ELb0ELi2ELi2ELi2ELi1ELb1EEENS1_24CollectiveEpilogueBwdGQAISB_fSE_Li256ELb1ELb0EEENS1_25SingleTileBwdLPTSchedulerILb1ELi64ELb0EEEEEEEEEvNT_6ParamsE)
        .other          _ZN7cutlass13device_kernelIN5flash19enable_sm80_to_sm89INS1_16FlashAttnBwdSm80INS1_25CollectiveMainloopBwdSm80ILi1ELi1EN4cute5tupleIJNS5_1CILi32EEENS7_ILi64EEENS7_ILi256EEEEEENS_10bfloat16_tEfNS_4arch4Sm80ELb1ELb0ELb1ELb1ELb0ELb0ELb0ELb0ELi2ELi2ELi2ELi1ELb1EEENS1_24CollectiveEpilogueBwdGQAISB_fSE_Li256ELb1ELb0EEENS1_25SingleTileBwdLPTSchedulerILb1ELi64ELb0EEEEEEEEEvNT_6ParamsE,@"STO_CUDA_ENTRY STV_DEFAULT"
_ZN7cutlass13device_kernelIN5flash19enable_sm80_to_sm89INS1_16FlashAttnBwdSm80INS1_25CollectiveMainloopBwdSm80ILi1ELi1EN4cute5tupleIJNS5_1CILi32EEENS7_ILi64EEENS7_ILi256EEEEEENS_10bfloat16_tEfNS_4arch4Sm80ELb1ELb0ELb1ELb1ELb0ELb0ELb0ELb0ELi2ELi2ELi2ELi1ELb1EEENS1_24CollectiveEpilogueBwdGQAISB_fSE_Li256ELb1ELb0EEENS1_25SingleTileBwdLPTSchedulerILb1ELi64ELb0EEEEEEEEEvNT_6ParamsE:
        /* <DEDUP_REMOVED lines=31> */
.L_x_526:
        /* <DEDUP_REMOVED lines=8> */
.L_x_527:
        /* <DEDUP_REMOVED lines=8> */
[----:B------:R-:W-:Y:S02]  /*02f0*/  UMOV UR7, UR5 ;  /* 0x0000000500077c82 */ /* 0x000fe40008000000 */
        /* <DEDUP_REMOVED lines=12> */
.L_x_528:
        /* <DEDUP_REMOVED lines=14> */
.L_x_530:
[----:B------:R-:W-:Y:S02]  /*04a0*/  ULDC UR5, c[0x0][0x3dc] ;  /* 0x0000f70000057ab9 */ /* 0x000fe40000000800 */
.L_x_529:
[----:B------:R-:W-:-:S04]  /*04b0*/  UIADD3 UR5, UR5, 0x3f, URZ ;  /* 0x0000003f05057890 */ /* 0x000fc8000fffe03f */
[----:B------:R-:W-:-:S04]  /*04c0*/  USHF.R.S32.HI UR4, URZ, 0x1f, UR5 ;  /* 0x0000001f3f047899 */ /* 0x000fc80008011405 */
[----:B------:R-:W-:-:S04]  /*04d0*/  ULEA.HI UR4, UR4, UR5, URZ, 0x6 ;  /* 0x0000000504047291 */ /* 0x000fc8000f8f303f */
[----:B------:R-:W-:-:S04]  /*04e0*/  USHF.R.S32.HI UR4, URZ, 0x6, UR4 ;  /* 0x000000063f047899 */ /* 0x000fc80008011404 */
[----:B------:R-:W-:-:S04]  /*04f0*/  UISETP.GE.AND UP0, UPT, UR15, UR4, UPT ;  /* 0x000000040f00728c */ /* 0x000fc8000bf06270 */
[----:B------:R-:W-:-:S06]  /*0500*/  USEL UR7, UR7, 0xffffffff, !UP0 ;  /* 0xffffffff07077887 */ /* 0x000fcc000c000000 */
[----:B------:R-:W-:-:S05]  /*0510*/  MOV R0, UR7 ;  /* 0x0000000700007c02 */ /* 0x000fca0008000f00 */
[----:B------:R1:W-:Y:S01]  /*0520*/  STL [R1+0xb4], R0 ;  /* 0x0000b40001007387 */ /* 0x0003e20000100800 */
[----:B------:R-:W-:Y:S05]  /*0530*/  BRA `(.L_x_531) ;  /* 0x000004a000007947 */ /* 0x000fea0003800000 */
.L_x_525:
        /* <DEDUP_REMOVED lines=22> */
.L_x_532:
        /* <DEDUP_REMOVED lines=8> */
.L_x_533:
        /* <DEDUP_REMOVED lines=21> */
.L_x_534:
        /* <DEDUP_REMOVED lines=14> */
.L_x_536:
[----:B------:R-:W-:Y:S02]  /*0950*/  ULDC UR5, c[0x0][0x3dc] ;  /* 0x0000f70000057ab9 */ /* 0x000fe40000000800 */
.L_x_535:
[----:B------:R-:W-:-:S04]  /*0960*/  UIADD3 UR5, UR5, 0x3f, URZ ;  /* 0x0000003f05057890 */ /* 0x000fc8000fffe03f */
[----:B------:R-:W-:-:S04]  /*0970*/  USHF.R.S32.HI UR4, URZ, 0x1f, UR5 ;  /* 0x0000001f3f047899 */ /* 0x000fc80008011405 */
[----:B------:R-:W-:-:S04]  /*0980*/  ULEA.HI UR4, UR4, UR5, URZ, 0x6 ;  /* 0x0000000504047291 */ /* 0x000fc8000f8f303f */
[----:B------:R-:W-:-:S04]  /*0990*/  USHF.R.S32.HI UR4, URZ, 0x6, UR4 ;  /* 0x000000063f047899 */ /* 0x000fc80008011404 */
[----:B------:R-:W-:-:S04]  /*09a0*/  UISETP.GE.AND UP0, UPT, UR15, UR4, UPT ;  /* 0x000000040f00728c */ /* 0x000fc8000bf06270 */
[----:B------:R-:W-:-:S06]  /*09b0*/  USEL UR7, UR7, 0xffffffff, !UP0 ;  /* 0xffffffff07077887 */ /* 0x000fcc000c000000 */
[----:B------:R-:W-:-:S05]  /*09c0*/  MOV R0, UR7 ;  /* 0x0000000700007c02 */ /* 0x000fca0008000f00 */
[----:B------:R1:W-:Y:S02]  /*09d0*/  STL [R1+0xb4], R0 ;  /* 0x0000b40001007387 */ /* 0x0003e40000100800 */
.L_x_531:
[----:B------:R-:W2:Y:S02]  /*09e0*/  LDL R148, [R1+0xb4] ;  /* 0x0000b40001947983 */ /* 0x000ea40000100800 */
[----:B--2---:R-:W-:-:S13]  /*09f0*/  ISETP.GE.AND P0, PT, R148, RZ, PT ;  /* 0x000000ff9400720c */ /* 0x004fda0003f06270 */
[----:B------:R-:W-:Y:S05]  /*0a00*/  @!P0 EXIT ;  /* 0x000000000000894d */ /* 0x000fea0003800000 */
[----:B------:R-:W-:Y:S01]  /*0a10*/  ISETP.NE.U32.AND P0, PT, RZ, c[0x0][0x2d8], PT ;  /* 0x0000b600ff007a0c */ /* 0x000fe20003f05070 */
[----:B------:R-:W-:Y:S01]  /*0a20*/  IMAD.MOV.U32 R13, RZ, RZ, 0x4 ;  /* 0x00000004ff0d7424 */ /* 0x000fe200078e00ff */
[----:B------:R-:W-:Y:S02]  /*0a30*/  ISETP.NE.U32.AND P2, PT, RZ, c[0x0][0x2c8], PT ;  /* 0x0000b200ff007a0c */ /* 0x000fe40003f45070 */
[----:B------:R-:W-:Y:S01]  /*0a40*/  ISETP.NE.AND.EX P0, PT, RZ, c[0x0][0x2dc], PT, P0 ;  /* 0x0000b700ff007a0c */ /* 0x000fe20003f05300 */
[----:B------:R-:W-:Y:S01]  /*0a50*/  IMAD.WIDE R4, R148, R13, c[0x0][0x2c8] ;  /* 0x0000b20094047625 */ /* 0x000fe200078e020d */
[----:B------:R-:W-:Y:S02]  /*0a60*/  ISETP.NE.AND.EX P2, PT, RZ, c[0x0][0x2cc], PT, P2 ;  /* 0x0000b300ff007a0c */ /* 0x000fe40003f45320 */
[----:B------:R-:W-:-:S04]  /*0a70*/  ISETP.NE.U32.AND P5, PT, RZ, c[0x0][0x2d0], PT ;  /* 0x0000b400ff007a0c */ /* 0x000fc80003fa5070 */
[----:B------:R-:W-:-:S05]  /*0a80*/  ISETP.NE.AND.EX P5, PT, RZ, c[0x0][0x2d4], PT, P5 ;  /* 0x0000b500ff007a0c */ /* 0x000fca0003fa5350 */
[CC--:B------:R-:W-:Y:S02]  /*0a90*/  @P0 IMAD.WIDE R2, R148.reuse, R13.reuse, c[0x0][0x2d8] ;  /* 0x0000b60094020625 */ /* 0x0c0fe400078e020d */
[----:B-1----:R-:W2:Y:S04]  /*0aa0*/  @P2 LDG.E R0, [R4.64] ;  /* 0x0000001004002981 */ /* 0x002ea8000c1e1900 */
        /* <DEDUP_REMOVED lines=9> */
[----:B---3--:R1:W2:Y:S04]  /*0b40*/  @P0 R2UR UR13, R8 ;  /* 0x00000000080d03c2 */ /* 0x0082a800000e0000 */
[----:B-1----:R-:W-:-:S04]  /*0b50*/  @P2 SHF.R.S32.HI R8, RZ, 0x1f, R0 ;  /* 0x0000001fff082819 */ /* 0x002fc80000011400 */
[----:B------:R-:W-:Y:S02]  /*0b60*/  @P2 LEA.HI R0, R8, R0, RZ, 0x5 ;  /* 0x0000000008002211 */ /* 0x000fe400078f28ff */
[----:B------:R-:W-:Y:S01]  /*0b70*/  CS2R R8, SRZ ;  /* 0x0000000000087805 */ /* 0x000fe2000001ff00 */
[--C-:B-----5:R-:W-:Y:S01]  /*0b80*/  @P5 SHF.R.S32.HI R11, RZ, 0x1f, R6.reuse ;  /* 0x0000001fff0b5819 */ /* 0x120fe20000011406 */
[--C-:B----4-:R-:W-:Y:S01]  /*0b90*/  @P2 IMAD.MOV.U32 R8, RZ, RZ, R7.reuse ;  /* 0x000000ffff082224 */ /* 0x110fe200078e0007 */
[----:B------:R-:W-:Y:S01]  /*0ba0*/  @P2 SHF.R.S32.HI R9, RZ, 0x1f, R7 ;  /* 0x0000001fff092819 */ /* 0x000fe20000011407 */
[----:B------:R-:W-:Y:S01]  /*0bb0*/  @P5 IMAD.MOV.U32 R10, RZ, RZ, R6 ;  /* 0x000000ffff0a5224 */ /* 0x000fe200078e0006 */
[----:B------:R-:W-:Y:S01]  /*0bc0*/  @P2 LOP3.LUT R12, R0, 0xffffffe0, RZ, 0xc0, !PT ;  /* 0xffffffe0000c2812 */ /* 0x000fe200078ec0ff */
[----:B--2---:R-:W-:Y:S05]  /*0bd0*/  @P0 BRA `(.L_x_537) ;  /* 0x0000006000000947 */ /* 0x004fea0003800000 */
[----:B------:R-:W-:Y:S05]  /*0be0*/  @!P2 BRA `(.L_x_537) ;  /* 0x000000500000a947 */ /* 0x000fea0003800000 */
[----:B------:R1:W2:Y:S04]  /*0bf0*/  LDG.E R0, [R4.64] ;  /* 0x0000001004007981 */ /* 0x0002a8000c1e1900 */
[----:B-1----:R-:W3:Y:S01]  /*0c00*/  LDG.E R4, [R4.64+0x4] ;  /* 0x0000041004047981 */ /* 0x002ee2000c1e1900 */
[----:B--2---:R-:W1:Y:S08]  /*0c10*/  R2UR UR13, R0 ;  /* 0x00000000000d73c2 */ /* 0x004e7000000e0000 */
[----:B---3--:R-:W1:Y:S02]  /*0c20*/  R2UR UR4, R4 ;  /* 0x00000000040473c2 */ /* 0x008e6400000e0000 */
[----:B-1----:R-:W-:-:S06]  /*0c30*/  UIADD3 UR13, -UR13, UR4, URZ ;  /* 0x000000040d0d7290 */ /* 0x002fcc000fffe13f */
.L_x_537:
[----:B------:R-:W-:-:S04]  /*0c40*/  ISETP.NE.U32.AND P0, PT, RZ, c[0x0][0x2e0], PT ;  /* 0x0000b800ff007a0c */ /* 0x000fc80003f05070 */
[----:B------:R-:W-:-:S13]  /*0c50*/  ISETP.NE.AND.EX P0, PT, RZ, c[0x0][0x2e4], PT, P0 ;  /* 0x0000b900ff007a0c */ /* 0x000fda0003f05300 */
[----:B------:R-:W-:Y:S05]  /*0c60*/  @!P0 BRA `(.L_x_538) ;  /* 0x0000004000008947 */ /* 0x000fea0003800000 */
[----:B------:R-:W-:-:S05]  /*0c70*/  IMAD.WIDE R2, R148, R13, c[0x0][0x2e0] ;  /* 0x0000b80094027625 */ /* 0x000fca00078e020d */
[----:B------:R-:W2:Y:S02]  /*0c80*/  LDG.E R0, [R2.64] ;  /* 0x0000001002007981 */ /* 0x000ea4000c1e1900 */
[----:B--2---:R1:W2:Y:S02]  /*0c90*/  R2UR UR12, R0 ;  /* 0x00000000000c73c2 */ /* 0x0042a400000e0000 */
[----:B-12---:R-:W-:Y:S05]  /*0ca0*/  BRA `(.L_x_539) ;  /* 0x0000006000007947 */ /* 0x006fea0003800000 */
.L_x_538:
[----:B------:R-:W-:Y:S05]  /*0cb0*/  @!P5 BRA `(.L_x_539) ;  /* 0x000000500000d947 */ /* 0x000fea0003800000 */
[----:B------:R1:W2:Y:S04]  /*0cc0*/  LDG.E R0, [R2.64] ;  /* 0x0000001002007981 */ /* 0x0002a8000c1e1900 */
[----:B-1----:R-:W3:Y:S01]  /*0cd0*/  LDG.E R2, [R2.64+0x4] ;  /* 0x0000041002027981 */ /* 0x002ee2000c1e1900 */
[----:B--2---:R-:W1:Y:S08]  /*0ce0*/  R2UR UR12, R0 ;  /* 0x00000000000c73c2 */ /* 0x004e7000000e0000 */
[----:B---3--:R-:W1:Y:S02]  /*0cf0*/  R2UR UR4, R2 ;  /* 0x00000000020473c2 */ /* 0x008e6400000e0000 */
[----:B-1----:R-:W-:-:S06]  /*0d00*/  UIADD3 UR12, -UR12, UR4, URZ ;  /* 0x000000040c0c7290 */ /* 0x002fcc000fffe13f */
.L_x_539:
        /* <DEDUP_REMOVED lines=81> */
[----:B------:R-:W-:Y:S01]  /*1220*/  SHF.R.S32.HI R37, RZ, 0x1f, R149 ;  /* 0x0000001fff257819 */ /* 0x000fe20000011495 */
[----:B------:R-:W-:Y:S01]  /*1230*/  IMAD.SHL.U32 R5, R149, 0x4, RZ ;  /* 0x0000000495057824 */ /* 0x000fe200078e00ff */
[----:B------:R-:W-:Y:S01]  /*1240*/  SHF.R.S32.HI R3, RZ, 0x1f, R12 ;  /* 0x0000001fff037819 */ /* 0x000fe2000001140c */
[----:B------:R-:W-:Y:S01]  /*1250*/  IMAD.SHL.U32 R0, R12, 0x100, RZ ;  /* 0x000001000c007824 */ /* 0x000fe200078e00ff */
[-C--:B------:R-:W-:Y:S01]  /*1260*/  LEA.HI R39, R37, R149.reuse, RZ, 0x3 ;  /* 0x0000009525277211 */ /* 0x080fe200078f18ff */
[----:B------:R-:W-:Y:S01]  /*1270*/  ULDC.64 UR4, c[0x0][0x248] ;  /* 0x0000920000047ab9 */ /* 0x000fe20000000a00 */
[----:B------:R-:W-:Y:S01]  /*1280*/  IADD3 R2, P3, R5, R12, RZ ;  /* 0x0000000c05027210 */ /* 0x000fe20007f7e0ff */
[----:B------:R-:W-:Y:S01]  /*1290*/  UISETP.NE.AND UP0, UPT, UR4, 0x1, UPT ;  /* 0x000000010400788c */ /* 0x000fe2000bf05270 */
[----:B------:R-:W-:Y:S01]  /*12a0*/  SHF.R.S32.HI R43, RZ, 0x3, R39 ;  /* 0x00000003ff2b7819 */ /* 0x000fe20000011427 */
[----:B------:R-:W-:Y:S01]  /*12b0*/  UIMAD.WIDE.U32 UR20, UR14, UR5, URZ ;  /* 0x000000050e1472a5 */ /* 0x000fe2000f8e003f */
[----:B------:R-:W-:Y:S01]  /*12c0*/  SHF.R.S32.HI R7, RZ, 0x1f, R149 ;  /* 0x0000001fff077819 */ /* 0x000fe20000011495 */
[----:B------:R-:W-:Y:S01]  /*12d0*/  ULDC UR4, c[0x0][0x250] ;  /* 0x0000940000047ab9 */ /* 0x000fe20000000800 */
[----:B------:R-:W-:Y:S01]  /*12e0*/  IADD3 R4, P1, R0, R149, RZ ;  /* 0x0000009500047210 */ /* 0x000fe20007f3e0ff */
[----:B------:R-:W-:Y:S01]  /*12f0*/  UMOV UR7, UR14 ;  /* 0x0000000e00077c82 */ /* 0x000fe20008000000 */
[----:B------:R-:W-:Y:S01]  /*1300*/  SHF.R.S32.HI R6, RZ, 0x1f, R43 ;  /* 0x0000001fff067819 */ /* 0x000fe2000001142b */
[----:B------:R-:W-:Y:S01]  /*1310*/  UIADD3 UR8, -UR9, UR12, URZ ;  /* 0x0000000c09087290 */ /* 0x000fe2000fffe13f */
[C---:B------:R-:W-:Y:S01]  /*1320*/  IADD3 R12, P4, R43.reuse, R8, RZ ;  /* 0x000000082b0c7210 */ /* 0x040fe20007f9e0ff */
[----:B------:R-:W-:Y:S01]  /*1330*/  USHF.R.S32.HI UR11, URZ, 0x1f, UR14 ;  /* 0x0000001f3f0b7899 */ /* 0x000fe2000801140e */
[----:B------:R-:W-:Y:S01]  /*1340*/  IADD3 R8, P0, R43, R10, RZ ;  /* 0x0000000a2b087210 */ /* 0x000fe20007f1e0ff */
[----:B------:R-:W-:Y:S01]  /*1350*/  @UP0 UMOV UR5, UR21 ;  /* 0x0000001500050c82 */ /* 0x000fe20008000000 */
[----:B------:R-:W-:Y:S01]  /*1360*/  LEA.HI.X.SX32 R3, R5, R3, 0x1, P3 ;  /* 0x0000000305037211 */ /* 0x000fe200018f0eff */
[----:B------:R-:W-:Y:S01]  /*1370*/  IMAD.X R19, R6, 0x1, R9, P4 ;  /* 0x0000000106137824 */ /* 0x000fe200020e0609 */
[----:B------:R-:W-:Y:S01]  /*1380*/  LEA.HI.X.SX32 R5, R0, R7, 0x1, P1 ;  /* 0x0000000700057211 */ /* 0x000fe200008f0eff */
[----:B------:R-:W-:Y:S01]  /*1390*/  IMAD.U32 R0, RZ, RZ, UR14 ;  /* 0x0000000eff007e24 */ /* 0x000fe2000f8e00ff */
[CC--:B------:R-:W-:Y:S01]  /*13a0*/  LEA.HI R41, R37.reuse, R149.reuse, RZ, 0x4 ;  /* 0x0000009525297211 */ /* 0x0c0fe200078f20ff */
[----:B------:R-:W-:Y:S01]  /*13b0*/  IMAD.X R9, R6, 0x1, R11, P0 ;  /* 0x0000000106097824 */ /* 0x000fe200000e060b */
[----:B------:R-:W-:Y:S01]  /*13c0*/  LEA.HI R28, R37, R149, RZ, 0x2 ;  /* 0x00000095251c7211 */ /* 0x000fe200078f10ff */
[----:B------:R-:W-:Y:S01]  /*13d0*/  IMAD.U32 R7, RZ, RZ, UR14 ;  /* 0x0000000eff077e24 */ /* 0x000fe2000f8e00ff */
[----:B------:R-:W-:Y:S01]  /*13e0*/  @UP0 USHF.R.U32.HI UR7, URZ, UR4, UR5 ;  /* 0x000000043f070299 */ /* 0x000fe20008011605 */
[----:B------:R-:W-:Y:S01]  /*13f0*/  IMAD.U32 R6, RZ, RZ, UR14 ;  /* 0x0000000eff067e24 */ /* 0x000fe2000f8e00ff */
[----:B------:R-:W-:Y:S01]  /*1400*/  SHF.R.S32.HI R26, RZ, 0x1f, R148 ;  /* 0x0000001fff1a7819 */ /* 0x000fe20000011494 */
[----:B------:R-:W-:Y:S01]  /*1410*/  IMAD.WIDE.U32 R34, R0, c[0x0][0x238], R4 ;  /* 0x00008e0000227a25 */ /* 0x000fe200078e0004 */
[----:B------:R-:W-:Y:S01]  /*1420*/  SHF.R.S32.HI R4, RZ, 0x4, R41 ;  /* 0x00000004ff047819 */ /* 0x000fe20000011429 */
[----:B------:R-:W-:Y:S01]  /*1430*/  USHF.R.S32.HI UR6, URZ, 0x1f, UR7 ;  /* 0x0000001f3f067899 */ /* 0x000fe20008011407 */
[----:B------:R-:W-:Y:S01]  /*1440*/  SHF.R.S32.HI R5, RZ, 0x2, R28 ;  /* 0x00000002ff057819 */ /* 0x000fe2000001141c */
[----:B------:R-:W-:Y:S01]  /*1450*/  IMAD.WIDE.U32 R30, R7, c[0x0][0x270], R2 ;  /* 0x00009c00071e7a25 */ /* 0x000fe200078e0002 */
[----:B------:R-:W-:Y:S01]  /*1460*/  SHF.R.S32.HI R0, RZ, 0x1f, R28 ;  /* 0x0000001fff007819 */ /* 0x000fe2000001141c */
[----:B------:R-:W-:Y:S01]  /*1470*/  ULDC.64 UR4, c[0x0][0x1e0] ;  /* 0x0000780000047ab9 */ /* 0x000fe20000000a00 */
[----:B------:R-:W-:Y:S01]  /*1480*/  SEL R16, R26, RZ, !P5 ;  /* 0x000000ff1a107207 */ /* 0x000fe20006800000 */
[----:B------:R-:W-:Y:S01]  /*1490*/  IMAD.WIDE.U32 R32, R6, c[0x0][0x288], R2 ;  /* 0x0000a20006207a25 */ /* 0x000fe200078e0002 */
[----:B------:R-:W-:Y:S01]  /*14a0*/  LEA.HI R2, R41, R4, RZ, 0x1 ;  /* 0x0000000429027211 */ /* 0x000fe200078f08ff */
[----:B------:R-:W-:Y:S01]  /*14b0*/  UIMAD UR4, UR6, UR4, URZ ;  /* 0x00000004060472a4 */ /* 0x000fe2000f8e023f */
[----:B------:R-:W-:Y:S01]  /*14c0*/  LEA.HI R0, R0, R5, RZ, 0x3 ;  /* 0x0000000500007211 */ /* 0x000fe200078f18ff */
[----:B------:R-:W-:Y:S01]  /*14d0*/  IMAD.U32 R10, RZ, RZ, UR15 ;  /* 0x0000000fff0a7e24 */ /* 0x000fe2000f8e00ff */
[----:B------:R-:W-:Y:S01]  /*14e0*/  LOP3.LUT R3, R39, 0xfffffff8, RZ, 0xc0, !PT ;  /* 0xfffffff827037812 */ /* 0x000fe200078ec0ff */
[----:B------:R-:W-:Y:S01]  /*14f0*/  UIMAD UR4, UR7, UR5, UR4 ;  /* 0x00000005070472a4 */ /* 0x000fe2000f8e0204 */
[----:B------:R-:W-:Y:S01]  /*1500*/  LOP3.LUT R2, R2, 0xfffffffe, RZ, 0xc0, !PT ;  /* 0xfffffffe02027812 */ /* 0x000fe200078ec0ff */
[----:B------:R-:W-:Y:S01]  /*1510*/  IMAD.WIDE R10, R10, 0x40, R8 ;  /* 0x000000400a0a7825 */ /* 0x000fe200078e0208 */
[----:B------:R-:W-:Y:S01]  /*1520*/  LOP3.LUT R0, R0, 0xfffffff8, RZ, 0xc0, !PT ;  /* 0xfffffff800007812 */ /* 0x000fe200078ec0ff */
[----:B------:R-:W-:Y:S01]  /*1530*/  CS2R R146, SRZ ;  /* 0x0000000000927805 */ /* 0x000fe2000001ff00 */
[----:B------:R-:W-:Y:S01]  /*1540*/  SEL R17, R148, RZ, !P5 ;  /* 0x000000ff94117207 */ /* 0x000fe20006800000 */
[----:B------:R-:W-:Y:S01]  /*1550*/  IMAD.IADD R22, R149, 0x1, -R3 ;  /* 0x0000000195167824 */ /* 0x000fe200078e0a03 */
[-C--:B------:R-:W-:Y:S01]  /*1560*/  LEA.HI R38, R37, R149.reuse, RZ, 0x5 ;  /* 0x0000009525267211 */ /* 0x080fe200078f28ff */
[----:B------:R-:W-:Y:S01]  /*1570*/  IMAD.IADD R27, R4, 0x1, -R2 ;  /* 0x00000001041b7824 */ /* 0x000fe200078e0a02 */
[----:B------:R-:W-:Y:S01]  /*1580*/  CS2R R144, SRZ ;  /* 0x0000000000907805 */ /* 0x000fe2000001ff00 */
[----:B------:R-:W-:Y:S01]  /*1590*/  IMAD.IADD R25, R5, 0x1, -R0 ;  /* 0x0000000105197824 */ /* 0x000fe200078e0a00 */
[----:B------:R-:W-:Y:S01]  /*15a0*/  LEA.HI R0, R37, R149, RZ, 0x6 ;  /* 0x0000009525007211 */ /* 0x000fe200078f30ff */
[----:B------:R-:W-:Y:S01]  /*15b0*/  IMAD.SHL.U32 R14, R22, 0x8, RZ ;  /* 0x00000008160e7824 */ /* 0x000fe200078e00ff */
[----:B------:R-:W-:Y:S01]  /*15c0*/  SHF.R.S32.HI R37, RZ, 0x5, R38 ;  /* 0x00000005ff257819 */ /* 0x000fe20000011426 */
[----:B------:R-:W-:Y:S01]  /*15d0*/  IMAD.SHL.U32 R2, R43, 0x40, RZ ;  /* 0x000000402b027824 */ /* 0x000fe200078e00ff */
[----:B------:R-:W-:Y:S01]  /*15e0*/  SHF.R.S32.HI R24, RZ, 0x6, R0 ;  /* 0x00000006ff187819 */ /* 0x000fe20000011400 */
[----:B------:R-:W-:Y:S01]  /*15f0*/  IMAD.U32 R5, RZ, RZ, UR7 ;  /* 0x00000007ff057e24 */ /* 0x000fe2000f8e00ff */
[--C-:B------:R-:W-:Y:S01]  /*1600*/  SHF.R.S32.HI R15, RZ, 0x1f, R14.reuse ;  /* 0x0000001fff0f7819 */ /* 0x100fe2000001140e */
[----:B------:R-:W-:Y:S01]  /*1610*/  IMAD R6, R16, c[0x0][0x1e8], RZ ;  /* 0x00007a0010067a24 */ /* 0x000fe200078e02ff */
[----:B------:R-:W-:Y:S01]  /*1620*/  LOP3.LUT R0, R2, 0x1c0, RZ, 0xc0, !PT ;  /* 0x000001c002007812 */ /* 0x000fe200078ec0ff */
[----:B------:R-:W-:Y:S01]  /*1630*/  IMAD.SHL.U32 R40, R24, 0x200, RZ ;  /* 0x0000020018287824 */ /* 0x000fe200078e00ff */
[----:B------:R-:W-:Y:S01]  /*1640*/  ISETP.GE.AND P5, PT, R14, c[0x0][0x1cc], PT ;  /* 0x000073000e007a0c */ /* 0x000fe20003fa6270 */
[--C-:B------:R-:W-:Y:S01]  /*1650*/  IMAD.WIDE.U32 R2, R5, c[0x0][0x1e0], R14.reuse ;  /* 0x0000780005027a25 */ /* 0x100fe200078e000e */
[----:B------:R-:W-:Y:S01]  /*1660*/  LOP3.LUT R4, R0, 0x38, R14, 0xf8, !PT ;  /* 0x0000003800047812 */ /* 0x000fe200078ef80e */
[----:B------:R-:W-:Y:S01]  /*1670*/  CS2R R142, SRZ ;  /* 0x00000000008e7805 */ /* 0x000fe2000001ff00 */
[----:B------:R-:W-:Y:S01]  /*1680*/  SHF.R.U32.HI R0, RZ, 0x3, R0 ;  /* 0x00000003ff007819 */ /* 0x000fe20000011600 */
[----:B------:R-:W-:Y:S01]  /*1690*/  IMAD.WIDE.U32 R8, R12, c[0x0][0x178], R14 ;  /* 0x00005e000c087a25 */ /* 0x000fe200078e000e */
[----:B------:R-:W-:Y:S01]  /*16a0*/  IADD3 R3, R3, UR4, RZ ;  /* 0x0000000403037c10 */ /* 0x000fe2000fffe0ff */
[----:B------:R-:W-:Y:S01]  /*16b0*/  ULDC.64 UR4, c[0x0][0x1b0] ;  /* 0x00006c0000047ab9 */ /* 0x000fe20000000a00 */
[----:B------:R-:W-:Y:S01]  /*16c0*/  LOP3.LUT R23, R40, R4, R0, 0xf6, !PT ;  /* 0x0000000428177212 */ /* 0x000fe200078ef600 */
[----:B------:R-:W-:Y:S01]  /*16d0*/  IMAD R0, R19, c[0x0][0x178], RZ ;  /* 0x00005e0013007a24 */ /* 0x000fe200078e02ff */
[----:B------:R-:W-:Y:S01]  /*16e0*/  UIMAD UR4, UR6, UR4, URZ ;  /* 0x00000004060472a4 */ /* 0x000fe2000f8e023f */
[----:B------:R-:W-:Y:S01]  /*16f0*/  IMAD.WIDE.U32 R4, R5, c[0x0][0x1b0], R14 ;  /* 0x00006c0005047a25 */ /* 0x000fe200078e000e */
[C---:B------:R-:W-:Y:S01]  /*1700*/  IADD3 R36, R14.reuse, 0x80, RZ ;  /* 0x000000800e247810 */ /* 0x040fe20007ffe0ff */
[----:B------:R-:W-:Y:S01]  /*1710*/  USHF.R.S32.HI UR6, URZ, 0x1f, UR18 ;  /* 0x0000001f3f067899 */ /* 0x000fe20008011412 */
[----:B------:R-:W-:Y:S01]  /*1720*/  IADD3 R29, R14, 0xc0, RZ ;  /* 0x000000c00e1d7810 */ /* 0x000fe20007ffe0ff */
[----:B------:R-:W-:Y:S01]  /*1730*/  IMAD R0, R12, c[0x0][0x17c], R0 ;  /* 0x00005f000c007a24 */ /* 0x000fe200078e0200 */
[----:B------:R-:W-:Y:S01]  /*1740*/  UIMAD UR4, UR7, UR5, UR4 ;  /* 0x00000005070472a4 */ /* 0x000fe2000f8e0204 */
[----:B------:R-:W-:Y:S01]  /*1750*/  IMAD R19, R19, c[0x0][0x208], RZ ;  /* 0x0000820013137a24 */ /* 0x000fe200078e02ff */
[----:B------:R-:W-:Y:S01]  /*1760*/  ISETP.GE.AND P3, PT, R36, c[0x0][0x1cc], PT ;  /* 0x0000730024007a0c */ /* 0x000fe20003f66270 */
[----:B------:R-:W-:Y:S01]  /*1770*/  IMAD R18, R17, c[0x0][0x1ec], R6 ;  /* 0x00007b0011127a24 */ /* 0x000fe200078e0206 */
[----:B------:R-:W-:Y:S01]  /*1780*/  CS2R R140, SRZ ;  /* 0x00000000008c7805 */ /* 0x000fe2000001ff00 */
[----:B------:R-:W-:Y:S01]  /*1790*/  IMAD.IADD R13, R9, 0x1, R0 ;  /* 0x00000001090d7824 */ /* 0x000fe200078e0200 */
[----:B------:R-:W-:Y:S01]  /*17a0*/  CS2R R138, SRZ ;  /* 0x00000000008a7805 */ /* 0x000fe2000001ff00 */
[----:B------:R-:W-:Y:S01]  /*17b0*/  IMAD.WIDE.U32 R6, R17, c[0x0][0x1e8], R2 ;  /* 0x00007a0011067a25 */ /* 0x000fe200078e0002 */
[----:B------:R-:W-:Y:S01]  /*17c0*/  IADD3 R3, R5, UR4, RZ ;  /* 0x0000000405037c10 */ /* 0x000fe2000fffe0ff */
[----:B------:R-:W-:Y:S01]  /*17d0*/  ULDC.64 UR4, c[0x0][0x180] ;  /* 0x0000600000047ab9 */ /* 0x000fe20000000a00 */
[----:B------:R-:W-:Y:S01]  /*17e0*/  CS2R R136, SRZ ;  /* 0x0000000000887805 */ /* 0x000fe2000001ff00 */
[----:B------:R-:W-:Y:S01]  /*17f0*/  IMAD R0, R11, c[0x0][0x1d8], RZ ;  /* 0x000076000b007a24 */ /* 0x000fe200078e02ff */
[----:B------:R-:W-:Y:S01]  /*1800*/  UIMAD UR4, UR11, UR4, URZ ;  /* 0x000000040b0472a4 */ /* 0x000fe2000f8e023f */
[C---:B------:R-:W-:Y:S01]  /*1810*/  IMAD R19, R12.reuse, c[0x0][0x20c], R19 ;  /* 0x000083000c137a24 */ /* 0x040fe200078e0213 */
[----:B------:R-:W-:Y:S01]  /*1820*/  CS2R R134, SRZ ;  /* 0x0000000000867805 */ /* 0x000fe2000001ff00 */
[----:B------:R-:W-:Y:S01]  /*1830*/  IMAD.WIDE.U32 R20, R12, c[0x0][0x208], R14 ;  /* 0x000082000c147a25 */ /* 0x000fe200078e000e */
[----:B------:R-:W-:Y:S01]  /*1840*/  UIMAD UR4, UR14, UR5, UR4 ;  /* 0x000000050e0472a4 */ /* 0x000fe2000f8e0204 */
[----:B------:R-:W-:Y:S01]  /*1850*/  CS2R R132, SRZ ;  /* 0x0000000000847805 */ /* 0x000fe2000001ff00 */
[----:B------:R-:W-:Y:S01]  /*1860*/  CS2R R130, SRZ ;  /* 0x0000000000827805 */ /* 0x000fe2000001ff00 */
[----:B------:R-:W-:Y:S01]  /*1870*/  IMAD.MOV.U32 R12, RZ, RZ, R8 ;  /* 0x000000ffff0c7224 */ /* 0x000fe200078e0008 */
[----:B------:R-:W-:Y:S01]  /*1880*/  CS2R R128, SRZ ;  /* 0x0000000000807805 */ /* 0x000fe2000001ff00 */
[----:B------:R-:W-:Y:S01]  /*1890*/  IMAD.MOV.U32 R2, RZ, RZ, R4 ;  /* 0x000000ffff027224 */ /* 0x000fe200078e0004 */
[----:B------:R-:W-:Y:S01]  /*18a0*/  CS2R R126, SRZ ;  /* 0x00000000007e7805 */ /* 0x000fe2000001ff00 */
[----:B------:R-:W-:Y:S01]  /*18b0*/  IMAD.IADD R5, R7, 0x1, R18 ;  /* 0x0000000107057824 */ /* 0x000fe200078e0212 */
[----:B------:R-:W-:Y:S01]  /*18c0*/  CS2R R124, SRZ ;  /* 0x00000000007c7805 */ /* 0x000fe2000001ff00 */
[----:B------:R-:W-:Y:S01]  /*18d0*/  IMAD.MOV.U32 R4, RZ, RZ, R6 ;  /* 0x000000ffff047224 */ /* 0x000fe200078e0006 */
[----:B------:R-:W-:Y:S01]  /*18e0*/  CS2R R122, SRZ ;  /* 0x00000000007a7805 */ /* 0x000fe2000001ff00 */
[----:B------:R-:W-:Y:S01]  /*18f0*/  IMAD R8, R10, c[0x0][0x1dc], R0 ;  /* 0x000077000a087a24 */ /* 0x000fe200078e0200 */
[----:B------:R-:W-:Y:S01]  /*1900*/  IADD3 R0, -R43, UR8, RZ ;  /* 0x000000082b007c10 */ /* 0x000fe2000fffe1ff */
[----:B------:R-:W-:Y:S01]  /*1910*/  IMAD R7, R16, c[0x0][0x1b8], RZ ;  /* 0x00006e0010077a24 */ /* 0x000fe200078e02ff */
[----:B------:R-:W-:Y:S01]  /*1920*/  IADD3 R16, R14, 0x40, RZ ;  /* 0x000000400e107810 */ /* 0x000fe20007ffe0ff */
[----:B------:R-:W-:Y:S01]  /*1930*/  IMAD.WIDE.U32 R4, R10, c[0x0][0x1d8], R4 ;  /* 0x000076000a047a25 */ /* 0x000fe200078e0004 */
[----:B------:R-:W-:Y:S01]  /*1940*/  ISETP.LT.OR P1, PT, R0, 0x1, P5 ;  /* 0x000000010000780c */ /* 0x000fe20002f21670 */
[----:B------:R-:W-:Y:S01]  /*1950*/  CS2R R120, SRZ ;  /* 0x0000000000787805 */ /* 0x000fe2000001ff00 */
[----:B------:R-:W-:Y:S01]  /*1960*/  ISETP.GE.AND P4, PT, R16, c[0x0][0x1cc], PT ;  /* 0x0000730010007a0c */ /* 0x000fe20003f86270 */
[C---:B------:R-:W-:Y:S01]  /*1970*/  IMAD R9, R17.reuse, c[0x0][0x1bc], R7 ;  /* 0x00006f0011097a24 */ /* 0x040fe200078e0207 */
[----:B------:R-:W-:Y:S01]  /*1980*/  ISETP.LT.OR P5, PT, R0, 0x21, P5 ;  /* 0x000000210000780c */ /* 0x000fe20002fa1670 */
[----:B------:R-:W-:Y:S01]  /*1990*/  IMAD.WIDE.U32 R6, R17, c[0x0][0x1b8], R2 ;  /* 0x00006e0011067a25 */ /* 0x000fe200078e0002 */
[----:B------:R-:W-:Y:S01]  /*19a0*/  LEA R2, P0, R4, c[0x0][0x1c0], 0x1 ;  /* 0x0000700004027a11 */ /* 0x000fe200078008ff */
[----:B------:R-:W-:Y:S01]  /*19b0*/  CS2R R118, SRZ ;  /* 0x0000000000767805 */ /* 0x000fe2000001ff00 */
[C---:B------:R-:W-:Y:S01]  /*19c0*/  ISETP.LT.OR P6, PT, R0.reuse, 0x1, P4 ;  /* 0x000000010000780c */ /* 0x040fe200027c1670 */
[----:B------:R-:W-:Y:S01]  /*19d0*/  IMAD.IADD R3, R5, 0x1, R8 ;  /* 0x0000000105037824 */ /* 0x000fe200078e0208 */
[----:B------:R-:W-:Y:S01]  /*19e0*/  ISETP.LT.OR P4, PT, R0, 0x21, P4 ;  /* 0x000000210000780c */ /* 0x000fe20002781670 */
[----:B------:R-:W-:Y:S01]  /*19f0*/  IMAD.SHL.U32 R42, R23, 0x2, RZ ;  /* 0x00000002172a7824 */ /* 0x000fe200078e00ff */
[----:B------:R-:W-:Y:S01]  /*1a00*/  CS2R R116, SRZ ;  /* 0x0000000000747805 */ /* 0x000fe2000001ff00 */
[----:B------:R-:W-:Y:S01]  /*1a10*/  IMAD.MOV.U32 R17, RZ, RZ, c[0x0][0x1d8] ;  /* 0x00007600ff117624 */ /* 0x000fe200078e00ff */
[----:B------:R-:W-:Y:S01]  /*1a20*/  LEA.HI.X R3, R4, c[0x0][0x1c4], R3, 0x1, P0 ;  /* 0x0000710004037a11 */ /* 0x000fe200000f0c03 */
[----:B------:R-:W-:Y:S01]  /*1a30*/  IMAD.MOV.U32 R18, RZ, RZ, c[0x0][0x1dc] ;  /* 0x00007700ff127624 */ /* 0x000fe200078e00ff */
[C---:B------:R-:W-:Y:S01]  /*1a40*/  ISETP.LT.OR P0, PT, R0.reuse, 0x1, P3 ;  /* 0x000000010000780c */ /* 0x040fe20001f01670 */
[----:B------:R-:W-:Y:S01]  /*1a50*/  IMAD R5, R11, c[0x0][0x1a8], RZ ;  /* 0x00006a000b057a24 */ /* 0x000fe200078e02ff */
[----:B------:R-:W-:Y:S01]  /*1a60*/  ISETP.LT.OR P3, PT, R0, 0x21, P3 ;  /* 0x000000210000780c */ /* 0x000fe20001f61670 */
[----:B------:R-:W-:Y:S01]  /*1a70*/  @!PT LDS RZ, [RZ] ;  /* 0x00000000fffff984 */ /* 0x000fe20000000800 */
[----:B------:R-:W-:Y:S01]  /*1a80*/  @!PT LDS RZ, [RZ] ;  /* 0x00000000fffff984 */ /* 0x000fe20000000800 */
[----:B------:R-:W-:Y:S01]  /*1a90*/  @!PT LDS RZ, [RZ] ;  /* 0x00000000fffff984 */ /* 0x000fe20000000800 */
[----:B------:R1:W-:Y:S01]  /*1aa0*/  LDGSTS.E.BYPASS.LTC128B.128 [R42+0x8080], [R2.64], !P1 ;  /* 0x08080000022a7fae */ /* 0x0003e2000c901d50 */
[C---:B------:R-:W-:Y:S01]  /*1ab0*/  LEA R4, P1, R17.reuse, R2, 0x6 ;  /* 0x0000000211047211 */ /* 0x040fe200078230ff */
[C---:B------:R-:W-:Y:S01]  /*1ac0*/  IMAD R15, R10.reuse, c[0x0][0x1ac], R5 ;  /* 0x00006b000a0f7a24 */ /* 0x040fe200078e0205 */
[----:B------:R-:W-:Y:S01]  /*1ad0*/  CS2R R114, SRZ ;  /* 0x0000000000727805 */ /* 0x000fe2000001ff00 */
[----:B------:R1:W-:Y:S01]  /*1ae0*/  LDGSTS.E.BYPASS.LTC128B.128 [R42+0xa080], [R2.64+0x80], !P6 ;  /* 0x0a080080022a7fae */ /* 0x0003e2000f101d50 */
[----:B------:R-:W-:Y:S01]  /*1af0*/  LEA.HI.X R5, R17, R3, R18, 0x6, P1 ;  /* 0x0000000311057211 */ /* 0x000fe200008f3412 */
[----:B------:R-:W-:Y:S01]  /*1b00*/  IMAD.IADD R7, R7, 0x1, R9 ;  /* 0x0000000107077824 */ /* 0x000fe200078e0209 */
[----:B------:R-:W-:Y:S01]  /*1b10*/  ISETP.GE.AND P1, PT, R29, c[0x0][0x1cc], PT ;  /* 0x000073001d007a0c */ /* 0x000fe20003f26270 */
[----:B------:R-:W-:Y:S01]  /*1b20*/  IMAD.U32 R11, RZ, RZ, UR14 ;  /* 0x0000000eff0b7e24 */ /* 0x000fe2000f8e00ff */
[----:B------:R-:W-:Y:S01]  /*1b30*/  STL [R1+0x50], R42 ;  /* 0x0000502a01007387 */ /* 0x000fe20000100800 */
[----:B------:R-:W-:Y:S01]  /*1b40*/  IMAD.WIDE.U32 R8, R10, c[0x0][0x1a8], R6 ;  /* 0x00006a000a087a25 */ /* 0x000fe200078e0006 */
[C---:B------:R-:W-:Y:S01]  /*1b50*/  ISETP.LT.OR P6, PT, R0.reuse, 0x1, P1 ;  /* 0x000000010000780c */ /* 0x040fe20000fc1670 */
[----:B------:R-:W-:Y:S01]  /*1b60*/  CS2R R112, SRZ ;  /* 0x0000000000707805 */ /* 0x000fe2000001ff00 */
[----:B------:R1:W-:Y:S01]  /*1b70*/  LDGSTS.E.BYPASS.LTC128B.128 [R42+0xc080], [R2.64+0x100], !P0 ;  /* 0x0c080100022a7fae */ /* 0x0003e2000c101d50 */
[----:B------:R-:W-:Y:S01]  /*1b80*/  IMAD.SHL.U32 R7, R25, 0x40, RZ ;  /* 0x0000004019077824 */ /* 0x000fe200078e00ff */
[----:B------:R-:W-:Y:S01]  /*1b90*/  ISETP.LT.OR P1, PT, R0, 0x21, P1 ;  /* 0x000000210000780c */ /* 0x000fe20000f21670 */
[----:B------:R-:W-:Y:S01]  /*1ba0*/  IMAD.SHL.U32 R6, R24, 0x8, RZ ;  /* 0x0000000818067824 */ /* 0x000fe200078e00ff */
[----:B------:R-:W-:Y:S01]  /*1bb0*/  SEL R17, R148, RZ, !P2 ;  /* 0x000000ff94117207 */ /* 0x000fe20005000000 */
[----:B------:R-:W-:Y:S01]  /*1bc0*/  IMAD.IADD R9, R9, 0x1, R15 ;  /* 0x0000000109097824 */ /* 0x000fe200078e020f */
[----:B------:R-:W-:Y:S01]  /*1bd0*/  LOP3.LUT R7, R7, 0x1c0, RZ, 0xc0, !PT ;  /* 0x000001c007077812 */ /* 0x000fe200078ec0ff */
[----:B------:R-:W-:Y:S01]  /*1be0*/  IMAD.MOV.U32 R148, RZ, RZ, 0x20 ;  /* 0x00000020ff947424 */ /* 0x000fe200078e00ff */
[----:B------:R-:W-:Y:S01]  /*1bf0*/  LOP3.LUT R23, R6, 0x18, RZ, 0xc0, !PT ;  /* 0x0000001806177812 */ /* 0x000fe200078ec0ff */
[----:B------:R-:W-:Y:S01]  /*1c00*/  CS2R R110, SRZ ;  /* 0x00000000006e7805 */ /* 0x000fe2000001ff00 */
[----:B------:R-:W-:Y:S01]  /*1c10*/  SHF.R.U32.HI R10, RZ, 0x3, R7 ;  /* 0x00000003ff0a7819 */ /* 0x000fe20000011607 */
[----:B------:R1:W-:Y:S01]  /*1c20*/  LDGSTS.E.BYPASS.LTC128B.128 [R42+0xe080], [R2.64+0x180], !P6 ;  /* 0x0e080180022a7fae */ /* 0x0003e2000f101d50 */
[----:B------:R-:W-:Y:S01]  /*1c30*/  LEA R6, P0, R8, c[0x0][0x190], 0x1 ;  /* 0x0000640008067a11 */ /* 0x000fe200078008ff */
[----:B------:R-:W-:Y:S01]  /*1c40*/  CS2R R108, SRZ ;  /* 0x00000000006c7805 */ /* 0x000fe2000001ff00 */
[----:B------:R-:W-:Y:S01]  /*1c50*/  ISETP.GE.AND P6, PT, R14, c[0x0][0x19c], PT ;  /* 0x000067000e007a0c */ /* 0x000fe20003fc6270 */
[----:B------:R2:W-:Y:S01]  /*1c60*/  LDGSTS.E.BYPASS.LTC128B.128 [R42+0x9080], [R4.64], !P5 ;  /* 0x09080000042a7fae */ /* 0x0005e2000e901d50 */
[----:B------:R-:W-:Y:S01]  /*1c70*/  ISETP.GE.AND P5, PT, R16, c[0x0][0x19c], PT ;  /* 0x0000670010007a0c */ /* 0x000fe20003fa6270 */
[----:B------:R-:W-:Y:S01]  /*1c80*/  CS2R R106, SRZ ;  /* 0x00000000006a7805 */ /* 0x000fe2000001ff00 */
[----:B------:R-:W-:Y:S01]  /*1c90*/  LOP3.LUT R15, R10, R7, R23, 0x1e, !PT ;  /* 0x000000070a0f7212 */ /* 0x000fe200078e1e17 */
[----:B------:R2:W-:Y:S01]  /*1ca0*/  LDGSTS.E.BYPASS.LTC128B.128 [R42+0xb080], [R4.64+0x80], !P4 ;  /* 0x0b080080042a7fae */ /* 0x0005e2000e101d50 */
[----:B------:R-:W-:Y:S01]  /*1cb0*/  ISETP.GE.AND P4, PT, R36, c[0x0][0x19c], PT ;  /* 0x0000670024007a0c */ /* 0x000fe20003f86270 */
[----:B------:R-:W-:Y:S01]  /*1cc0*/  IMAD.WIDE.U32 R10, R11, c[0x0][0x180], R12 ;  /* 0x000060000b0a7a25 */ /* 0x000fe200078e000c */
[----:B------:R-:W-:Y:S01]  /*1cd0*/  LEA.HI.X R7, R8, c[0x0][0x194], R9, 0x1, P0 ;  /* 0x0000650008077a11 */ /* 0x000fe200000f0c09 */
[----:B------:R2:W-:Y:S01]  /*1ce0*/  LDGSTS.E.BYPASS.LTC128B.128 [R42+0xd080], [R4.64+0x100], !P3 ;  /* 0x0d080100042a7fae */ /* 0x0005e2000d901d50 */
[C---:B------:R-:W-:Y:S01]  /*1cf0*/  ISETP.LT.OR P0, PT, R0.reuse, 0x1, P5 ;  /* 0x000000010000780c */ /* 0x040fe20002f01670 */
[----:B------:R-:W-:Y:S01]  /*1d00*/  IMAD.MOV.U32 R8, RZ, RZ, R10 ;  /* 0x000000ffff087224 */ /* 0x000fe200078e000a */
[C---:B------:R-:W-:Y:S01]  /*1d10*/  ISETP.LT.OR P3, PT, R0.reuse, 0x1, P4 ;  /* 0x000000010000780c */ /* 0x040fe20002761670 */
[----:B------:R2:W-:Y:S01]  /*1d20*/  LDGSTS.E.BYPASS.LTC128B.128 [R42+0xf080], [R4.64+0x180], !P1 ;  /* 0x0f080180042a7fae */ /* 0x0005e2000c901d50 */
[C---:B------:R-:W-:Y:S01]  /*1d30*/  ISETP.LT.OR P1, PT, R0.reuse, 0x1, P6 ;  /* 0x000000010000780c */ /* 0x040fe20003721670 */
[----:B------:R-:W-:Y:S01]  /*1d40*/  IMAD.MOV.U32 R10, RZ, RZ, c[0x0][0x1ac] ;  /* 0x00006b00ff0a7624 */ /* 0x000fe200078e00ff */
[----:B------:R-:W-:Y:S01]  /*1d50*/  IADD3 R9, R11, UR4, RZ ;  /* 0x000000040b097c10 */ /* 0x000fe2000fffe0ff */
[----:B------:R-:W0:Y:S01]  /*1d60*/  LDGDEPBAR ;  /* 0x00000000000079af */ /* 0x000e220000000000 */
[C---:B------:R-:W-:Y:S01]  /*1d70*/  ISETP.LT.OR P6, PT, R0.reuse, 0x21, P6 ;  /* 0x000000210000780c */ /* 0x040fe200037c1670 */
[----:B------:R-:W-:Y:S01]  /*1d80*/  ULDC.64 UR4, c[0x0][0x210] ;  /* 0x0000840000047ab9 */ /* 0x000fe20000000a00 */
[C---:B------:R-:W-:Y:S01]  /*1d90*/  ISETP.LT.OR P5, PT, R0.reuse, 0x21, P5 ;  /* 0x000000210000780c */ /* 0x040fe20002fa1670 */
[----:B------:R-:W-:Y:S01]  /*1da0*/  UIMAD UR4, UR11, UR4, URZ ;  /* 0x000000040b0472a4 */ /* 0x000fe2000f8e023f */
[----:B------:R-:W-:Y:S01]  /*1db0*/  ISETP.LT.OR P4, PT, R0, 0x21, P4 ;  /* 0x000000210000780c */ /* 0x000fe20002781670 */
[----:B------:R-:W-:Y:S01]  /*1dc0*/  IMAD.SHL.U32 R12, R22, 0x40, RZ ;  /* 0x00000040160c7824 */ /* 0x000fe200078e00ff */
[----:B-1----:R-:W-:Y:S01]  /*1dd0*/  LEA.HI R3, R38, R37, RZ, 0x1 ;  /* 0x0000002526037211 */ /* 0x002fe200078f08ff */
[----:B------:R-:W-:Y:S01]  /*1de0*/  UIMAD UR5, UR14, UR5, UR4 ;  /* 0x000000050e0572a4 */ /* 0x000fe2000f8e0204 */
[----:B------:R-:W-:Y:S01]  /*1df0*/  LOP3.LUT R2, R28, 0x3ffffffc, RZ, 0xc0, !PT ;  /* 0x3ffffffc1c027812 */ /* 0x000fe200078ec0ff */
[----:B------:R1:W-:Y:S01]  /*1e00*/  LDGSTS.E.BYPASS.LTC128B.128 [R42+0x80], [R6.64], !P1 ;  /* 0x00080000062a7fae */ /* 0x0003e2000c901d50 */
[----:B------:R-:W-:Y:S01]  /*1e10*/  LOP3.LUT R3, R3, 0xfffffffe, RZ, 0xc0, !PT ;  /* 0xfffffffe03037812 */ /* 0x000fe200078ec0ff */
[----:B------:R-:W-:Y:S01]  /*1e20*/  IMAD.WIDE.U32 R46, R17, c[0x0][0x188], R8 ;  /* 0x00006200112e7a25 */ /* 0x000fe200078e0008 */
[----:B------:R-:W-:Y:S01]  /*1e30*/  LOP3.LUT P1, RZ, R25, 0x4, RZ, 0xc0, !PT ;  /* 0x0000000419ff7812 */ /* 0x000fe2000782c0ff */
[----:B------:R1:W-:Y:S01]  /*1e40*/  LDGSTS.E.BYPASS.LTC128B.128 [R42+0x2080], [R6.64+0x80], !P0 ;  /* 0x02080080062a7fae */ /* 0x0003e2000c101d50 */
[----:B------:R-:W-:Y:S01]  /*1e50*/  SEL R13, R26, RZ, !P2 ;  /* 0x000000ff1a0d7207 */ /* 0x000fe20005000000 */
[----:B------:R-:W-:Y:S01]  /*1e60*/  IMAD.IADD R18, R37, 0x1, -R3 ;  /* 0x0000000125127824 */ /* 0x000fe200078e0a03 */
[----:B------:R-:W-:Y:S01]  /*1e70*/  LOP3.LUT P2, RZ, R22, 0x4, RZ, 0xc0, !PT ;  /* 0x0000000416ff7812 */ /* 0x000fe2000784c0ff */
[----:B------:R-:W-:Y:S01]  /*1e80*/  IMAD.IADD R2, R149, 0x1, -R2 ;  /* 0x0000000195027824 */ /* 0x000fe200078e0a02 */
[----:B------:R1:W-:Y:S01]  /*1e90*/  LDGSTS.E.BYPASS.LTC128B.128 [R42+0x4080], [R6.64+0x100], !P3 ;  /* 0x04080100062a7fae */ /* 0x0003e2000d901d50 */
[----:B------:R-:W-:Y:S01]  /*1ea0*/  IMAD.SHL.U32 R28, R18, 0x400, RZ ;  /* 0x00000400121c7824 */ /* 0x000fe200078e00ff */
[----:B------:R-:W-:Y:S01]  /*1eb0*/  ISETP.GE.AND P3, PT, R29, c[0x0][0x19c], PT ;  /* 0x000067001d007a0c */ /* 0x000fe20003f66270 */
[----:B------:R-:W-:Y:S01]  /*1ec0*/  IMAD.IADD R3, R21, 0x1, R19 ;  /* 0x0000000115037824 */ /* 0x000fe200078e0213 */
[----:B------:R-:W-:Y:S01]  /*1ed0*/  CS2R R104, SRZ ;  /* 0x0000000000687805 */ /* 0x000fe2000001ff00 */
[----:B--2---:R-:W-:Y:S01]  /*1ee0*/  IMAD R4, R2, 0x2, R28 ;  /* 0x0000000202047824 */ /* 0x004fe200078e021c */
[----:B------:R-:W-:Y:S01]  /*1ef0*/  CS2R R102, SRZ ;  /* 0x0000000000667805 */ /* 0x000fe2000001ff00 */
[----:B------:R-:W-:Y:S01]  /*1f00*/  IMAD.U32 R5, RZ, RZ, UR14 ;  /* 0x0000000eff057e24 */ /* 0x000fe2000f8e00ff */
[----:B------:R-:W-:Y:S01]  /*1f10*/  CS2R R100, SRZ ;  /* 0x0000000000647805 */ /* 0x000fe2000001ff00 */
[----:B------:R-:W-:Y:S01]  /*1f20*/  IMAD.MOV.U32 R2, RZ, RZ, R20 ;  /* 0x000000ffff027224 */ /* 0x000fe200078e0014 */
[----:B------:R-:W-:Y:S01]  /*1f30*/  CS2R R98, SRZ ;  /* 0x0000000000627805 */ /* 0x000fe2000001ff00 */
[----:B------:R-:W-:Y:S01]  /*1f40*/  IMAD.IADD R11, R4, 0x1, R15 ;  /* 0x00000001040b7824 */ /* 0x000fe200078e020f */
[----:B------:R-:W-:Y:S01]  /*1f50*/  LOP3.LUT R15, R12, 0x1c0, RZ, 0xc0, !PT ;  /* 0x000001c00c0f7812 */ /* 0x000fe200078ec0ff */
[----:B------:R-:W-:Y:S01]  /*1f60*/  IMAD.WIDE.U32 R2, R5, c[0x0][0x210], R2 ;  /* 0x0000840005027a25 */ /* 0x000fe200078e0002 */
[----:B------:R-:W-:Y:S01]  /*1f70*/  CS2R R96, SRZ ;  /* 0x0000000000607805 */ /* 0x000fe2000001ff00 */
[----:B------:R-:W-:Y:S01]  /*1f80*/  CS2R R94, SRZ ;  /* 0x00000000005e7805 */ /* 0x000fe2000001ff00 */
[----:B------:R-:W-:Y:S01]  /*1f90*/  SHF.R.U32.HI R21, RZ, 0x3, R15 ;  /* 0x00000003ff157819 */ /* 0x000fe2000001160f */
[----:B------:R-:W-:Y:S01]  /*1fa0*/  IMAD.MOV.U32 R5, RZ, RZ, c[0x0][0x1a8] ;  /* 0x00006a00ff057624 */ /* 0x000fe200078e00ff */
[----:B------:R-:W-:Y:S01]  /*1fb0*/  IADD3 R3, R3, UR5, RZ ;  /* 0x0000000503037c10 */ /* 0x000fe2000fffe0ff */
[----:B------:R-:W-:Y:S01]  /*1fc0*/  IMAD.SHL.U32 R45, R11, 0x2, RZ ;  /* 0x000000020b2d7824 */ /* 0x000fe200078e00ff */
[----:B------:R-:W-:Y:S01]  /*1fd0*/  ULDC.64 UR4, c[0x0][0x178] ;  /* 0x00005e0000047ab9 */ /* 0x000fe20000000a00 */
[----:B------:R-:W-:Y:S01]  /*1fe0*/  IMAD R9, R27, 0x800, R40 ;  /* 0x000008001b097824 */ /* 0x000fe200078e0228 */
[----:B------:R-:W-:Y:S01]  /*1ff0*/  LEA R4, P0, R5, R6, 0x6 ;  /* 0x0000000605047211 */ /* 0x000fe200078030ff */
[----:B------:R-:W-:Y:S01]  /*2000*/  UIMAD UR19, UR6, UR4, URZ ;  /* 0x00000004061372a4 */ /* 0x000fe2000f8e023f */
[----:B------:R-:W-:Y:S01]  /*2010*/  IADD3 R11, R45, 0x141c0, RZ ;  /* 0x000141c02d0b7810 */ /* 0x000fe20007ffe0ff */
[----:B------:R-:W-:Y:S01]  /*2020*/  UIMAD.WIDE.U32 UR20, UR18, UR4, URZ ;  /* 0x00000004121472a5 */ /* 0x000fe2000f8e003f */
[----:B------:R-:W-:Y:S01]  /*2030*/  LEA.HI.X R5, R5, R7, R10, 0x6, P0 ;  /* 0x0000000705057211 */ /* 0x000fe200000f340a */
[----:B------:R-:W-:Y:S01]  /*2040*/  STL [R1+0x64], R45 ;  /* 0x0000642d01007387 */ /* 0x000fe20000100800 */
[C---:B------:R-:W-:Y:S01]  /*2050*/  ISETP.LT.OR P0, PT, R0.reuse, 0x1, P3 ;  /* 0x000000010000780c */ /* 0x040fe20001f01670 */
[----:B------:R-:W-:Y:S01]  /*2060*/  UIMAD UR19, UR18, UR5, UR19 ;  /* 0x00000005121372a4 */ /* 0x000fe2000f8e0213 */
[----:B------:R-:W-:Y:S01]  /*2070*/  ISETP.LT.OR P3, PT, R0, 0x21, P3 ;  /* 0x000000210000780c */ /* 0x000fe20001f61670 */
[----:B------:R-:W-:Y:S01]  /*2080*/  IMAD R20, R13, c[0x0][0x290], RZ ;  /* 0x0000a4000d147a24 */ /* 0x000fe200078e02ff */
[----:B------:R-:W-:Y:S01]  /*2090*/  IADD3 R10, R45, 0x14180, RZ ;  /* 0x000141802d0a7810 */ /* 0x000fe20007ffe0ff */
[----:B------:R-:W-:Y:S01]  /*20a0*/  UIADD3 UR19, UR21, UR19, URZ ;  /* 0x0000001315137290 */ /* 0x000fe2000fffe03f */
[----:B------:R-:W-:Y:S01]  /*20b0*/  CS2R R92, SRZ ;  /* 0x00000000005c7805 */ /* 0x000fe2000001ff00 */
[----:B------:R-:W-:Y:S01]  /*20c0*/  ULDC.64 UR4, c[0x0][0x208] ;  /* 0x0000820000047ab9 */ /* 0x000fe20000000a00 */
[----:B------:R-:W-:Y:S01]  /*20d0*/  @P1 IADD3 R11, R10, -0x40, RZ ;  /* 0xffffffc00a0b1810 */ /* 0x000fe20007ffe0ff */
[----:B------:R-:W-:Y:S01]  /*20e0*/  IMAD R10, R13, c[0x0][0x218], RZ ;  /* 0x000086000d0a7a24 */ /* 0x000fe200078e02ff */
[----:B------:R-:W-:Y:S01]  /*20f0*/  USHF.L.U32 UR7, UR4, 0x5, URZ ;  /* 0x0000000504077899 */ /* 0x000fe2000800063f */
[----:B------:R-:W-:Y:S01]  /*2100*/  LOP3.LUT P1, RZ, R22, 0x2, RZ, 0xc0, !PT ;  /* 0x0000000216ff7812 */ /* 0x000fe2000782c0ff */
[----:B------:R-:W-:Y:S01]  /*2110*/  CS2R R90, SRZ ;  /* 0x00000000005a7805 */ /* 0x000fe2000001ff00 */
[----:B------:R1:W-:Y:S01]  /*2120*/  LDGSTS.E.BYPASS.LTC128B.128 [R42+0x6080], [R6.64+0x180], !P0 ;  /* 0x06080180062a7fae */ /* 0x0003e2000c101d50 */
[----:B------:R-:W-:Y:S01]  /*2130*/  IMAD R12, R17, c[0x0][0x21c], R10 ;  /* 0x00008700110c7a24 */ /* 0x000fe200078e020a */
[----:B------:R-:W-:Y:S01]  /*2140*/  CS2R R88, SRZ ;  /* 0x0000000000587805 */ /* 0x000fe2000001ff00 */
[----:B------:R-:W-:Y:S01]  /*2150*/  IMAD.U32 R10, RZ, RZ, UR19 ;  /* 0x00000013ff0a7e24 */ /* 0x000fe2000f8e00ff */
[----:B------:R2:W-:Y:S01]  /*2160*/  LDGSTS.E.BYPASS.LTC128B.128 [R42+0x1080], [R4.64], !P6 ;  /* 0x01080000042a7fae */ /* 0x0005e2000f101d50 */
[----:B------:R-:W-:Y:S01]  /*2170*/  IMAD.U32 R0, RZ, RZ, UR7 ;  /* 0x00000007ff007e24 */ /* 0x000fe2000f8e00ff */
[----:B------:R-:W-:Y:S01]  /*2180*/  UMOV UR19, 0x5 ;  /* 0x0000000500137882 */ /* 0x000fe20000000000 */
[----:B------:R-:W-:Y:S01]  /*2190*/  CS2R R86, SRZ ;  /* 0x0000000000567805 */ /* 0x000fe2000001ff00 */
[----:B------:R2:W-:Y:S01]  /*21a0*/  LDGSTS.E.BYPASS.LTC128B.128 [R42+0x3080], [R4.64+0x80], !P5 ;  /* 0x03080080042a7fae */ /* 0x0005e2000e901d50 */
[----:B------:R-:W-:Y:S01]  /*21b0*/  USHF.L.U64.HI UR4, UR4, UR19, UR5 ;  /* 0x0000001304047299 */ /* 0x000fe20008010205 */
[----:B------:R-:W-:Y:S01]  /*21c0*/  CS2R R84, SRZ ;  /* 0x0000000000547805 */ /* 0x000fe2000001ff00 */
[----:B------:R-:W-:Y:S01]  /*21d0*/  USHF.L.U32 UR19, UR18, 0x5, URZ ;  /* 0x0000000512137899 */ /* 0x000fe2000800063f */
[----:B------:R2:W-:Y:S01]  /*21e0*/  LDGSTS.E.BYPASS.LTC128B.128 [R42+0x5080], [R4.64+0x100], !P4 ;  /* 0x05080100042a7fae */ /* 0x0005e2000e101d50 */
[----:B------:R-:W-:Y:S01]  /*21f0*/  UIMAD UR4, UR4, UR18, URZ ;  /* 0x00000012040472a4 */ /* 0x000fe2000f8e023f */
[----:B------:R-:W-:Y:S01]  /*2200*/  CS2R R82, SRZ ;  /* 0x0000000000527805 */ /* 0x000fe2000001ff00 */
[----:B------:R-:W-:Y:S01]  /*2210*/  UIADD3 UR5, -UR19, UR13, URZ ;  /* 0x0000000d13057290 */ /* 0x000fe2000fffe13f */
[----:B------:R2:W-:Y:S01]  /*2220*/  LDGSTS.E.BYPASS.LTC128B.128 [R42+0x7080], [R4.64+0x180], !P3 ;  /* 0x07080180042a7fae */ /* 0x0005e2000d901d50 */
[----:B------:R-:W-:Y:S01]  /*2230*/  UIMAD UR4, UR6, UR7, UR4 ;  /* 0x00000007060472a4 */ /* 0x000fe2000f8e0204 */
[----:B------:R-:W-:Y:S01]  /*2240*/  ISETP.GE.AND P3, PT, R14, c[0x0][0x1fc], PT ;  /* 0x00007f000e007a0c */ /* 0x000fe20003f66270 */
[----:B------:R-:W-:Y:S01]  /*2250*/  CS2R R80, SRZ ;  /* 0x0000000000507805 */ /* 0x000fe2000001ff00 */
[----:B------:R-:W0:Y:S01]  /*2260*/  LDGDEPBAR ;  /* 0x00000000000079af */ /* 0x000e220000000000 */
[----:B------:R-:W-:Y:S01]  /*2270*/  ULDC.64 UR6, c[0x0][0x288] ;  /* 0x0000a20000067ab9 */ /* 0x000fe20000000a00 */
[----:B------:R-:W-:Y:S01]  /*2280*/  CS2R R78, SRZ ;  /* 0x00000000004e7805 */ /* 0x000fe2000001ff00 */
[----:B------:R-:W-:Y:S01]  /*2290*/  UIMAD UR6, UR11, UR6, URZ ;  /* 0x000000060b0672a4 */ /* 0x000fe2000f8e023f */
[----:B------:R3:W-:Y:S01]  /*22a0*/  STL [R1+0x68], R11 ;  /* 0x0000680b01007387 */ /* 0x0007e20000100800 */
[----:B------:R-:W-:Y:S01]  /*22b0*/  CS2R R76, SRZ ;  /* 0x00000000004c7805 */ /* 0x000fe2000001ff00 */
[----:B------:R-:W-:Y:S01]  /*22c0*/  CS2R R74, SRZ ;  /* 0x00000000004a7805 */ /* 0x000fe2000001ff00 */
[----:B-1----:R-:W-:Y:S01]  /*22d0*/  IMAD.U32 R7, RZ, RZ, UR21 ;  /* 0x00000015ff077e24 */ /* 0x002fe2000f8e00ff */
[----:B------:R-:W-:Y:S01]  /*22e0*/  LOP3.LUT R7, R15, 0x8, R39, 0xf8, !PT ;  /* 0x000000080f077812 */ /* 0x000fe200078ef827 */
[----:B------:R-:W-:Y:S01]  /*22f0*/  IMAD.U32 R6, RZ, RZ, UR20 ;  /* 0x00000014ff067e24 */ /* 0x000fe2000f8e00ff */
[----:B------:R1:W-:Y:S01]  /*2300*/  STL.64 [R1+0x98], R46 ;  /* 0x0000982e01007387 */ /* 0x0003e20000100a00 */
[----:B------:R-:W-:Y:S01]  /*2310*/  UIMAD UR6, UR14, UR7, UR6 ;  /* 0x000000070e0672a4 */ /* 0x000fe2000f8e0206 */
[----:B------:R-:W-:Y:S01]  /*2320*/  LOP3.LUT R8, R7, R21, RZ, 0x3c, !PT ;  /* 0x0000001507087212 */ /* 0x000fe200078e3cff */
[----:B------:R-:W-:Y:S01]  /*2330*/  CS2R R72, SRZ ;  /* 0x0000000000487805 */ /* 0x000fe2000001ff00 */
[----:B------:R-:W-:Y:S01]  /*2340*/  LEA R7, P0, R6, R46, 0x5 ;  /* 0x0000002e06077211 */ /* 0x000fe200078028ff */
        /* <DEDUP_REMOVED lines=9> */
[----:B------:R-:W-:-:S04]  /*23e0*/  DEPBAR.LE SB0, 0x1 ;  /* 0x000080400000791a */ /* 0x000fc80000000000 */
[----:B------:R-:W-:Y:S01]  /*23f0*/  CS2R R52, SRZ ;  /* 0x0000000000347805 */ /* 0x000fe2000001ff00 */
[----:B---3--:R-:W-:Y:S01]  /*2400*/  IMAD R11, R13, c[0x0][0x188], RZ ;  /* 0x000062000d0b7a24 */ /* 0x008fe200078e02ff */
[----:B------:R-:W-:Y:S01]  /*2410*/  CS2R R50, SRZ ;  /* 0x0000000000327805 */ /* 0x000fe2000001ff00 */
[----:B------:R-:W-:Y:S02]  /*2420*/  CS2R R48, SRZ ;  /* 0x0000000000307805 */ /* 0x000fe4000001ff00 */
[----:B------:R-:W-:-:S04]  /*2430*/  IMAD R11, R17, c[0x0][0x18c], R11 ;  /* 0x00006300110b7a24 */ /* 0x000fc800078e020b */
[----:B------:R-:W-:Y:S02]  /*2440*/  IMAD.IADD R19, R47, 0x1, R11 ;  /* 0x000000012f137824 */ /* 0x000fe400078e020b */
[----:B-1----:R-:W-:-:S03]  /*2450*/  IMAD.WIDE.U32 R46, R17, c[0x0][0x218], R2 ;  /* 0x00008600112e7a25 */ /* 0x002fc600078e0002 */
[----:B------:R-:W-:Y:S01]  /*2460*/  LEA.HI.X R6, R6, R19, R10, 0x5, P0 ;  /* 0x0000001306067211 */ /* 0x000fe200000f2c0a */
[----:B------:R-:W-:Y:S01]  /*2470*/  IMAD.IADD R2, R9, 0x1, R8 ;  /* 0x0000000109027824 */ /* 0x000fe200078e0208 */
[----:B------:R-:W-:Y:S01]  /*2480*/  BAR.SYNC.DEFER_BLOCKING 0x0 ;  /* 0x0000000000007b1d */ /* 0x000fe20000010000 */
[----:B------:R-:W-:Y:S01]  /*2490*/  LEA R8, P0, R7, c[0x0][0x160], 0x1 ;  /* 0x0000580007087a11 */ /* 0x000fe200078008ff */
[----:B------:R-:W-:Y:S02]  /*24a0*/  IMAD.IADD R45, R47, 0x1, R12 ;  /* 0x000000012f2d7824 */ /* 0x000fe400078e020c */
[----:B------:R-:W-:Y:S01]  /*24b0*/  IMAD.MOV.U32 R44, RZ, RZ, R46 ;  /* 0x000000ffff2c7224 */ /* 0x000fe200078e002e */
[----:B------:R-:W-:Y:S01]  /*24c0*/  LEA.HI.X R9, R7, c[0x0][0x164], R6, 0x1, P0 ;  /* 0x0000590007097a11 */ /* 0x000fe200000f0c06 */
[----:B------:R-:W-:Y:S01]  /*24d0*/  IMAD.MOV.U32 R3, RZ, RZ, 0x40 ;  /* 0x00000040ff037424 */ /* 0x000fe200078e00ff */
[----:B------:R-:W-:Y:S01]  /*24e0*/  ISETP.LT.AND P0, PT, R43, UR5, PT ;  /* 0x000000052b007c0c */ /* 0x000fe2000bf01270 */
[----:B------:R-:W-:Y:S01]  /*24f0*/  IMAD.WIDE.U32 R6, R0, UR18, R44 ;  /* 0x0000001200067c25 */ /* 0x000fe2000f8e002c */
[----:B------:R-:W-:Y:S01]  /*2500*/  SHF.R.S32.HI R0, RZ, 0x1f, R24 ;  /* 0x0000001fff007819 */ /* 0x000fe20000011418 */
[----:B------:R-:W-:Y:S01]  /*2510*/  STL [R1+0xb0], R19 ;  /* 0x0000b01301007387 */ /* 0x000fe20000100800 */
[----:B------:R-:W-:Y:S01]  /*2520*/  SEL R3, R3, 0xffffffc0, !P2 ;  /* 0xffffffc003037807 */ /* 0x000fe20005000000 */
[----:B------:R-:W-:Y:S01]  /*2530*/  IMAD.SHL.U32 R2, R2, 0x2, RZ ;  /* 0x0000000202027824 */ /* 0x000fe200078e00ff */
[----:B--2---:R-:W-:Y:S01]  /*2540*/  LEA.HI R4, R0, R24, RZ, 0x2 ;  /* 0x0000001800047211 */ /* 0x004fe200078f10ff */
[----:B------:R1:W-:Y:S01]  /*2550*/  STL.64 [R1+0x90], R46 ;  /* 0x0000902e01007387 */ /* 0x0003e20000100a00 */
[----:B------:R-:W-:Y:S01]  /*2560*/  SEL R0, R148, 0xffffffe0, !P1 ;  /* 0xffffffe094007807 */ /* 0x000fe20004800000 */
[----:B------:R-:W-:Y:S01]  /*2570*/  IMAD.IADD R10, R2, 0x1, R3 ;  /* 0x00000001020a7824 */ /* 0x000fe200078e0203 */
[----:B------:R-:W-:Y:S01]  /*2580*/  ISETP.GE.OR P6, PT, R14, c[0x0][0x16c], !P0 ;  /* 0x00005b000e007a0c */ /* 0x000fe200047c6670 */
[----:B------:R-:W-:Y:S01]  /*2590*/  STL.64 [R1+0x70], R44 ;  /* 0x0000702c01007387 */ /* 0x000fe20000100a00 */
[----:B------:R-:W-:Y:S01]  /*25a0*/  ISETP.GE.OR P2, PT, R16, c[0x0][0x16c], !P0 ;  /* 0x00005b0010007a0c */ /* 0x000fe20004746670 */
[----:B------:R-:W-:Y:S01]  /*25b0*/  IMAD.IADD R11, R2, 0x1, R0 ;  /* 0x00000001020b7824 */ /* 0x000fe200078e0200 */
[----:B------:R-:W-:Y:S01]  /*25c0*/  IADD3 R0, R7, UR4, RZ ;  /* 0x0000000407007c10 */ /* 0x000fe2000fffe0ff */
[----:B------:R-:W-:Y:S01]  /*25d0*/  STL [R1+0x28], R2 ;  /* 0x0000280201007387 */ /* 0x000fe20000100800 */
[----:B------:R-:W-:Y:S01]  /*25e0*/  ULDC.64 UR4, c[0x0][0x270] ;  /* 0x00009c0000047ab9 */ /* 0x000fe20000000a00 */
[----:B------:R-:W-:Y:S01]  /*25f0*/  IMAD.IADD R5, R3, 0x1, R11 ;  /* 0x0000000103057824 */ /* 0x000fe200078e020b */
[----:B------:R-:W-:Y:S01]  /*2600*/  UIMAD UR4, UR11, UR4, URZ ;  /* 0x000000040b0472a4 */ /* 0x000fe2000f8e023f */
[----:B------:R-:W2:Y:S01]  /*2610*/  LDSM.16.M88.4 R164, [R2+0x8080] ;  /* 0x0080800002a4783b */ /* 0x000ea20000000200 */
[----:B------:R-:W-:-:S02]  /*2620*/  ISETP.GE.AND P1, PT, R14, c[0x0][0x16c], PT ;  /* 0x00005b000e007a0c */ /* 0x000fc40003f26270 */
[----:B------:R-:W-:Y:S01]  /*2630*/  UIMAD UR5, UR14, UR5, UR4 ;  /* 0x000000050e0572a4 */ /* 0x000fe2000f8e0204 */
[----:B------:R-:W3:Y:S01]  /*2640*/  LDSM.16.M88.4 R168, [R11+0x8080] ;  /* 0x008080000ba8783b */ /* 0x000ee20000000200 */
[----:B------:R-:W-:Y:S02]  /*2650*/  SEL R40, RZ, 0x1, P1 ;  /* 0x00000001ff287807 */ /* 0x000fe40000800000 */
[----:B------:R-:W-:Y:S01]  /*2660*/  ISETP.GT.AND P1, PT, R149, 0x7, PT ;  /* 0x000000079500780c */ /* 0x000fe20003f24270 */
[----:B------:R-:W4:Y:S01]  /*2670*/  LDSM.16.M88.4 R172, [R10+0x8080] ;  /* 0x008080000aac783b */ /* 0x000f220000000200 */
[----:B------:R-:W-:Y:S01]  /*2680*/  IADD3 R7, R31, UR5, RZ ;  /* 0x000000051f077c10 */ /* 0x000fe2000fffe0ff */
[----:B------:R-:W-:Y:S01]  /*2690*/  ULDC.64 UR4, c[0x0][0x238] ;  /* 0x00008e0000047ab9 */ /* 0x000fe20000000a00 */
[C---:B------:R-:W-:Y:S01]  /*26a0*/  ISETP.GE.OR P5, PT, R36.reuse, c[0x0][0x16c], !P0 ;  /* 0x00005b0024007a0c */ /* 0x040fe200047a6670 */
[----:B------:R-:W2:Y:S01]  /*26b0*/  LDSM.16.M88.4 R176, [R5+0x8080] ;  /* 0x0080800005b0783b */ /* 0x000ea20000000200 */
[----:B------:R-:W-:Y:S01]  /*26c0*/  ISETP.GE.OR P4, PT, R29, c[0x0][0x16c], !P0 ;  /* 0x00005b001d007a0c */ /* 0x000fe20004786670 */
[----:B------:R-:W-:Y:S01]  /*26d0*/  UIMAD UR11, UR11, UR4, URZ ;  /* 0x000000040b0b72a4 */ /* 0x000fe2000f8e023f */
[----:B------:R-:W-:Y:S01]  /*26e0*/  SEL R31, RZ, 0x1, P3 ;  /* 0x00000001ff1f7807 */ /* 0x000fe20001800000 */
[----:B------:R-:W2:Y:S01]  /*26f0*/  LDSM.16.M88.4 R180, [R2+0xa080] ;  /* 0x00a0800002b4783b */ /* 0x000ea20000000200 */
[----:B------:R-:W-:Y:S01]  /*2700*/  USHF.R.S32.HI UR4, URZ, 0x1f, UR19 ;  /* 0x0000001f3f047899 */ /* 0x000fe20008011413 */
[----:B------:R-:W-:Y:S01]  /*2710*/  ISETP.GE.AND P3, PT, R36, c[0x0][0x1fc], PT ;  /* 0x00007f0024007a0c */ /* 0x000fe20003f66270 */
[----:B------:R-:W-:Y:S01]  /*2720*/  UIMAD UR5, UR14, UR5, UR11 ;  /* 0x000000050e0572a4 */ /* 0x000fe2000f8e020b */
[----:B------:R-:W2:Y:S01]  /*2730*/  LDSM.16.M88.4 R184, [R11+0xa080] ;  /* 0x00a080000bb8783b */ /* 0x000ea20000000200 */
[----:B-1----:R-:W-:-:S03]  /*2740*/  CS2R R46, SRZ ;  /* 0x00000000002e7805 */ /* 0x002fc6000001ff00 */
        /* <DEDUP_REMOVED lines=12> */
[----:B-----5:R-:W-:-:S03]  /*2810*/  LOP3.LUT R2, R4, 0x1ffffffc, RZ, 0xc0, !PT ;  /* 0x1ffffffc04027812 */ /* 0x020fc600078ec0ff */
[----:B------:R-:W-:Y:S02]  /*2820*/  STL [R1+0x34], R10 ;  /* 0x0000340a01007387 */ /* 0x000fe40000100800 */
[----:B------:R-:W-:Y:S02]  /*2830*/  IMAD.IADD R24, R24, 0x1, -R2 ;  /* 0x0000000118187824 */ /* 0x000fe400078e0a02 */
[----:B------:R5:W-:Y:S04]  /*2840*/  STL [R1+0x30], R5 ;  /* 0x0000300501007387 */ /* 0x000be80000100800 */
[----:B------:R-:W-:Y:S01]  /*2850*/  @!PT LDS RZ, [RZ] ;  /* 0x00000000fffff984 */ /* 0x000fe20000000800 */
[----:B------:R-:W-:Y:S01]  /*2860*/  @!PT LDS RZ, [RZ] ;  /* 0x00000000fffff984 */ /* 0x000fe20000000800 */
[----:B------:R-:W-:Y:S01]  /*2870*/  @!PT LDS RZ, [RZ] ;  /* 0x00000000fffff984 */ /* 0x000fe20000000800 */
[----:B------:R1:W-:Y:S01]  /*2880*/  LDGSTS.E.BYPASS.LTC128B.128 [R42+0x8080], [R8.64], !P6 ;  /* 0x08080000082a7fae */ /* 0x0003e2000f101d50 */
[----:B------:R-:W-:Y:S01]  /*2890*/  ISETP.GE.OR P6, PT, R14, c[0x0][0x1fc], !P0 ;  /* 0x00007f000e007a0c */ /* 0x000fe200047c6670 */
[----:B------:R-:W-:-:S02]  /*28a0*/  IMAD.SHL.U32 R14, R27, 0x20, RZ ;  /* 0x000000201b0e7824 */ /* 0x000fc400078e00ff */
[----:B------:R1:W-:Y:S01]  /*28b0*/  LDGSTS.E.BYPASS.LTC128B.128 [R42+0x9080], [R8.64+0x80], !P2 ;  /* 0x09080080082a7fae */ /* 0x0003e2000d101d50 */
[----:B------:R-:W-:Y:S02]  /*28c0*/  LEA R4, P2, R6, c[0x0][0x1f0], 0x1 ;  /* 0x00007c0006047a11 */ /* 0x000fe400078408ff */
[----:B------:R-:W-:Y:S01]  /*28d0*/  LOP3.LUT R23, R23, 0x20, R14, 0xf8, !PT ;  /* 0x0000002017177812 */ /* 0x000fe200078ef80e */
[----:B------:R1:W-:Y:S01]  /*28e0*/  LDGSTS.E.BYPASS.LTC128B.128 [R42+0xa080], [R8.64+0x100], !P5 ;  /* 0x0a080100082a7fae */ /* 0x0003e2000e901d50 */
[----:B------:R-:W-:Y:S01]  /*28f0*/  ISETP.GE.OR P5, PT, R16, c[0x0][0x1fc], !P0 ;  /* 0x00007f0010007a0c */ /* 0x000fe200047a6670 */
[----:B------:R-:W-:Y:S02]  /*2900*/  IMAD.SHL.U32 R14, R18, 0x10, RZ ;  /* 0x00000010120e7824 */ /* 0x000fe400078e00ff */
[----:B------:R1:W-:Y:S01]  /*2910*/  LDGSTS.E.BYPASS.LTC128B.128 [R42+0xb080], [R8.64+0x180], !P4 ;  /* 0x0b080180082a7fae */ /* 0x0003e2000e101d50 */
[----:B------:R-:W-:Y:S02]  /*2920*/  ISETP.GE.AND P4, PT, R16, c[0x0][0x1fc], PT ;  /* 0x00007f0010007a0c */ /* 0x000fe40003f86270 */
[----:B-----5:R-:W-:Y:S01]  /*2930*/  LEA.HI.X R5, R6, c[0x0][0x1f4], R0, 0x1, P2 ;  /* 0x00007d0006057a11 */ /* 0x020fe200010f0c00 */
[----:B------:R-:W-:Y:S01]  /*2940*/  IMAD R0, R13, c[0x0][0x278], RZ ;  /* 0x00009e000d007a24 */ /* 0x000fe200078e02ff */
[----:B------:R-:W-:Y:S01]  /*2950*/  ISETP.GE.AND P2, PT, R16, c[0x0][0x16c], PT ;  /* 0x00005b0010007a0c */ /* 0x000fe20003f46270 */
[----:B------:R-:W-:Y:S01]  /*2960*/  IMAD.MOV.U32 R6, RZ, RZ, R30 ;  /* 0x000000ffff067224 */ /* 0x000fe200078e001e */
[----:B------:R-:W-:Y:S01]  /*2970*/  SEL R22, RZ, 0xffffffff, P4 ;  /* 0xffffffffff167807 */ /* 0x000fe20002000000 */
[C---:B------:R-:W-:Y:S01]  /*2980*/  IMAD R0, R17.reuse, c[0x0][0x27c], R0 ;  /* 0x00009f0011007a24 */ /* 0x040fe200078e0200 */
[----:B------:R-:W-:Y:S01]  /*2990*/  SEL R25, RZ, 0xffffffff, P2 ;  /* 0xffffffffff197807 */ /* 0x000fe20001000000 */
[----:B------:R-:W-:Y:S01]  /*29a0*/  IMAD.WIDE.U32 R44, R17, c[0x0][0x278], R6 ;  /* 0x00009e00112c7a25 */ /* 0x000fe200078e0006 */
[----:B------:R-:W-:-:S02]  /*29b0*/  ISETP.GE.AND P2, PT, R36, c[0x0][0x16c], PT ;  /* 0x00005b0024007a0c */ /* 0x000fc40003f46270 */
[----:B------:R-:W-:Y:S01]  /*29c0*/  LOP3.LUT R7, R41, 0xfffffff0, RZ, 0xc0, !PT ;  /* 0xfffffff029077812 */ /* 0x000fe200078ec0ff */
[----:B------:R-:W-:Y:S01]  /*29d0*/  IMAD.IADD R10, R45, 0x1, R0 ;  /* 0x000000012d0a7824 */ /* 0x000fe200078e0200 */
[----:B------:R-:W-:Y:S01]  /*29e0*/  SEL R30, RZ, 0x4, P2 ;  /* 0x00000004ff1e7807 */ /* 0x000fe20001000000 */
[----:B------:R5:W-:Y:S01]  /*29f0*/  STL.64 [R1+0x80], R44 ;  /* 0x0000802c01007387 */ /* 0x000be20000100a00 */
[----:B------:R-:W-:Y:S01]  /*2a00*/  ISETP.GE.AND P2, PT, R29, c[0x0][0x16c], PT ;  /* 0x00005b001d007a0c */ /* 0x000fe20003f46270 */
[----:B------:R-:W-:Y:S01]  /*2a10*/  IMAD.IADD R0, R149, 0x1, -R7 ;  /* 0x0000000195007824 */ /* 0x000fe200078e0a07 */
[----:B------:R-:W-:Y:S01]  /*2a20*/  IADD3 R7, R35, UR5, RZ ;  /* 0x0000000523077c10 */ /* 0x000fe2000fffe0ff */
[----:B------:R2:W-:Y:S01]  /*2a30*/  STL [R1+0xa8], R10 ;  /* 0x0000a80a01007387 */ /* 0x0005e20000100800 */
[----:B------:R-:W-:Y:S02]  /*2a40*/  SEL R26, RZ, 0x8, P2 ;  /* 0x00000008ff1a7807 */ /* 0x000fe40001000000 */
[----:B------:R-:W-:-:S02]  /*2a50*/  @!P1 IADD3 R2, P2, R44, UR19, RZ ;  /* 0x000000132c029c10 */ /* 0x000fc4000ff5e0ff */
[----:B------:R-:W-:Y:S02]  /*2a60*/  SHF.R.S32.HI R16, RZ, 0x1f, R0 ;  /* 0x0000001fff107819 */ /* 0x000fe40000011400 */
[----:B------:R-:W-:Y:S01]  /*2a70*/  @!P1 IADD3.X R6, R10, UR4, RZ, P2, !PT ;  /* 0x000000040a069c10 */ /* 0x000fe200097fe4ff */
[----:B-1----:R-:W-:Y:S01]  /*2a80*/  IMAD.MOV.U32 R8, RZ, RZ, R32 ;  /* 0x000000ffff087224 */ /* 0x002fe200078e0020 */
[----:B------:R-:W-:Y:S02]  /*2a90*/  LEA.HI R16, R16, R0, RZ, 0x3 ;  /* 0x0000000010107211 */ /* 0x000fe400078f18ff */
[----:B------:R-:W-:Y:S02]  /*2aa0*/  IADD3 R9, R33, UR6, RZ ;  /* 0x0000000621097c10 */ /* 0x000fe4000fffe0ff */
[----:B------:R-:W-:Y:S02]  /*2ab0*/  LOP3.LUT R12, R16, 0xfffffff8, RZ, 0xc0, !PT ;  /* 0xfffffff8100c7812 */ /* 0x000fe400078ec0ff */
[----:B------:R-:W-:Y:S01]  /*2ac0*/  LOP3.LUT R15, R15, 0x10, R14, 0xf8, !PT ;  /* 0x000000100f0f7812 */ /* 0x000fe200078ef80e */
[----:B------:R-:W-:Y:S01]  /*2ad0*/  IMAD.WIDE.U32 R32, R17, c[0x0][0x290], R8 ;  /* 0x0000a40011207a25 */ /* 0x000fe200078e0008 */
[----:B------:R-:W-:-:S02]  /*2ae0*/  ISETP.GE.OR P4, PT, R36, c[0x0][0x1fc], !P0 ;  /* 0x00007f0024007a0c */ /* 0x000fc40004786670 */
[----:B------:R-:W-:Y:S01]  /*2af0*/  ISETP.GE.OR P0, PT, R29, c[0x0][0x1fc], !P0 ;  /* 0x00007f001d007a0c */ /* 0x000fe20004706670 */
[----:B------:R-:W-:Y:S02]  /*2b00*/  IMAD.IADD R0, R0, 0x1, -R12 ;  /* 0x0000000100007824 */ /* 0x000fe400078e0a0c */
[----:B------:R-:W-:Y:S01]  /*2b10*/  IMAD.SHL.U32 R8, R22, 0x2, RZ ;  /* 0x0000000216087824 */ /* 0x000fe200078e00ff */
[----:B-----5:R-:W-:Y:S01]  /*2b20*/  CS2R R44, SRZ ;  /* 0x00000000002c7805 */ /* 0x020fe2000001ff00 */
[----:B--2---:R-:W-:-:S03]  /*2b30*/  @!P1 LEA R10, P2, R2, c[0x0][0x258], 0x2 ;  /* 0x00009600020a9a11 */ /* 0x004fc600078410ff */
[----:B------:R-:W-:Y:S02]  /*2b40*/  LOP3.LUT R8, R8, 0x2, R31, 0xe2, !PT ;  /* 0x0000000208087812 */ /* 0x000fe400078ee21f */
[----:B------:R-:W-:Y:S01]  /*2b50*/  @!P1 LEA.HI.X R11, R2, c[0x0][0x25c], R6, 0x2, P2 ;  /* 0x00009700020b9a11 */ /* 0x000fe200010f1406 */
[----:B------:R-:W-:Y:S01]  /*2b60*/  IMAD.MOV.U32 R6, RZ, RZ, R34 ;  /* 0x000000ffff067224 */ /* 0x000fe200078e0022 */
[----:B------:R-:W-:Y:S01]  /*2b70*/  LOP3.LUT R2, R38, 0xffffffe0, RZ, 0xc0, !PT ;  /* 0xffffffe026027812 */ /* 0x000fe200078ec0ff */
[----:B------:R-:W-:Y:S01]  /*2b80*/  CS2R R34, SRZ ;  /* 0x0000000000227805 */ /* 0x000fe2000001ff00 */
[----:B------:R-:W-:Y:S01]  /*2b90*/  ISETP.GE.AND P2, PT, R29, c[0x0][0x1fc], PT ;  /* 0x00007f001d007a0c */ /* 0x000fe20003f46270 */
[----:B------:R-:W-:-:S03]  /*2ba0*/  IMAD.WIDE.U32 R150, R17, c[0x0][0x240], R6 ;  /* 0x0000900011967a25 */ /* 0x000fc600078e0006 */
[----:B------:R-:W-:Y:S01]  /*2bb0*/  SEL R9, RZ, 0x8, P2 ;  /* 0x00000008ff097807 */ /* 0x000fe20001000000 */
[----:B------:R-:W-:Y:S02]  /*2bc0*/  IMAD.IADD R2, R149, 0x1, -R2 ;  /* 0x0000000195027824 */ /* 0x000fe400078e0a02 */
[----:B------:R-:W-:Y:S02]  /*2bd0*/  IMAD.SHL.U32 R7, R25, 0x2, RZ ;  /* 0x0000000219077824 */ /* 0x000fe400078e00ff */
[----:B------:R-:W-:Y:S01]  /*2be0*/  @!P1 IMAD.SHL.U32 R6, R149, 0x10, RZ ;  /* 0x0000001095069824 */ /* 0x000fe200078e00ff */
[----:B------:R-:W-:Y:S02]  /*2bf0*/  SHF.R.S32.HI R19, RZ, 0x1f, R2 ;  /* 0x0000001fff137819 */ /* 0x000fe40000011402 */
[----:B------:R-:W-:Y:S02]  /*2c00*/  LOP3.LUT R7, R7, 0x2, R40, 0xe2, !PT ;  /* 0x0000000207077812 */ /* 0x000fe400078ee228 */
[----:B------:R-:W-:Y:S01]  /*2c10*/  LEA.HI R12, R19, R2, RZ, 0x2 ;  /* 0x00000002130c7211 */ /* 0x000fe200078f10ff */
[----:B------:R-:W-:Y:S01]  /*2c20*/  IMAD R19, R13, c[0x0][0x240], RZ ;  /* 0x000090000d137a24 */ /* 0x000fe200078e02ff */
[----:B------:R1:W-:Y:S01]  /*2c30*/  @!P1 LDGSTS.E.BYPASS.LTC128B.128 [R6+0x14080], [R10.64] ;  /* 0x140800000a069fae */ /* 0x0003e2000b901d50 */
[----:B------:R-:W-:Y:S01]  /*2c40*/  CS2R R40, SRZ ;  /* 0x0000000000287805 */ /* 0x000fe2000001ff00 */
[C---:B------:R-:W-:Y:S01]  /*2c50*/  LOP3.LUT R18, R12.reuse, 0x7ffffffc, RZ, 0xc0, !PT ;  /* 0x7ffffffc0c127812 */ /* 0x040fe200078ec0ff */
[C---:B------:R-:W-:Y:S01]  /*2c60*/  IMAD R19, R17.reuse, c[0x0][0x244], R19 ;  /* 0x0000910011137a24 */ /* 0x040fe200078e0213 */
[----:B------:R-:W-:Y:S01]  /*2c70*/  LEA.HI.SX32 R14, R12, R14, 0x1e ;  /* 0x0000000e0c0e7211 */ /* 0x000fe200078ff2ff */
[----:B------:R-:W-:Y:S01]  /*2c80*/  IMAD R12, R17, c[0x0][0x294], R20 ;  /* 0x0000a500110c7a24 */ /* 0x000fe200078e0214 */
[----:B------:R-:W0:Y:S01]  /*2c90*/  LDGDEPBAR ;  /* 0x00000000000079af */ /* 0x000e220000000000 */
[----:B------:R-:W-:Y:S01]  /*2ca0*/  IMAD.IADD R13, R2, 0x1, -R18 ;  /* 0x00000001020d7824 */ /* 0x000fe200078e0a12 */
[----:B------:R-:W-:Y:S01]  /*2cb0*/  LOP3.LUT R2, R15, 0x8, R39, 0xf8, !PT ;  /* 0x000000080f027812 */ /* 0x000fe200078ef827 */
[----:B------:R-:W-:Y:S01]  /*2cc0*/  IMAD.IADD R29, R33, 0x1, R12 ;  /* 0x00000001211d7824 */ /* 0x000fe200078e020c */
[----:B------:R2:W-:Y:S01]  /*2cd0*/  STL [R1+0x58], R14 ;  /* 0x0000580e01007387 */ /* 0x0005e20000100800 */
[----:B------:R-:W-:Y:S01]  /*2ce0*/  LOP3.LUT R12, R26, R7, R30, 0xfe, !PT ;  /* 0x000000071a0c7212 */ /* 0x000fe200078efe1e */
[----:B------:R-:W-:Y:S01]  /*2cf0*/  CS2R R38, SRZ ;  /* 0x0000000000267805 */ /* 0x000fe2000001ff00 */
[----:B------:R-:W-:Y:S01]  /*2d00*/  CS2R R30, SRZ ;  /* 0x00000000001e7805 */ /* 0x000fe2000001ff00 */
[----:B------:R5:W-:Y:S01]  /*2d10*/  LDGSTS.E.BYPASS.LTC128B.128 [R42+0x10080], [R4.64], !P6 ;  /* 0x10080000042a7fae */ /* 0x000be2000f101d50 */
[----:B------:R-:W-:-:S03]  /*2d20*/  LOP3.LUT P6, RZ, R0, 0x2, RZ, 0xc0, !PT ;  /* 0x0000000200ff7812 */ /* 0x000fc600078cc0ff */
[----:B------:R3:W-:Y:S04]  /*2d30*/  STL.64 [R1+0x78], R32 ;  /* 0x0000782001007387 */ /* 0x0007e80000100a00 */
[----:B------:R-:W-:Y:S04]  /*2d40*/  STL.64 [R1+0xa0], R150 ;  /* 0x0000a09601007387 */ /* 0x000fe80000100a00 */
[----:B------:R-:W-:Y:S01]  /*2d50*/  STL [R1+0x8c], R29 ;  /* 0x00008c1d01007387 */ /* 0x000fe20000100800 */
[----:B-1----:R-:W-:Y:S02]  /*2d60*/  SEL R11, RZ, 0x4, P3 ;  /* 0x00000004ff0b7807 */ /* 0x002fe40001800000 */
[C---:B------:R-:W-:Y:S01]  /*2d70*/  LOP3.LUT P3, RZ, R0.reuse, 0x4, RZ, 0xc0, !PT ;  /* 0x0000000400ff7812 */ /* 0x040fe2000786c0ff */
[----:B------:R-:W-:Y:S01]  /*2d80*/  IMAD.SHL.U32 R0, R0, 0x40, RZ ;  /* 0x0000004000007824 */ /* 0x000fe200078e00ff */
[----:B------:R-:W-:Y:S01]  /*2d90*/  LOP3.LUT R7, R9, R8, R11, 0xfe, !PT ;  /* 0x0000000809077212 */ /* 0x000fe200078efe0b */
[----:B------:R1:W-:Y:S01]  /*2da0*/  STL [R1+0x60], R12 ;  /* 0x0000600c01007387 */ /* 0x0003e20000100800 */
[----:B------:R-:W-:-:S02]  /*2db0*/  IMAD.SHL.U32 R8, R27, 0x8, RZ ;  /* 0x000000081b087824 */ /* 0x000fc400078e00ff */
[----:B--2---:R-:W-:Y:S01]  /*2dc0*/  IMAD R14, R24, 0x4, R13 ;  /* 0x00000004180e7824 */ /* 0x004fe200078e020d */
[----:B------:R-:W-:Y:S01]  /*2dd0*/  LOP3.LUT R13, R2, R21, RZ, 0x3c, !PT ;  /* 0x00000015020d7212 */ /* 0x000fe200078e3cff */
[----:B------:R2:W-:Y:S01]  /*2de0*/  STL [R1+0x5c], R7 ;  /* 0x00005c0701007387 */ /* 0x0005e20000100800 */
[----:B------:R-:W-:Y:S01]  /*2df0*/  IADD3 R2, P2, R32, UR19, RZ ;  /* 0x0000001320027c10 */ /* 0x000fe2000ff5e0ff */
[----:B------:R-:W-:Y:S01]  /*2e00*/  CS2R R24, SRZ ;  /* 0x0000000000187805 */ /* 0x000fe2000001ff00 */
[----:B------:R-:W-:Y:S01]  /*2e10*/  LOP3.LUT R0, R0, 0x1c0, RZ, 0xc0, !PT ;  /* 0x000001c000007812 */ /* 0x000fe200078ec0ff */
[----:B------:R5:W-:Y:S01]  /*2e20*/  LDGSTS.E.BYPASS.LTC128B.128 [R42+0x11080], [R4.64+0x80], !P5 ;  /* 0x11080080042a7fae */ /* 0x000be2000e901d50 */
[----:B------:R-:W-:Y:S01]  /*2e30*/  IADD3.X R6, R29, UR4, RZ, P2, !PT ;  /* 0x000000041d067c10 */ /* 0x000fe200097fe4ff */
[----:B------:R-:W-:Y:S01]  /*2e40*/  CS2R R20, SRZ ;  /* 0x0000000000147805 */ /* 0x000fe2000001ff00 */
[----:B------:R-:W-:Y:S01]  /*2e50*/  LEA R10, P2, R2, c[0x0][0x280], 0x2 ;  /* 0x0000a000020a7a11 */ /* 0x000fe200078410ff */
[----:B------:R5:W-:Y:S01]  /*2e60*/  LDGSTS.E.BYPASS.LTC128B.128 [R42+0x12080], [R4.64+0x100], !P4 ;  /* 0x12080100042a7fae */ /* 0x000be2000e101d50 */
[----:B------:R-:W-:Y:S01]  /*2e70*/  LOP3.LUT R8, R0, 0x8, R8, 0xf8, !PT ;  /* 0x0000000800087812 */ /* 0x000fe200078ef808 */
[----:B---3--:R-:W-:Y:S01]  /*2e80*/  CS2R R32, SRZ ;  /* 0x0000000000207805 */ /* 0x008fe2000001ff00 */
[----:B------:R-:W-:Y:S01]  /*2e90*/  LEA.HI.X R11, R2, c[0x0][0x284], R6, 0x2, P2 ;  /* 0x0000a100020b7a11 */ /* 0x000fe200010f1406 */
[----:B------:R-:W-:Y:S01]  /*2ea0*/  IMAD.SHL.U32 R6, R16, 0x40, RZ ;  /* 0x0000004010067824 */ /* 0x000fe200078e00ff */
[----:B------:R-:W-:Y:S01]  /*2eb0*/  ISETP.GE.AND P2, PT, R149, 0x8, PT ;  /* 0x000000089500780c */ /* 0x000fe20003f46270 */
[----:B------:R5:W-:Y:S01]  /*2ec0*/  LDGSTS.E.BYPASS.LTC128B.128 [R42+0x13080], [R4.64+0x180], !P0 ;  /* 0x13080180042a7fae */ /* 0x000be2000c101d50 */
[----:B------:R-:W-:-:S02]  /*2ed0*/  SHF.R.U32.HI R2, RZ, 0x3, R0 ;  /* 0x00000003ff027819 */ /* 0x000fc40000011600 */
[----:B------:R-:W-:Y:S02]  /*2ee0*/  LOP3.LUT R6, R6, 0xfffffe00, RZ, 0xc0, !PT ;  /* 0xfffffe0006067812 */ /* 0x000fe400078ec0ff */
[----:B------:R-:W-:Y:S02]  /*2ef0*/  LOP3.LUT R8, R8, R2, RZ, 0x3c, !PT ;  /* 0x0000000208087212 */ /* 0x000fe400078e3cff */
[----:B-1----:R-:W-:Y:S02]  /*2f00*/  LOP3.LUT R12, R2, R23, R0, 0x1e, !PT ;  /* 0x00000017020c7212 */ /* 0x002fe400078e1e00 */
[----:B------:R-:W-:Y:S01]  /*2f10*/  CS2R R22, SRZ ;  /* 0x0000000000167805 */ /* 0x000fe2000001ff00 */
[----:B--2---:R-:W-:Y:S02]  /*2f20*/  IMAD.SHL.U32 R7, R37, 0x8, RZ ;  /* 0x0000000825077824 */ /* 0x004fe400078e00ff */
[----:B------:R-:W-:-:S03]  /*2f30*/  CS2R R36, SRZ ;  /* 0x0000000000247805 */ /* 0x000fc6000001ff00 */
[----:B------:R-:W-:Y:S01]  /*2f40*/  LOP3.LUT R7, R0, 0x38, R7, 0xf8, !PT ;  /* 0x0000003800077812 */ /* 0x000fe200078ef807 */
[C---:B------:R-:W-:Y:S02]  /*2f50*/  IMAD R0, R27.reuse, 0x200, R13 ;  /* 0x000002001b007824 */ /* 0x040fe400078e020d */
[----:B------:R-:W-:Y:S01]  /*2f60*/  IMAD R27, R27, 0x1000, R6 ;  /* 0x000010001b1b7824 */ /* 0x000fe200078e0206 */
[----:B------:R-:W-:Y:S01]  /*2f70*/  LOP3.LUT R9, R7, R2, RZ, 0x3c, !PT ;  /* 0x0000000207097212 */ /* 0x000fe200078e3cff */
[----:B------:R-:W-:Y:S01]  /*2f80*/  IMAD R3, R0, 0x2, R3 ;  /* 0x0000000200037824 */ /* 0x000fe200078e0203 */
[-C--:B------:R-:W-:Y:S01]  /*2f90*/  LOP3.LUT R7, R12, R6.reuse, RZ, 0xfc, !PT ;  /* 0x000000060c077212 */ /* 0x080fe200078efcff */
[----:B------:R-:W-:Y:S01]  /*2fa0*/  @!P2 IMAD.SHL.U32 R12, R149, 0x10, RZ ;  /* 0x00000010950ca824 */ /* 0x000fe200078e00ff */
[-C--:B------:R-:W-:Y:S01]  /*2fb0*/  IADD3 R2, R8, R6.reuse, R28 ;  /* 0x0000000608027210 */ /* 0x080fe20007ffe01c */
[----:B------:R-:W-:Y:S01]  /*2fc0*/  IMAD.SHL.U32 R0, R0, 0x2, RZ ;  /* 0x0000000200007824 */ /* 0x000fe200078e00ff */
[----:B------:R-:W-:Y:S01]  /*2fd0*/  LOP3.LUT R6, R8, R6, RZ, 0xfc, !PT ;  /* 0x0000000608067212 */ /* 0x000fe200078efcff */
[----:B------:R-:W-:Y:S01]  /*2fe0*/  IMAD.IADD R8, R27, 0x1, R9 ;  /* 0x000000011b087824 */ /* 0x000fe200078e0209 */
[----:B------:R1:W-:Y:S01]  /*2ff0*/  @!P2 LDGSTS.E.BYPASS.LTC128B.128 [R12+0x14100], [R10.64] ;  /* 0x141000000a0cafae */ /* 0x0003e2000b901d50 */
[----:B-----5:R-:W-:Y:S01]  /*3000*/  IMAD.IADD R5, R151, 0x1, R19 ;  /* 0x0000000197057824 */ /* 0x020fe200078e0213 */
[----:B------:R-:W-:Y:S01]  /*3010*/  SEL R4, R148, 0xffffffe0, !P3 ;  /* 0xffffffe094047807 */ /* 0x000fe20005800000 */
[----:B------:R-:W-:Y:S01]  /*3020*/  IMAD.MOV.U32 R9, RZ, RZ, 0x10 ;  /* 0x00000010ff097424 */ /* 0x000fe200078e00ff */
[----:B------:R-:W0:Y:S01]  /*3030*/  LDGDEPBAR ;  /* 0x00000000000079af */ /* 0x000e220000000000 */
[----:B------:R-:W-:Y:S01]  /*3040*/  IMAD.SHL.U32 R2, R2, 0x2, RZ ;  /* 0x0000000202027824 */ /* 0x000fe200078e00ff */
[----:B------:R-:W-:Y:S01]  /*3050*/  CS2R R42, SRZ ;  /* 0x00000000002a7805 */ /* 0x000fe2000001ff00 */
[----:B------:R-:W-:Y:S01]  /*3060*/  CS2R R28, SRZ ;  /* 0x00000000001c7805 */ /* 0x000fe2000001ff00 */
[----:B------:R2:W-:Y:S01]  /*3070*/  STL [R1+0xac], R5 ;  /* 0x0000ac0501007387 */ /* 0x0005e20000100800 */
[----:B------:R-:W-:Y:S01]  /*3080*/  CS2R R26, SRZ ;  /* 0x00000000001a7805 */ /* 0x000fe2000001ff00 */
[----:B-1----:R-:W-:-:S05]  /*3090*/  IMAD.SHL.U32 R10, R14, 0x2, RZ ;  /* 0x000000020e0a7824 */ /* 0x002fca00078e00ff */
[----:B------:R-:W-:Y:S01]  /*30a0*/  STL [R1+0x88], R10 ;  /* 0x0000880a01007387 */ /* 0x000fe20000100800 */
[----:B--2---:R-:W-:Y:S02]  /*30b0*/  SEL R5, R9, 0xfffffff0, !P6 ;  /* 0xfffffff009057807 */ /* 0x004fe40007000000 */
[----:B------:R-:W-:Y:S01]  /*30c0*/  LEA R9, R6, 0x15180, 0x1 ;  /* 0x0001518006097811 */ /* 0x000fe200078e08ff */
[----:B------:R1:W-:Y:S01]  /*30d0*/  STL [R1+0x38], R3 ;  /* 0x0000380301007387 */ /* 0x0003e20000100800 */
[----:B------:R-:W-:-:S03]  /*30e0*/  LEA R6, R8, 0x80, 0x1 ;  /* 0x0000008008067811 */ /* 0x000fc600078e08ff */
[----:B------:R2:W-:Y:S04]  /*30f0*/  STL [R1+0x3c], R0 ;  /* 0x00003c0001007387 */ /* 0x0005e80000100800 */
[----:B------:R-:W-:Y:S04]  /*3100*/  STL [R1+0x40], R9 ;  /* 0x0000400901007387 */ /* 0x000fe80000100800 */
[----:B------:R3:W-:Y:S01]  /*3110*/  STL [R1+0x24], R6 ;  /* 0x0000240601007387 */ /* 0x0007e20000100800 */
[----:B-1----:R-:W-:Y:S02]  /*3120*/  IMAD R3, R5, 0x2, R2 ;  /* 0x0000000205037824 */ /* 0x002fe400078e0202 */
[----:B--2---:R-:W-:-:S02]  /*3130*/  IMAD.SHL.U32 R0, R7, 0x2, RZ ;  /* 0x0000000207007824 */ /* 0x004fc400078e00ff */
[C---:B------:R-:W-:Y:S02]  /*3140*/  IMAD R7, R4.reuse, 0x2, R2 ;  /* 0x0000000204077824 */ /* 0x040fe400078e0202 */
[----:B------:R-:W-:-:S03]  /*3150*/  IMAD R252, R4, 0x2, R3 ;  /* 0x0000000204fc7824 */ /* 0x000fc600078e0203 */
[----:B------:R-:W-:Y:S01]  /*3160*/  STL [R1+0x20], R7 ;  /* 0x0000200701007387 */ /* 0x000fe20000100800 */
[--C-:B---3--:R-:W-:Y:S02]  /*3170*/  IMAD R6, R5, 0x2, R9.reuse ;  /* 0x0000000205067824 */ /* 0x108fe400078e0209 */
[----:B------:R-:W-:-:S03]  /*3180*/  IMAD R5, R4, 0x2, R9 ;  /* 0x0000000204057824 */ /* 0x000fc600078e0209 */
[----:B------:R-:W-:Y:S04]  /*3190*/  STL [R1+0x44], R6 ;  /* 0x0000440601007387 */ /* 0x000fe80000100800 */
[----:B------:R1:W-:Y:S02]  /*31a0*/  STL [R1+0x4c], R5 ;  /* 0x00004c0501007387 */ /* 0x0003e40000100800 */
[----:B-1----:R-:W-:Y:S01]  /*31b0*/  IMAD R5, R4, 0x2, R6 ;  /* 0x0000000204057824 */ /* 0x002fe200078e0206 */
[----:B------:R-:W-:-:S05]  /*31c0*/  IADD3 R4, -R10, UR8, RZ ;  /* 0x000000080a047c10 */ /* 0x000fca000fffe1ff */
[----:B------:R1:W-:Y:S04]  /*31d0*/  STL [R1+0x6c], R4 ;  /* 0x00006c0401007387 */ /* 0x0003e80000100800 */
[----:B----4-:R1:W-:Y:S02]  /*31e0*/  STL [R1+0x48], R5 ;  /* 0x0000480501007387 */ /* 0x0103e40000100800 */
.L_x_543:
[----:B-1----:R-:W2:Y:S01]  /*31f0*/  LDL R159, [R1+0x28] ;  /* 0x00002800019f7983 */ /* 0x002ea20000100800 */
[----:B------:R-:W-:Y:S04]  /*3200*/  DEPBAR.LE SB0, 0x0 ;  /* 0x000080000000791a */ /* 0x000fe80000000000 */
[----:B------:R-:W3:Y:S01]  /*3210*/  LDL R158, [R1+0x2c] ;  /* 0x00002c00019e7983 */ /* 0x000ee20000100800 */
[----:B------:R-:W-:Y:S02]  /*3220*/  USHF.L.U32 UR7, UR18, 0x5, URZ ;  /* 0x0000000512077899 */ /* 0x000fe4000800063f */
[----:B------:R-:W-:Y:S01]  /*3230*/  UIADD3 UR6, UR18, 0x1, URZ ;  /* 0x0000000112067890 */ /* 0x000fe2000fffe03f */
[----:B------:R-:W4:Y:S01]  /*3240*/  LDL R157, [R1+0x34] ;  /* 0x00003400019d7983 */ /* 0x000f220000100800 */
[----:B------:R-:W-:Y:S02]  /*3250*/  UIADD3 UR4, -UR9, 0x1, UR7 ;  /* 0x0000000109047890 */ /* 0x000fe4000fffe107 */
[----:B------:R-:W-:Y:S01]  /*3260*/  UISETP.GE.AND UP0, UPT, UR6, UR10, UPT ;  /* 0x0000000a0600728c */ /* 0x000fe2000bf06270 */
[----:B-----5:R-:W5:Y:S01]  /*3270*/  LDL R232, [R1+0x20] ;  /* 0x0000200001e87983 */ /* 0x020f620000100800 */
[----:B------:R-:W-:Y:S03]  /*3280*/  UIADD3 UR4, -UR13, UR4, UR12 ;  /* 0x000000040d047290 */ /* 0x000fe6000fffe10c */
[----:B------:R-:W5:Y:S04]  /*3290*/  LDL R156, [R1+0x30] ;  /* 0x00003000019c7983 */ /* 0x000f680000100800 */
[----:B------:R-:W-:Y:S06]  /*32a0*/  BAR.SYNC.DEFER_BLOCKING 0x0 ;  /* 0x0000000000007b1d */ /* 0x000fec0000010000 */
[----:B------:R-:W-:Y:S04]  /*32b0*/  LDSM.16.M88.4 R8, [R2+0x8080] ;  /* 0x008080000208783b */ /* 0x000fe80000000200 */
[----:B------:R-:W-:Y:S04]  /*32c0*/  LDSM.16.M88.4 R16, [R3+0x8080] ;  /* 0x008080000310783b */ /* 0x000fe80000000200 */
[----:B------:R-:W5:Y:S04]  /*32d0*/  LDL R229, [R1+0x58] ;  /* 0x0000580001e57983 */ /* 0x000f680000100800 */
[----:B------:R-:W5:Y:S04]  /*32e0*/  LDL R231, [R1+0x88] ;  /* 0x0000880001e77983 */ /* 0x000f680000100800 */
        /* <DEDUP_REMOVED lines=169> */
[----:B------:R-:W-:Y:S01]  /*3d80*/  FFMA.FTZ R11, R11, c[0x0][0x29c], -R161 ;  /* 0x0000a7000b0b7a23 */ /* 0x000fe200000108a1 */
[----:B------:R-:W-:Y:S02]  /*3d90*/  PLOP3.LUT P0, PT, PT, PT, UP0, 0x80, 0x0 ;  /* 0x000000000000781c */ /* 0x000fe40003f0f008 */
        /* <DEDUP_REMOVED lines=160> */
.L_x_541:
        /* <DEDUP_REMOVED lines=98> */
.L_x_542:
        /* <DEDUP_REMOVED lines=167> */
.L_x_540:
[----:B------:R-:W-:Y:S05]  /*5830*/  @P1 EXIT ;  /* 0x000000000000194d */ /* 0x000fea0003800000 */
[----:B-1----:R-:W2:Y:S01]  /*5840*/  LDL.LU R7, [R1+0xb4] ;  /* 0x0000b40001077983 */ /* 0x002ea20000300800 */
[----:B------:R-:W-:Y:S01]  /*5850*/  ISETP.NE.U32.AND P2, PT, RZ, c[0x0][0x360], PT ;  /* 0x0000d800ff007a0c */ /* 0x000fe20003f45070 */
[----:B------:R-:W-:-:S03]  /*5860*/  ULDC.64 UR4, c[0x0][0x338] ;  /* 0x0000ce0000047ab9 */ /* 0x000fc60000000a00 */
[----:B------:R-:W-:-:S13]  /*5870*/  ISETP.NE.AND.EX P2, PT, RZ, c[0x0][0x364], PT, P2 ;  /* 0x0000d900ff007a0c */ /* 0x000fda0003f45320 */
[----:B------:R-:W-:-:S04]  /*5880*/  @P2 IMAD.MOV.U32 R2, RZ, RZ, 0x4 ;  /* 0x00000004ff022424 */ /* 0x000fc800078e00ff */
[----:B--2---:R-:W-:-:S05]  /*5890*/  @P2 IMAD.WIDE R2, R7, R2, c[0x0][0x360] ;  /* 0x0000d80007022625 */ /* 0x004fca00078e0202 */
[----:B-----5:R-:W2:Y:S01]  /*58a0*/  @P2 LDG.E R0, [R2.64] ;  /* 0x0000001002002981 */ /* 0x020ea2000c1e1900 */
[----:B------:R-:W-:Y:S01]  /*58b0*/  UISETP.NE.AND UP0, UPT, UR4, 0x1, UPT ;  /* 0x000000010400788c */ /* 0x000fe2000bf05270 */
[----:B------:R-:W-:Y:S01]  /*58c0*/  SHF.R.S32.HI R6, RZ, 0x1f, R7 ;  /* 0x0000001fff067819 */ /* 0x000fe20000011407 */
[----:B------:R-:W-:Y:S01]  /*58d0*/  UIMAD.WIDE.U32 UR6, UR14, UR5, URZ ;  /* 0x000000050e0672a5 */ /* 0x000fe2000f8e003f */
[----:B------:R-:W1:Y:S01]  /*58e0*/  S2R R4, SR_TID.X ;  /* 0x0000000000047919 */ /* 0x000e620000002100 */
[----:B------:R-:W-:Y:S02]  /*58f0*/  ULDC UR4, c[0x0][0x340] ;  /* 0x0000d00000047ab9 */ /* 0x000fe40000000800 */
[----:B------:R-:W-:-:S04]  /*5900*/  USHF.L.U32 UR15, UR15, 0xe, URZ ;  /* 0x0000000e0f0f7899 */ /* 0x000fc8000800063f */
[----:B------:R-:W-:Y:S02]  /*5910*/  USHF.R.S32.HI UR6, URZ, 0x1f, UR15 ;  /* 0x0000001f3f067899 */ /* 0x000fe4000801140f */
[----:B------:R-:W-:Y:S02]  /*5920*/  @UP0 UMOV UR5, UR7 ;  /* 0x0000000700050c82 */ /* 0x000fe40008000000 */
[----:B------:R-:W-:-:S03]  /*5930*/  @UP0 USHF.R.U32.HI UR14, URZ, UR4, UR5 ;  /* 0x000000043f0e0299 */ /* 0x000fc60008011605 */
[----:B------:R-:W-:Y:S02]  /*5940*/  ULDC.64 UR4, c[0x0][0x328] ;  /* 0x0000ca0000047ab9 */ /* 0x000fe40000000a00 */
[----:B------:R-:W-:-:S04]  /*5950*/  USHF.R.S32.HI UR7, URZ, 0x1f, UR14 ;  /* 0x0000001f3f077899 */ /* 0x000fc8000801140e */
[----:B------:R-:W-:-:S04]  /*5960*/  UIMAD UR4, UR7, UR4, URZ ;  /* 0x00000004070472a4 */ /* 0x000fc8000f8e023f */
[----:B------:R-:W-:-:S03]  /*5970*/  UIMAD UR8, UR14, UR5, UR4 ;  /* 0x000000050e0872a4 */ /* 0x000fc6000f8e0204 */
[----:B------:R-:W-:Y:S02]  /*5980*/  ULDC.64 UR4, c[0x0][0x300] ;  /* 0x0000c00000047ab9 */ /* 0x000fe40000000a00 */
[----:B------:R-:W-:-:S04]  /*5990*/  UIMAD UR4, UR7, UR4, URZ ;  /* 0x00000004070472a4 */ /* 0x000fc8000f8e023f */
[----:B------:R-:W-:Y:S01]  /*59a0*/  UIMAD UR4, UR14, UR5, UR4 ;  /* 0x000000050e0472a4 */ /* 0x000fe2000f8e0204 */
[----:B------:R-:W-:Y:S01]  /*59b0*/  BAR.SYNC.DEFER_BLOCKING 0x1, 0x100 ;  /* 0x0044000000007b1d */ /* 0x000fe20000010000 */
[----:B--2---:R-:W-:-:S05]  /*59c0*/  @P2 IMAD R0, R7, 0x40, R0 ;  /* 0x0000004007002824 */ /* 0x004fca00078e0200 */
[----:B------:R-:W-:-:S04]  /*59d0*/  @P2 SHF.R.S32.HI R2, RZ, 0x1f, R0 ;  /* 0x0000001fff022819 */ /* 0x000fc80000011400 */
[----:B------:R-:W-:Y:S02]  /*59e0*/  @P2 LEA.HI R2, R2, R0, RZ, 0x6 ;  /* 0x0000000002022211 */ /* 0x000fe400078f30ff */
[----:B-1----:R-:W-:-:S03]  /*59f0*/  SHF.R.S32.HI R0, RZ, 0x1f, R4 ;  /* 0x0000001fff007819 */ /* 0x002fc60000011404 */
[----:B------:R-:W-:-:S05]  /*5a00*/  @P2 IMAD.SHL.U32 R2, R2, 0x100, RZ ;  /* 0x0000010002022824 */ /* 0x000fca00078e00ff */
[----:B------:R-:W-:-:S04]  /*5a10*/  @P2 LOP3.LUT R2, R2, 0xffffc000, RZ, 0xc0, !PT ;  /* 0xffffc00002022812 */ /* 0x000fc800078ec0ff */
[----:B------:R-:W-:Y:S02]  /*5a20*/  @P2 SHF.R.S32.HI R3, RZ, 0x1f, R2 ;  /* 0x0000001fff032819 */ /* 0x000fe40000011402 */
[----:B------:R-:W-:-:S06]  /*5a30*/  @!P2 CS2R R2, SRZ ;  /* 0x000000000002a805 */ /* 0x000fcc000001ff00 */
[----:B------:R-:W-:Y:S01]  /*5a40*/  IADD3 R2, P1, P0, R2, UR15, R4 ;  /* 0x0000000f02027c10 */ /* 0x000fe2000f83e004 */
[----:B------:R-:W-:-:S03]  /*5a50*/  IMAD.U32 R4, RZ, RZ, UR14 ;  /* 0x0000000eff047e24 */ /* 0x000fc6000f8e00ff */
[----:B------:R-:W-:Y:S01]  /*5a60*/  IADD3.X R3, R3, UR6, R0, P1, P0 ;  /* 0x0000000603037c10 */ /* 0x000fe20008fe0400 */
[----:B------:R-:W-:-:S04]  /*5a70*/  IMAD.U32 R0, RZ, RZ, UR14 ;  /* 0x0000000eff007e24 */ /* 0x000fc8000f8e00ff */
[----:B------:R-:W-:-:S04]  /*5a80*/  IMAD.WIDE.U32 R4, R4, c[0x0][0x328], R2 ;  /* 0x0000ca0004047a25 */ /* 0x000fc800078e0002 */
[----:B------:R-:W-:Y:S01]  /*5a90*/  IMAD.WIDE.U32 R2, R0, c[0x0][0x300], R2 ;  /* 0x0000c00000027a25 */ /* 0x000fe200078e0002 */
[----:B------:R-:W-:Y:S02]  /*5aa0*/  SEL R0, R6, RZ, !P2 ;  /* 0x000000ff06007207 */ /* 0x000fe40005000000 */
[----:B------:R-:W-:Y:S02]  /*5ab0*/  IADD3 R5, R5, UR8, RZ ;  /* 0x0000000805057c10 */ /* 0x000fe4000fffe0ff */
[----:B------:R-:W-:Y:S01]  /*5ac0*/  SEL R6, R7, RZ, !P2 ;  /* 0x000000ff07067207 */ /* 0x000fe20005000000 */
[C---:B------:R-:W-:Y:S01]  /*5ad0*/  IMAD R10, R0.reuse, c[0x0][0x330], RZ ;  /* 0x0000cc00000a7a24 */ /* 0x040fe200078e02ff */
[----:B------:R-:W-:Y:S01]  /*5ae0*/  IADD3 R3, R3, UR4, RZ ;  /* 0x0000000403037c10 */ /* 0x000fe2000fffe0ff */
[----:B------:R-:W-:Y:S02]  /*5af0*/  IMAD R0, R0, c[0x0][0x308], RZ ;  /* 0x0000c20000007a24 */ /* 0x000fe400078e02ff */
[----:B------:R-:W-:-:S02]  /*5b00*/  IMAD R10, R6, c[0x0][0x334], R10 ;  /* 0x0000cd00060a7a24 */ /* 0x000fc400078e020a */
[----:B------:R-:W-:-:S04]  /*5b10*/  IMAD.WIDE.U32 R8, R6, c[0x0][0x330], R4 ;  /* 0x0000cc0006087a25 */ /* 0x000fc800078e0004 */
[----:B------:R-:W-:Y:S01]  /*5b20*/  IMAD R0, R6, c[0x0][0x30c], R0 ;  /* 0x0000c30006007a24 */ /* 0x000fe200078e0200 */
[----:B------:R-:W-:Y:S01]  /*5b30*/  LEA R4, P1, R8, c[0x0][0x310], 0x2 ;  /* 0x0000c40008047a11 */ /* 0x000fe200078210ff */
[----:B------:R-:W-:-:S04]  /*5b40*/  IMAD.WIDE.U32 R6, R6, c[0x0][0x308], R2 ;  /* 0x0000c20006067a25 */ /* 0x000fc800078e0002 */
[----:B------:R-:W-:Y:S01]  /*5b50*/  IMAD.IADD R3, R9, 0x1, R10 ;  /* 0x0000000109037824 */ /* 0x000fe200078e020a */
[----:B------:R-:W-:Y:S01]  /*5b60*/  LEA R2, P0, R6, c[0x0][0x2e8], 0x2 ;  /* 0x0000ba0006027a11 */ /* 0x000fe200078010ff */
[----:B------:R-:W-:-:S03]  /*5b70*/  IMAD.IADD R0, R7, 0x1, R0 ;  /* 0x0000000107007824 */ /* 0x000fc600078e0200 */
        /* <DEDUP_REMOVED lines=131> */
.L_x_544:
        /* <DEDUP_REMOVED lines=13> */
.L_x_1159:


//--------------------- .text._ZN7cutlass13device_kernelIN5flash22FlashAttnBwdPreprocessIN4cute5tupleIJNS3_1CILi32EEENS5_ILi256EEEEEENS_10bfloat16_tEfNS_4arch4Sm80ELb1ELb1EEEEEvNT_6ParamsE --------------------------
	.section	.text._ZN7cutlass13device_kernelIN5flash22FlashAttnBwdPreprocessIN4cute5tupleIJNS3_1CILi32EEENS5_ILi256EEEEEENS_10bfloat16_tEfNS_4arch4Sm80ELb1ELb1EEEEEvNT_6ParamsE,"ax",@progbits
	.sectioninfo	@"SHI_REGISTERS=64"
	.align	128
.text._ZN7cutlass13device_kernelIN5flash22FlashAttnBwdPreprocessIN4cute5tupleIJNS3_1CILi32EEENS5_ILi256EEEEEENS_10bfloat16_tEfNS_4arch4Sm80ELb1ELb1EEEEEvNT_6ParamsE:
        .type           _ZN7cutlass13device_kernelIN5flash22FlashAttnBwdPreprocessIN4cute5tupleIJNS3_1CILi32EEENS5_ILi256EEEEEENS_10bfloat16_tEfNS_4arch4Sm80ELb1ELb1EEEEEvNT_6ParamsE,@function
        .size           _ZN7cutlass13device_kernelIN5flash22FlashAttnBwdPreprocessIN4cute5tupleIJNS3_1CILi32EEENS5_ILi256EEEEEENS_10bfloat16_tEfNS_4arch4Sm80ELb1ELb1EEEEEvNT_6ParamsE,(.L_x_1160 - _ZN7cutlass13device_kernelIN5flash22FlashAttnBwdPreprocessIN4cute5tupleIJNS3_1CILi32EEENS5_ILi256EEEEEENS_10bfloat16_tEfNS_4arch4Sm80ELb1ELb1EEEEEvNT_6ParamsE)
        .other          _ZN7cutlass13device_kernelIN5flash22FlashAttnBwdPreprocessIN4cute5tupleIJNS3_1CILi32EEENS5_ILi256EEEEEENS_10bfloat16_tEfNS_4arch4Sm80ELb1ELb1EEEEEvNT_6ParamsE,@"STO_CUDA_ENTRY STV_DEFAULT"
_ZN7cutlass13device_kernelIN5flash22FlashAttnBwdPreprocessIN4cute5tupleIJNS3_1CILi32EEENS5_ILi256EEEEEENS_10bfloat16_tEfNS_4arch4Sm80ELb1ELb1EEEEEvNT_6ParamsE:
        /* <DEDUP_REMOVED lines=15> */
[----:B-1----:R-:W-:Y:S01]  /*00f0*/  SHF.L.U32 R40, R52, 0x5, RZ ;  /* 0x0000000534287819 */ /* 0x002fe200000006ff */
[----:B------:R-:W-:Y:S05]  /*0100*/  @P1 BRA `(.L_x_545) ;  /* 0x0000004000001947 */ /* 0x000fea0003800000 */
[----:B0-----:R-:W-:Y:S05]  /*0110*/  @!P0 BRA `(.L_x_545) ;  /* 0x0000003000008947 */ /* 0x001fea0003800000 */
[----:B------:R-:W2:Y:S04]  /*0120*/  LDG.E R0, [R2.64] ;  /* 0x0000000402007981 */ /* 0x000ea8000c1e1900 */
[----:B-----5:R-:W2:Y:S02]  /*0130*/  LDG.E R53, [R2.64+0x4] ;  /* 0x0000040402357981 */ /* 0x020ea4000c1e1900 */
[----:B--2---:R-:W-:-:S02]  /*0140*/  IMAD.IADD R53, R53, 0x1, -R0 ;  /* 0x0000000135357824 */ /* 0x004fc400078e0a00 */
.L_x_545:
[----:B0-----:R-:W0:Y:S01]  /*0150*/  S2R R41, SR_TID.X ;  /* 0x0000000000297919 */ /* 0x001e220000002100 */
[----:B------:R-:W-:-:S02]  /*0160*/  ISETP.NE.AND.EX P2, PT, RZ, c[0x0][0x244], PT, P2 ;  /* 0x00009100ff007a0c */ /* 0x000fc40003f45320 */
[----:B-----5:R-:W-:-:S13]  /*0170*/  ISETP.LE.AND P1, PT, R53, R40, PT ;  /* 0x000000283500720c */ /* 0x020fda0003f23270 */
[----:B------:R-:W-:Y:S05]  /*0180*/  @P2 EXIT P1 ;  /* 0x000000000000294d */ /* 0x000fea0000800000 */
[----:B------:R-:W1:Y:S01]  /*0190*/  S2R R7, SR_CTAID.Y ;  /* 0x0000000000077919 */ /* 0x000e620000002600 */
[----:B------:R-:W-:Y:S01]  /*01a0*/  IMAD.IADD R6, R53, 0x1, -R40 ;  /* 0x0000000135067824 */ /* 0x000fe200078e0a28 */
[C---:B0-----:R-:W-:Y:S01]  /*01b0*/  ISETP.GT.AND P1, PT, R41.reuse, 0x1f, PT ;  /* 0x0000001f2900780c */ /* 0x041fe20003f24270 */
[----:B------:R-:W-:Y:S01]  /*01c0*/  CS2R R8, SRZ ;  /* 0x0000000000087805 */ /* 0x000fe2000001ff00 */
[----:B------:R-:W-:Y:S02]  /*01d0*/  SHF.R.S32.HI R4, RZ, 0x1f, R56 ;  /* 0x0000001fff047819 */ /* 0x000fe40000011438 */
[----:B------:R-:W-:Y:S02]  /*01e0*/  ISETP.GE.OR P3, PT, R41, R6, P1 ;  /* 0x000000062900720c */ /* 0x000fe40000f66670 */
[----:B------:R-:W-:Y:S02]  /*01f0*/  @P0 MOV R8, R54 ;  /* 0x0000003600080202 */ /* 0x000fe40000000f00 */
[----:B------:R-:W-:-:S02]  /*0200*/  @P0 SHF.R.S32.HI R9, RZ, 0x1f, R54 ;  /* 0x0000001fff090819 */ /* 0x000fc40000011436 */
[----:B------:R-:W-:-:S07]  /*0210*/  SEL R4, R4, RZ, !P2 ;  /* 0x000000ff04047207 */ /* 0x000fce0005000000 */
[----:B------:R-:W-:Y:S02]  /*0220*/  @!P3 SHF.R.S32.HI R3, RZ, 0x1f, R40 ;  /* 0x0000001fff03b819 */ /* 0x000fe40000011428 */
[--C-:B------:R-:W-:Y:S02]  /*0230*/  @!P3 SHF.R.S32.HI R0, RZ, 0x1f, R41.reuse ;  /* 0x0000001fff00b819 */ /* 0x100fe40000011429 */
[----:B------:R-:W-:Y:S02]  /*0240*/  @!P3 IADD3 R10, P4, P5, R8, R40, R41 ;  /* 0x00000028080ab210 */ /* 0x000fe40007d9e029 */
[----:B-1----:R-:W-:Y:S02]  /*0250*/  SHF.R.S32.HI R5, RZ, 0x1f, R7 ;  /* 0x0000001fff057819 */ /* 0x002fe40000011407 */
[----:B------:R-:W-:Y:S01]  /*0260*/  @!P3 IADD3.X R11, R9, R3, R0, P4, P5 ;  /* 0x00000003090bb210 */ /* 0x000fe200027ea400 */
[----:B------:R-:W-:Y:S01]  /*0270*/  @!P3 IMAD R0, R4, c[0x0][0x1e8], RZ ;  /* 0x00007a000400ba24 */ /* 0x000fe200078e02ff */
[----:B------:R-:W-:Y:S01]  /*0280*/  SEL R3, R56, RZ, !P2 ;  /* 0x000000ff38037207 */ /* 0x000fe20005000000 */
[----:B------:R-:W-:-:S02]  /*0290*/  @!P3 IMAD R2, R5, c[0x0][0x1e0], RZ ;  /* 0x000078000502ba24 */ /* 0x000fc400078e02ff */
[----:B------:R-:W-:-:S04]  /*02a0*/  @!P3 IMAD.WIDE.U32 R10, R7, c[0x0][0x1e0], R10 ;  /* 0x00007800070aba25 */ /* 0x000fc800078e000a */
[----:B------:R-:W-:Y:S01]  /*02b0*/  @!P3 IMAD R13, R7, c[0x0][0x1e4], R2 ;  /* 0x00007900070dba24 */ /* 0x000fe200078e0202 */
[----:B------:R-:W-:-:S03]  /*02c0*/  MOV R2, 0x7f800000 ;  /* 0x7f80000000027802 */ /* 0x000fc60000000f00 */
[----:B------:R-:W-:Y:S02]  /*02d0*/  @!P3 IMAD.IADD R11, R11, 0x1, R13 ;  /* 0x000000010b0bb824 */ /* 0x000fe400078e020d */
[C---:B------:R-:W-:Y:S01]  /*02e0*/  @!P3 IMAD R13, R3.reuse, c[0x0][0x1ec], R0 ;  /* 0x00007b00030dba24 */ /* 0x040fe200078e0200 */
[----:B------:R-:W-:Y:S01]  /*02f0*/  SHF.R.S32.HI R0, RZ, 0x1f, R41 ;  /* 0x0000001fff007819 */ /* 0x000fe20000011429 */
[----:B------:R-:W-:-:S03]  /*0300*/  @!P3 IMAD.WIDE.U32 R10, R3, c[0x0][0x1e8], R10 ;  /* 0x00007a00030aba25 */ /* 0x000fc600078e000a */
[----:B------:R-:W-:Y:S01]  /*0310*/  LEA.HI R57, R0, R41, RZ, 0x4 ;  /* 0x0000002900397211 */ /* 0x000fe200078f20ff */
[----:B------:R-:W-:Y:S01]  /*0320*/  @!P3 IMAD.IADD R11, R11, 0x1, R13 ;  /* 0x000000010b0bb824 */ /* 0x000fe200078e020d */
[C---:B------:R-:W-:Y:S02]  /*0330*/  @!P3 LEA R12, P2, R10.reuse, c[0x0][0x1d8], 0x2 ;  /* 0x000076000a0cba11 */ /* 0x040fe400078410ff */
[----:B------:R-:W-:Y:S02]  /*0340*/  LOP3.LUT R0, R57, 0xfffffff0, RZ, 0xc0, !PT ;  /* 0xfffffff039007812 */ /* 0x000fe400078ec0ff */
[----:B------:R-:W-:-:S03]  /*0350*/  @!P3 LEA.HI.X R13, R10, c[0x0][0x1dc], R11, 0x2, P2 ;  /* 0x000077000a0dba11 */ /* 0x000fc600010f140b */
[----:B------:R-:W-:Y:S01]  /*0360*/  IMAD.IADD R0, R41, 0x1, -R0 ;  /* 0x0000000129007824 */ /* 0x000fe200078e0a00 */
[----:B------:R-:W-:Y:S01]  /*0370*/  SHF.R.S32.HI R57, RZ, 0x4, R57 ;  /* 0x00000004ff397819 */ /* 0x000fe20000011439 */
[----:B------:R-:W-:Y:S01]  /*0380*/  IMAD R10, R5, c[0x0][0x180], RZ ;  /* 0x00006000050a7a24 */ /* 0x000fe200078e02ff */
[----:B------:R0:W5:Y:S01]  /*0390*/  @!P3 LDG.E R2, [R12.64] ;  /* 0x000000040c02b981 */ /* 0x000162000c1e1900 */
[----:B------:R-:W-:Y:S01]  /*03a0*/  IMAD.SHL.U32 R60, R0, 0x8, RZ ;  /* 0x00000008003c7824 */ /* 0x000fe200078e00ff */
[----:B------:R-:W-:Y:S01]  /*03b0*/  SHF.R.S32.HI R58, RZ, 0x1f, R57 ;  /* 0x0000001fff3a7819 */ /* 0x000fe20000011439 */
[----:B------:R-:W-:Y:S01]  /*03c0*/  IMAD R11, R7, c[0x0][0x184], R10 ;  /* 0x00006100070b7a24 */ /* 0x000fe200078e020a */
[----:B------:R-:W-:Y:S01]  /*03d0*/  IADD3 R42, P2, R57, R8, RZ ;  /* 0x00000008392a7210 */ /* 0x000fe20007f5e0ff */
[----:B------:R-:W-:Y:S01]  /*03e0*/  IMAD R14, R5, c[0x0][0x1a0], RZ ;  /* 0x00006800050e7a24 */ /* 0x000fe200078e02ff */
[--C-:B------:R-:W-:Y:S01]  /*03f0*/  SHF.R.S32.HI R61, RZ, 0x1f, R60.reuse ;  /* 0x0000001fff3d7819 */ /* 0x100fe2000001143c */
[----:B------:R-:W-:Y:S01]  /*0400*/  IMAD R22, R4, c[0x0][0x188], RZ ;  /* 0x0000620004167a24 */ /* 0x000fe200078e02ff */
[C---:B------:R-:W-:Y:S01]  /*0410*/  IADD3 R59, R57.reuse, 0x10, RZ ;  /* 0x00000010393b7810 */ /* 0x040fe20007ffe0ff */
[----:B------:R-:W-:Y:S01]  /*0420*/  IMAD.X R43, R58, 0x1, R9, P2 ;  /* 0x000000013a2b7824 */ /* 0x000fe200010e0609 */
[-C--:B------:R-:W-:Y:S01]  /*0430*/  ISETP.GE.AND P2, PT, R57, R6.reuse, PT ;  /* 0x000000063900720c */ /* 0x080fe20003f46270 */
[C---:B------:R-:W-:Y:S01]  /*0440*/  IMAD.WIDE.U32 R30, R7.reuse, c[0x0][0x180], R60 ;  /* 0x00006000071e7a25 */ /* 0x040fe200078e003c */
[----:B------:R-:W-:Y:S01]  /*0450*/  BSSY B0, `(.L_x_546) ;  /* 0x000001f000007945 */ /* 0x000fe20003800000 */
[----:B------:R-:W-:Y:S01]  /*0460*/  CS2R R8, SRZ ;  /* 0x0000000000087805 */ /* 0x000fe2000001ff00 */
[----:B------:R-:W-:Y:S01]  /*0470*/  CS2R R20, SRZ ;  /* 0x0000000000147805 */ /* 0x000fe2000001ff00 */
[----:B0-----:R-:W-:Y:S01]  /*0480*/  IMAD R13, R7, c[0x0][0x1a4], R14 ;  /* 0x00006900070d7a24 */ /* 0x001fe200078e020e */
[----:B------:R-:W-:Y:S01]  /*0490*/  IADD3 R31, R31, R11, RZ ;  /* 0x0000000b1f1f7210 */ /* 0x000fe20007ffe0ff */
[----:B------:R-:W-:Y:S01]  /*04a0*/  IMAD.WIDE.U32 R44, R7, c[0x0][0x1a0], R60 ;  /* 0x00006800072c7a25 */ /* 0x000fe200078e003c */
[----:B------:R-:W-:Y:S01]  /*04b0*/  CS2R R10, SRZ ;  /* 0x00000000000a7805 */ /* 0x000fe2000001ff00 */
[----:B------:R-:W-:Y:S01]  /*04c0*/  CS2R R14, SRZ ;  /* 0x00000000000e7805 */ /* 0x000fe2000001ff00 */
[----:B------:R-:W-:Y:S01]  /*04d0*/  CS2R R16, SRZ ;  /* 0x0000000000107805 */ /* 0x000fe2000001ff00 */
[C---:B------:R-:W-:Y:S01]  /*04e0*/  IMAD R25, R3.reuse, c[0x0][0x18c], R22 ;  /* 0x0000630003197a24 */ /* 0x040fe200078e0216 */
[----:B------:R-:W-:Y:S01]  /*04f0*/  CS2R R18, SRZ ;  /* 0x0000000000127805 */ /* 0x000fe2000001ff00 */
[----:B------:R-:W-:Y:S01]  /*0500*/  IMAD.WIDE.U32 R30, R3, c[0x0][0x188], R30 ;  /* 0x00006200031e7a25 */ /* 0x000fe200078e001e */
[----:B------:R-:W-:Y:S01]  /*0510*/  ISETP.GE.AND P3, PT, R59, R6, PT ;  /* 0x000000063b00720c */ /* 0x000fe20003f66270 */
[----:B------:R-:W-:-:S02]  /*0520*/  CS2R R22, SRZ ;  /* 0x0000000000167805 */ /* 0x000fc4000001ff00 */
[----:B------:R-:W-:Y:S01]  /*0530*/  IMAD.IADD R45, R45, 0x1, R13 ;  /* 0x000000012d2d7824 */ /* 0x000fe200078e020d */
[----:B------:R-:W-:Y:S01]  /*0540*/  IADD3 R25, R31, R25, RZ ;  /* 0x000000191f197210 */ /* 0x000fe20007ffe0ff */
[----:B------:R-:W-:Y:S01]  /*0550*/  CS2R R12, SRZ ;  /* 0x00000000000c7805 */ /* 0x000fe2000001ff00 */
[----:B------:R-:W-:Y:S01]  /*0560*/  IMAD.WIDE R42, R52, 0x20, R42 ;  /* 0x00000020342a7825 */ /* 0x000fe200078e022a */
[----:B------:R-:W-:Y:S05]  /*0570*/  @P2 BRA `(.L_x_547) ;  /* 0x000000c000002947 */ /* 0x000fea0003800000 */
[----:B------:R-:W-:Y:S01]  /*0580*/  IMAD R27, R43, c[0x0][0x178], RZ ;  /* 0x00005e002b1b7a24 */ /* 0x000fe200078e02ff */
[C---:B------:R-:W-:Y:S01]  /*0590*/  IADD3 R26, R60.reuse, 0x80, RZ ;  /* 0x000000803c1a7810 */ /* 0x040fe20007ffe0ff */
[----:B------:R-:W-:Y:S01]  /*05a0*/  IMAD.MOV.U32 R24, RZ, RZ, R30 ;  /* 0x000000ffff187224 */ /* 0x000fe200078e001e */
[----:B------:R-:W-:Y:S01]  /*05b0*/  ISETP.GE.AND P4, PT, R60, c[0x0][0x16c], PT ;  /* 0x00005b003c007a0c */ /* 0x000fe20003f86270 */
[----:B------:R-:W-:Y:S01]  /*05c0*/  IMAD R27, R42, c[0x0][0x17c], R27 ;  /* 0x00005f002a1b7a24 */ /* 0x000fe200078e021b */
[----:B------:R-:W-:Y:S01]  /*05d0*/  ISETP.GE.AND P5, PT, R26, c[0x0][0x16c], PT ;  /* 0x00005b001a007a0c */ /* 0x000fe20003fa6270 */
[----:B------:R-:W-:-:S04]  /*05e0*/  IMAD.WIDE.U32 R28, R42, c[0x0][0x178], R24 ;  /* 0x00005e002a1c7a25 */ /* 0x000fc800078e0018 */
[----:B------:R-:W-:Y:S01]  /*05f0*/  IMAD.IADD R27, R29, 0x1, R27 ;  /* 0x000000011d1b7824 */ /* 0x000fe200078e021b */
[----:B------:R-:W-:-:S04]  /*0600*/  LEA R26, P6, R28, c[0x0][0x160], 0x1 ;  /* 0x000058001c1a7a11 */ /* 0x000fc800078c08ff */
[----:B------:R-:W-:-:S05]  /*0610*/  LEA.HI.X R27, R28, c[0x0][0x164], R27, 0x1, P6 ;  /* 0x000059001c1b7a11 */ /* 0x000fca00030f0c1b */
[----:B------:R0:W5:Y:S04]  /*0620*/  @!P4 LDG.E.128 R8, [R26.64] ;  /* 0x000000041a08c981 */ /* 0x000168000c1e1d00 */
[----:B------:R0:W5:Y:S02]  /*0630*/  @!P5 LDG.E.128 R16, [R26.64+0x100] ;  /* 0x000100041a10d981 */ /* 0x000164000c1e1d00 */
.L_x_547:
[----:B------:R-:W-:Y:S05]  /*0640*/  BSYNC B0 ;  /* 0x0000000000007941 */ /* 0x000fea0003800000 */
.L_x_546:
[----:B------:R-:W-:Y:S01]  /*0650*/  BSSY B0, `(.L_x_548) ;  /* 0x0000011000007945 */ /* 0x000fe20003800000 */
[----:B------:R-:W-:Y:S05]  /*0660*/  @P3 BRA `(.L_x_549) ;  /* 0x000000f000003947 */ /* 0x000fea0003800000 */
[----:B------:R-:W-:Y:S01]  /*0670*/  IADD3 R29, P4, R42, 0x10, RZ ;  /* 0x000000102a1d7810 */ /* 0x000fe20007f9e0ff */
[----:B0-----:R-:W-:Y:S01]  /*0680*/  IMAD.MOV.U32 R26, RZ, RZ, R30 ;  /* 0x000000ffff1a7224 */ /* 0x001fe200078e001e */
[C---:B------:R-:W-:Y:S01]  /*0690*/  IADD3 R28, R60.reuse, 0x80, RZ ;  /* 0x000000803c1c7810 */ /* 0x040fe20007ffe0ff */
[----:B------:R-:W-:Y:S01]  /*06a0*/  IMAD.MOV.U32 R27, RZ, RZ, R25 ;  /* 0x000000ffff1b7224 */ /* 0x000fe200078e0019 */
[----:B------:R-:W-:Y:S02]  /*06b0*/  IADD3.X R24, RZ, R43, RZ, P4, !PT ;  /* 0x0000002bff187210 */ /* 0x000fe400027fe4ff */
[----:B------:R-:W-:Y:S01]  /*06c0*/  ISETP.GE.AND P5, PT, R60, c[0x0][0x16c], PT ;  /* 0x00005b003c007a0c */ /* 0x000fe20003fa6270 */
[----:B------:R-:W-:Y:S01]  /*06d0*/  IMAD.WIDE.U32 R26, R29, c[0x0][0x178], R26 ;  /* 0x00005e001d1a7a25 */ /* 0x000fe200078e001a */
[----:B------:R-:W-:-:S03]  /*06e0*/  ISETP.GE.AND P6, PT, R28, c[0x0][0x16c], PT ;  /* 0x00005b001c007a0c */ /* 0x000fc60003fc6270 */
[----:B------:R-:W-:-:S04]  /*06f0*/  IMAD R24, R24, c[0x0][0x178], RZ ;  /* 0x00005e0018187a24 */ /* 0x000fc800078e02ff */
[----:B------:R-:W-:Y:S01]  /*0700*/  IMAD R25, R29, c[0x0][0x17c], R24 ;  /* 0x00005f001d197a24 */ /* 0x000fe200078e0218 */
[----:B------:R-:W-:-:S04]  /*0710*/  LEA R24, P4, R26, c[0x0][0x160], 0x1 ;  /* 0x000058001a187a11 */ /* 0x000fc800078808ff */
[----:B------:R-:W-:-:S04]  /*0720*/  IADD3 R25, R27, R25, RZ ;  /* 0x000000191b197210 */ /* 0x000fc80007ffe0ff */
[----:B------:R-:W-:-:S05]  /*0730*/  LEA.HI.X R25, R26, c[0x0][0x164], R25, 0x1, P4 ;  /* 0x000059001a197a11 */ /* 0x000fca00020f0c19 */
[----:B------:R0:W5:Y:S04]  /*0740*/  @!P5 LDG.E.128 R12, [R24.64] ;  /* 0x00000004180cd981 */ /* 0x000168000c1e1d00 */
[----:B------:R0:W5:Y:S02]  /*0750*/  @!P6 LDG.E.128 R20, [R24.64+0x100] ;  /* 0x000100041814e981 */ /* 0x000164000c1e1d00 */
.L_x_549:
[----:B------:R-:W-:Y:S05]  /*0760*/  BSYNC B0 ;  /* 0x0000000000007941 */ /* 0x000fea0003800000 */
.L_x_548:
[----:B------:R-:W-:Y:S01]  /*0770*/  IMAD R38, R4, c[0x0][0x1a8], RZ ;  /* 0x00006a0004267a24 */ /* 0x000fe200078e02ff */
[----:B------:R-:W-:Y:S01]  /*0780*/  BSSY B0, `(.L_x_550) ;  /* 0x0000019000007945 */ /* 0x000fe20003800000 */
[C---:B------:R-:W-:Y:S01]  /*0790*/  IMAD.WIDE.U32 R44, R3.reuse, c[0x0][0x1a8], R44 ;  /* 0x00006a00032c7a25 */ /* 0x040fe200078e002c */
[----:B0-----:R-:W-:Y:S01]  /*07a0*/  CS2R R24, SRZ ;  /* 0x0000000000187805 */ /* 0x001fe2000001ff00 */
[----:B------:R-:W-:Y:S01]  /*07b0*/  CS2R R26, SRZ ;  /* 0x00000000001a7805 */ /* 0x000fe2000001ff00 */
[----:B------:R-:W-:Y:S01]  /*07c0*/  CS2R R28, SRZ ;  /* 0x00000000001c7805 */ /* 0x000fe2000001ff00 */
[----:B------:R-:W-:Y:S01]  /*07d0*/  IMAD R47, R3, c[0x0][0x1ac], R38 ;  /* 0x00006b00032f7a24 */ /* 0x000fe200078e0226 */
[----:B------:R-:W-:Y:S01]  /*07e0*/  CS2R R30, SRZ ;  /* 0x00000000001e7805 */ /* 0x000fe2000001ff00 */
[----:B------:R-:W-:Y:S01]  /*07f0*/  CS2R R36, SRZ ;  /* 0x0000000000247805 */ /* 0x000fe2000001ff00 */
[----:B------:R-:W-:Y:S01]  /*0800*/  CS2R R32, SRZ ;  /* 0x0000000000207805 */ /* 0x000fe2000001ff00 */
[----:B------:R-:W-:Y:S01]  /*0810*/  CS2R R34, SRZ ;  /* 0x0000000000227805 */ /* 0x000fe2000001ff00 */
[----:B------:R-:W-:Y:S01]  /*0820*/  CS2R R38, SRZ ;  /* 0x0000000000267805 */ /* 0x000fe2000001ff00 */
[----:B------:R-:W-:Y:S01]  /*0830*/  IMAD.IADD R47, R45, 0x1, R47 ;  /* 0x000000012d2f7824 */ /* 0x000fe200078e022f */
        /* <DEDUP_REMOVED lines=13> */
.L_x_551:
[----:B------:R-:W-:Y:S05]  /*0910*/  BSYNC B0 ;  /* 0x0000000000007941 */ /* 0x000fea0003800000 */
.L_x_550:
[----:B------:R-:W-:Y:S01]  /*0920*/  BSSY B0, `(.L_x_552) ;  /* 0x0000010000007945 */ /* 0x000fe20003800000 */
[----:B------:R-:W-:Y:S05]  /*0930*/  @P3 BRA `(.L_x_553) ;  /* 0x000000e000003947 */ /* 0x000fea0003800000 */
[----:B------:R-:W-:Y:S01]  /*0940*/  IADD3 R49, P2, R42, 0x10, RZ ;  /* 0x000000102a317810 */ /* 0x000fe20007f5e0ff */
[----:B------:R-:W-:Y:S01]  /*0950*/  IMAD.MOV.U32 R45, RZ, RZ, R47 ;  /* 0x000000ffff2d7224 */ /* 0x000fe200078e002f */
[C---:B------:R-:W-:Y:S02]  /*0960*/  IADD3 R46, R60.reuse, 0x80, RZ ;  /* 0x000000803c2e7810 */ /* 0x040fe40007ffe0ff */
[----:B------:R-:W-:Y:S01]  /*0970*/  ISETP.GE.AND P3, PT, R60, c[0x0][0x16c], PT ;  /* 0x00005b003c007a0c */ /* 0x000fe20003f66270 */
[----:B------:R-:W-:Y:S01]  /*0980*/  IMAD.X R42, RZ, RZ, R43, P2 ;  /* 0x000000ffff2a7224 */ /* 0x000fe200010e062b */
[----:B------:R-:W-:Y:S01]  /*0990*/  ISETP.GE.AND P4, PT, R46, c[0x0][0x16c], PT ;  /* 0x00005b002e007a0c */ /* 0x000fe20003f86270 */
[----:B------:R-:W-:-:S04]  /*09a0*/  IMAD.WIDE.U32 R44, R49, c[0x0][0x198], R44 ;  /* 0x00006600312c7a25 */ /* 0x000fc800078e002c */
[----:B------:R-:W-:-:S04]  /*09b0*/  IMAD R42, R42, c[0x0][0x198], RZ ;  /* 0x000066002a2a7a24 */ /* 0x000fc800078e02ff */
[----:B------:R-:W-:Y:S01]  /*09c0*/  IMAD R43, R49, c[0x0][0x19c], R42 ;  /* 0x00006700312b7a24 */ /* 0x000fe200078e022a */
[----:B------:R-:W-:-:S04]  /*09d0*/  LEA R42, P2, R44, c[0x0][0x190], 0x1 ;  /* 0x000064002c2a7a11 */ /* 0x000fc800078408ff */
[----:B------:R-:W-:-:S04]  /*09e0*/  IADD3 R43, R45, R43, RZ ;  /* 0x0000002b2d2b7210 */ /* 0x000fc80007ffe0ff */
[----:B------:R-:W-:-:S05]  /*09f0*/  LEA.HI.X R43, R44, c[0x0][0x194], R43, 0x1, P2 ;  /* 0x000065002c2b7a11 */ /* 0x000fca00010f0c2b */
[----:B------:R1:W5:Y:S04]  /*0a00*/  @!P3 LDG.E.128 R28, [R42.64] ;  /* 0x000000042a1cb981 */ /* 0x000368000c1e1d00 */
[----:B------:R1:W5:Y:S02]  /*0a10*/  @!P4 LDG.E.128 R36, [R42.64+0x100] ;  /* 0x000100042a24c981 */ /* 0x000364000c1e1d00 */
.L_x_553:
[----:B------:R-:W-:Y:S05]  /*0a20*/  BSYNC B0 ;  /* 0x0000000000007941 */ /* 0x000fea0003800000 */
.L_x_552:
[C---:B-1---5:R-:W-:Y:S01]  /*0a30*/  IMAD.U32 R43, R9.reuse, 0x10000, RZ ;  /* 0x00010000092b7824 */ /* 0x062fe200078e00ff */
[----:B------:R-:W-:Y:S01]  /*0a40*/  LOP3.LUT R44, R9, 0xffff0000, RZ, 0xc0, !PT ;  /* 0xffff0000092c7812 */ /* 0x000fe200078ec0ff */
[----:B------:R-:W-:Y:S01]  /*0a50*/  IMAD.U32 R48, R26, 0x10000, RZ ;  /* 0x000100001a307824 */ /* 0x000fe200078e00ff */
[C---:B------:R-:W-:Y:S01]  /*0a60*/  LOP3.LUT R42, R8.reuse, 0xffff0000, RZ, 0xc0, !PT ;  /* 0xffff0000082a7812 */ /* 0x040fe200078ec0ff */
[----:B------:R-:W-:Y:S01]  /*0a70*/  IMAD.U32 R8, R8, 0x10000, RZ ;  /* 0x0001000008087824 */ /* 0x000fe200078e00ff */
[----:B------:R-:W-:Y:S01]  /*0a80*/  LOP3.LUT R9, R24, 0xffff0000, RZ, 0xc0, !PT ;  /* 0xffff000018097812 */ /* 0x000fe200078ec0ff */
[----:B------:R-:W-:Y:S01]  /*0a90*/  BSSY B0, `(.L_x_554) ;  /* 0x0000091000007945 */ /* 0x000fe20003800000 */
[----:B0-----:R-:W-:-:S02]  /*0aa0*/  LOP3.LUT R51, R26, 0xffff0000, RZ, 0xc0, !PT ;  /* 0xffff00001a337812 */ /* 0x001fc400078ec0ff */
[----:B------:R-:W-:Y:S01]  /*0ab0*/  SHF.L.U32 R45, R24, 0x10, RZ ;  /* 0x00000010182d7819 */ /* 0x000fe200000006ff */
[----:B------:R-:W-:Y:S01]  /*0ac0*/  FMUL.FTZ R42, R42, R9 ;  /* 0x000000092a2a7220 */ /* 0x000fe20000410000 */
[----:B------:R-:W-:Y:S01]  /*0ad0*/  LOP3.LUT R61, R12, 0xffff0000, RZ, 0xc0, !PT ;  /* 0xffff00000c3d7812 */ /* 0x000fe200078ec0ff */
[C---:B------:R-:W-:Y:S01]  /*0ae0*/  IMAD.U32 R24, R25.reuse, 0x10000, RZ ;  /* 0x0001000019187824 */ /* 0x040fe200078e00ff */
[----:B------:R-:W-:Y:S01]  /*0af0*/  LOP3.LUT R26, R28, 0xffff0000, RZ, 0xc0, !PT ;  /* 0xffff00001c1a7812 */ /* 0x000fe200078ec0ff */
[----:B------:R-:W-:Y:S01]  /*0b00*/  FFMA.FTZ R42, R8, R45, R42 ;  /* 0x0000002d082a7223 */ /* 0x000fe2000001002a */
[----:B------:R-:W-:Y:S01]  /*0b10*/  LOP3.LUT R47, R25, 0xffff0000, RZ, 0xc0, !PT ;  /* 0xffff0000192f7812 */ /* 0x000fe200078ec0ff */
[----:B------:R-:W-:Y:S01]  /*0b20*/  IMAD.U32 R25, R10, 0x10000, RZ ;  /* 0x000100000a197824 */ /* 0x000fe200078e00ff */
[----:B------:R-:W-:Y:S01]  /*0b30*/  SHF.L.U32 R9, R12, 0x10, RZ ;  /* 0x000000100c097819 */ /* 0x000fe200000006ff */
[----:B------:R-:W-:Y:S01]  /*0b40*/  IMAD.U32 R12, R28, 0x10000, RZ ;  /* 0x000100001c0c7824 */ /* 0x000fe200078e00ff */
[----:B------:R-:W-:Y:S01]  /*0b50*/  LOP3.LUT R46, R10, 0xffff0000, RZ, 0xc0, !PT ;  /* 0xffff00000a2e7812 */ /* 0x000fe200078ec0ff */
[----:B------:R-:W-:Y:S01]  /*0b60*/  FMUL.FTZ R26, R61, R26 ;  /* 0x0000001a3d1a7220 */ /* 0x000fe20000410000 */
[----:B------:R-:W-:Y:S01]  /*0b70*/  SHF.L.U32 R10, R11, 0x10, RZ ;  /* 0x000000100b0a7819 */ /* 0x000fe200000006ff */
[----:B------:R-:W-:Y:S01]  /*0b80*/  IMAD.U32 R8, R13, 0x10000, RZ ;  /* 0x000100000d087824 */ /* 0x000fe200078e00ff */
[----:B------:R-:W-:Y:S01]  /*0b90*/  LOP3.LUT R49, R11, 0xffff0000, RZ, 0xc0, !PT ;  /* 0xffff00000b317812 */ /* 0x000fe200078ec0ff */
[C---:B------:R-:W-:Y:S01]  /*0ba0*/  IMAD.U32 R11, R27.reuse, 0x10000, RZ ;  /* 0x000100001b0b7824 */ /* 0x040fe200078e00ff */
[----:B------:R-:W-:Y:S01]  /*0bb0*/  LOP3.LUT R50, R27, 0xffff0000, RZ, 0xc0, !PT ;  /* 0xffff00001b327812 */ /* 0x000fe200078ec0ff */
[----:B------:R-:W-:Y:S01]  /*0bc0*/  FFMA.FTZ R9, R9, R12, R26 ;  /* 0x0000000c09097223 */ /* 0x000fe2000001001a */
[----:B------:R-:W-:Y:S01]  /*0bd0*/  SHF.L.U32 R27, R29, 0x10, RZ ;  /* 0x000000101d1b7819 */ /* 0x000fe200000006ff */
[----:B------:R-:W-:Y:S01]  /*0be0*/  FFMA.FTZ R24, R43, R24, R42 ;  /* 0x000000182b187223 */ /* 0x000fe2000001002a */
[----:B------:R-:W-:Y:S01]  /*0bf0*/  LOP3.LUT R12, R13, 0xffff0000, RZ, 0xc0, !PT ;  /* 0xffff00000d0c7812 */ /* 0x000fe200078ec0ff */
[----:B------:R-:W-:Y:S01]  /*0c00*/  IMAD.U32 R13, R31, 0x10000, RZ ;  /* 0x000100001f0d7824 */ /* 0x000fe200078e00ff */
[----:B------:R-:W-:Y:S01]  /*0c10*/  LOP3.LUT R29, R29, 0xffff0000, RZ, 0xc0, !PT ;  /* 0xffff00001d1d7812 */ /* 0x000fe200078ec0ff */
[----:B------:R-:W-:Y:S01]  /*0c20*/  FFMA.FTZ R27, R8, R27, R9 ;  /* 0x0000001b081b7223 */ /* 0x000fe20000010009 */
[----:B------:R-:W-:Y:S01]  /*0c30*/  LOP3.LUT R9, R14, 0xffff0000, RZ, 0xc0, !PT ;  /* 0xffff00000e097812 */ /* 0x000fe200078ec0ff */
[----:B------:R-:W-:Y:S01]  /*0c40*/  FFMA.FTZ R44, R44, R47, R24 ;  /* 0x0000002f2c2c7223 */ /* 0x000fe20000010018 */
[----:B------:R-:W-:Y:S01]  /*0c50*/  LOP3.LUT R26, R30, 0xffff0000, RZ, 0xc0, !PT ;  /* 0xffff00001e1a7812 */ /* 0x000fe200078ec0ff */
[----:B------:R-:W-:Y:S01]  /*0c60*/  IMAD.U32 R24, R14, 0x10000, RZ ;  /* 0x000100000e187824 */ /* 0x000fe200078e00ff */
[C---:B------:R-:W-:Y:S01]  /*0c70*/  LOP3.LUT R14, R15.reuse, 0xffff0000, RZ, 0xc0, !PT ;  /* 0xffff00000f0e7812 */ /* 0x040fe200078ec0ff */
[----:B------:R-:W-:Y:S01]  /*0c80*/  IMAD.U32 R8, R15, 0x10000, RZ ;  /* 0x000100000f087824 */ /* 0x000fe200078e00ff */
[----:B------:R-:W-:Y:S01]  /*0c90*/  SHF.L.U32 R15, R30, 0x10, RZ ;  /* 0x000000101e0f7819 */ /* 0x000fe200000006ff */
[----:B------:R-:W-:Y:S01]  /*0ca0*/  FFMA.FTZ R12, R12, R29, R27 ;  /* 0x0000001d0c0c7223 */ /* 0x000fe2000001001b */
[----:B------:R-:W-:Y:S01]  /*0cb0*/  LOP3.LUT R31, R31, 0xffff0000, RZ, 0xc0, !PT ;  /* 0xffff00001f1f7812 */ /* 0x000fe200078ec0ff */
[----:B------:R-:W-:Y:S01]  /*0cc0*/  FFMA.FTZ R25, R25, R48, R44 ;  /* 0x0000003019197223 */ /* 0x000fe2000001002c */
[----:B------:R-:W-:Y:S01]  /*0cd0*/  SHF.L.U32 R30, R32, 0x10, RZ ;  /* 0x00000010201e7819 */ /* 0x000fe200000006ff */
[----:B------:R-:W-:Y:S01]  /*0ce0*/  FFMA.FTZ R27, R24, R15, R12 ;  /* 0x0000000f181b7223 */ /* 0x000fe2000001000c */
        /* <DEDUP_REMOVED lines=8> */
[----:B------:R-:W-:Y:S01]  /*0d70*/  SHF.L.U32 R9, R35, 0x10, RZ ;  /* 0x0000001023097819 */ /* 0x000fe200000006ff */
[----:B------:R-:W-:Y:S01]  /*0d80*/  IMAD.U32 R25, R16, 0x10000, RZ ;  /* 0x0001000010197824 */ /* 0x000fe200078e00ff */
[----:B------:R-:W-:Y:S01]  /*0d90*/  SHF.L.U32 R16, R17, 0x10, RZ ;  /* 0x0000001011107819 */ /* 0x000fe200000006ff */
[----:B------:R-:W-:Y:S01]  /*0da0*/  FFMA.FTZ R46, R49, R50, R46 ;  /* 0x00000032312e7223 */ /* 0x000fe2000001002e */
[----:B------:R-:W-:Y:S01]  /*0db0*/  LOP3.LUT R17, R17, 0xffff0000, RZ, 0xc0, !PT ;  /* 0xffff000011117812 */ /* 0x000fe200078ec0ff */
[C---:B------:R-:W-:Y:S01]  /*0dc0*/  IMAD.U32 R8, R20.reuse, 0x10000, RZ ;  /* 0x0001000014087824 */ /* 0x040fe200078e00ff */
[----:B------:R-:W-:Y:S01]  /*0dd0*/  LOP3.LUT R20, R20, 0xffff0000, RZ, 0xc0, !PT ;  /* 0xffff000014147812 */ /* 0x000fe200078ec0ff */
[----:B------:R-:W-:Y:S01]  /*0de0*/  IMAD.U32 R13, R36, 0x10000, RZ ;  /* 0x00010000240d7824 */ /* 0x000fe200078e00ff */
[----:B------:R-:W-:Y:S01]  /*0df0*/  LOP3.LUT R10, R35, 0xffff0000, RZ, 0xc0, !PT ;  /* 0xffff0000230a7812 */ /* 0x000fe200078ec0ff */
[----:B------:R-:W-:Y:S01]  /*0e00*/  FFMA.FTZ R14, R14, R31, R42 ;  /* 0x0000001f0e0e7223 */ /* 0x000fe2000001002a */
[----:B------:R-:W-:Y:S01]  /*0e10*/  @P0 LEA R54, R56, R54, 0x5 ;  /* 0x0000003638360211 */ /* 0x000fe200078e28ff */
[----:B------:R-:W-:Y:S01]  /*0e20*/  FFMA.FTZ R30, R25, R30, R46 ;  /* 0x0000001e191e7223 */ /* 0x000fe2000001002e */
[----:B------:R-:W-:Y:S01]  /*0e30*/  LOP3.LUT R25, R36, 0xffff0000, RZ, 0xc0, !PT ;  /* 0xffff000024197812 */ /* 0x000fe200078ec0ff */
[----:B------:R-:W-:Y:S01]  /*0e40*/  FFMA.FTZ R14, R8, R13, R14 ;  /* 0x0000000d080e7223 */ /* 0x000fe2000001000e */
[----:B------:R-:W-:Y:S01]  /*0e50*/  SHF.L.U32 R8, R21, 0x10, RZ ;  /* 0x0000001015087819 */ /* 0x000fe200000006ff */
[----:B------:R-:W-:Y:S01]  /*0e60*/  IMAD.U32 R27, R33, 0x10000, RZ ;  /* 0x00010000211b7824 */ /* 0x000fe200078e00ff */
[----:B------:R-:W-:Y:S01]  /*0e70*/  LOP3.LUT R21, R21, 0xffff0000, RZ, 0xc0, !PT ;  /* 0xffff000015157812 */ /* 0x000fe200078ec0ff */
[----:B------:R-:W-:-:S02]  /*0e80*/  FFMA.FTZ R24, R24, R29, R30 ;  /* 0x0000001d18187223 */ /* 0x000fc4000001001e */
[C---:B------:R-:W-:Y:S02]  /*0e90*/  IMAD.U32 R13, R37.reuse, 0x10000, RZ ;  /* 0x00010000250d7824 */ /* 0x040fe400078e00ff */
[----:B------:R-:W-:Y:S01]  /*0ea0*/  FFMA.FTZ R20, R20, R25, R14 ;  /* 0x0000001914147223 */ /* 0x000fe2000001000e */
[----:B------:R-:W-:Y:S01]  /*0eb0*/  LOP3.LUT R14, R37, 0xffff0000, RZ, 0xc0, !PT ;  /* 0xffff0000250e7812 */ /* 0x000fe200078ec0ff */
[----:B------:R-:W-:Y:S02]  /*0ec0*/  FFMA.FTZ R16, R16, R27, R24 ;  /* 0x0000001b10107223 */ /* 0x000fe40000010018 */
[----:B------:R-:W-:Y:S01]  /*0ed0*/  FFMA.FTZ R20, R8, R13, R20 ;  /* 0x0000000d08147223 */ /* 0x000fe20000010014 */
[----:B------:R-:W-:Y:S01]  /*0ee0*/  SHF.L.U32 R13, R38, 0x10, RZ ;  /* 0x00000010260d7819 */ /* 0x000fe200000006ff */
[C---:B------:R-:W-:Y:S01]  /*0ef0*/  IMAD.U32 R15, R18.reuse, 0x10000, RZ ;  /* 0x00010000120f7824 */ /* 0x040fe200078e00ff */
[----:B------:R-:W-:Y:S01]  /*0f00*/  LOP3.LUT R18, R18, 0xffff0000, RZ, 0xc0, !PT ;  /* 0xffff000012127812 */ /* 0x000fe200078ec0ff */
[----:B------:R-:W-:-:S02]  /*0f10*/  IMAD.U32 R26, R34, 0x10000, RZ ;  /* 0x00010000221a7824 */ /* 0x000fc400078e00ff */
[----:B------:R-:W-:Y:S02]  /*0f20*/  FFMA.FTZ R16, R17, R28, R16 ;  /* 0x0000001c11107223 */ /* 0x000fe40000010010 */
[C---:B------:R-:W-:Y:S01]  /*0f30*/  IMAD.U32 R8, R22.reuse, 0x10000, RZ ;  /* 0x0001000016087824 */ /* 0x040fe200078e00ff */
[----:B------:R-:W-:Y:S01]  /*0f40*/  LOP3.LUT R22, R22, 0xffff0000, RZ, 0xc0, !PT ;  /* 0xffff000016167812 */ /* 0x000fe200078ec0ff */
[----:B------:R-:W-:Y:S02]  /*0f50*/  FFMA.FTZ R14, R21, R14, R20 ;  /* 0x0000000e150e7223 */ /* 0x000fe40000010014 */
[----:B------:R-:W-:Y:S01]  /*0f60*/  FFMA.FTZ R16, R15, R26, R16 ;  /* 0x0000001a0f107223 */ /* 0x000fe20000010010 */
[----:B------:R-:W-:Y:S01]  /*0f70*/  LOP3.LUT R15, R38, 0xffff0000, RZ, 0xc0, !PT ;  /* 0xffff0000260f7812 */ /* 0x000fe200078ec0ff */
[----:B------:R-:W-:Y:S02]  /*0f80*/  FFMA.FTZ R13, R8, R13, R14 ;  /* 0x0000000d080d7223 */ /* 0x000fe4000001000e */
[C---:B------:R-:W-:Y:S01]  /*0f90*/  IMAD.U32 R12, R19.reuse, 0x10000, RZ ;  /* 0x00010000130c7824 */ /* 0x040fe200078e00ff */
[----:B------:R-:W-:Y:S01]  /*0fa0*/  LOP3.LUT R19, R19, 0xffff0000, RZ, 0xc0, !PT ;  /* 0xffff000013137812 */ /* 0x000fe200078ec0ff */
[----:B------:R-:W-:-:S02]  /*0fb0*/  FFMA.FTZ R16, R18, R11, R16 ;  /* 0x0000000b12107223 */ /* 0x000fc40000010010 */
[C---:B------:R-:W-:Y:S01]  /*0fc0*/  IMAD.U32 R8, R23.reuse, 0x10000, RZ ;  /* 0x0001000017087824 */ /* 0x040fe200078e00ff */
[----:B------:R-:W-:Y:S01]  /*0fd0*/  LOP3.LUT R23, R23, 0xffff0000, RZ, 0xc0, !PT ;  /* 0xffff000017177812 */ /* 0x000fe200078ec0ff */
[C---:B------:R-:W-:Y:S02]  /*0fe0*/  IMAD.U32 R11, R39.reuse, 0x10000, RZ ;  /* 0x00010000270b7824 */ /* 0x040fe400078e00ff */
[----:B------:R-:W-:Y:S02]  /*0ff0*/  FFMA.FTZ R13, R22, R15, R13 ;  /* 0x0000000f160d7223 */ /* 0x000fe4000001000d */
[----:B------:R-:W-:Y:S01]  /*1000*/  FFMA.FTZ R9, R12, R9, R16 ;  /* 0x000000090c097223 */ /* 0x000fe20000010010 */
[----:B------:R-:W-:Y:S01]  /*1010*/  LOP3.LUT R12, R39, 0xffff0000, RZ, 0xc0, !PT ;  /* 0xffff0000270c7812 */ /* 0x000fe200078ec0ff */
[----:B------:R-:W-:Y:S02]  /*1020*/  FFMA.FTZ R8, R8, R11, R13 ;  /* 0x0000000b08087223 */ /* 0x000fe4000001000d */
[----:B------:R-:W-:-:S02]  /*1030*/  FFMA.FTZ R9, R19, R10, R9 ;  /* 0x0000000a13097223 */ /* 0x000fc40000010009 */
[----:B------:R-:W-:-:S03]  /*1040*/  FFMA.FTZ R12, R23, R12, R8 ;  /* 0x0000000c170c7223 */ /* 0x000fc60000010008 */
[----:B------:R-:W0:Y:S04]  /*1050*/  SHFL.BFLY PT, R8, R9, 0x8, 0x1f ;  /* 0x0d001f0009087f89 */ /* 0x000e2800000e0000 */
[----:B------:R-:W1:Y:S01]  /*1060*/  SHFL.BFLY PT, R11, R12, 0x8, 0x1f ;  /* 0x0d001f000c0b7f89 */ /* 0x000e6200000e0000 */
[----:B0-----:R-:W-:Y:S01]  /*1070*/  FADD.FTZ R8, R9, R8 ;  /* 0x0000000809087221 */ /* 0x001fe20000010000 */
[----:B------:R-:W-:Y:S01]  /*1080*/  @P0 SHF.R.S32.HI R9, RZ, 0x1f, R54 ;  /* 0x0000001fff090819 */ /* 0x000fe20000011436 */
[----:B-1----:R-:W-:-:S03]  /*1090*/  FADD.FTZ R13, R12, R11 ;  /* 0x0000000b0c0d7221 */ /* 0x002fc60000010000 */
[----:B------:R-:W-:Y:S01]  /*10a0*/  @P0 LEA.HI R9, R9, R54, RZ, 0x5 ;  /* 0x0000003609090211 */ /* 0x000fe200078f28ff */
[----:B------:R-:W0:Y:S04]  /*10b0*/  SHFL.BFLY PT, R11, R8, 0x4, 0x1f ;  /* 0x0c801f00080b7f89 */ /* 0x000e2800000e0000 */
[----:B------:R-:W1:Y:S01]  /*10c0*/  SHFL.BFLY PT, R14, R13, 0x4, 0x1f ;  /* 0x0c801f000d0e7f89 */ /* 0x000e6200000e0000 */
[----:B0-----:R-:W-:Y:S02]  /*10d0*/  FADD.FTZ R10, R8, R11 ;  /* 0x0000000b080a7221 */ /* 0x001fe40000010000 */
[----:B-1----:R-:W-:-:S03]  /*10e0*/  FADD.FTZ R14, R13, R14 ;  /* 0x0000000e0d0e7221 */ /* 0x002fc60000010000 */
[----:B------:R-:W0:Y:S04]  /*10f0*/  SHFL.BFLY PT, R11, R10, 0x2, 0x1f ;  /* 0x0c401f000a0b7f89 */ /* 0x000e2800000e0000 */
[----:B------:R-:W1:Y:S01]  /*1100*/  SHFL.BFLY PT, R15, R14, 0x2, 0x1f ;  /* 0x0c401f000e0f7f89 */ /* 0x000e6200000e0000 */
[----:B0-----:R-:W-:Y:S02]  /*1110*/  FADD.FTZ R12, R10, R11 ;  /* 0x0000000b0a0c7221 */ /* 0x001fe40000010000 */
[----:B------:R-:W-:Y:S01]  /*1120*/  IMAD.MOV.U32 R11, RZ, RZ, RZ ;  /* 0x000000ffff0b7224 */ /* 0x000fe200078e00ff */
[----:B------:R-:W-:Y:S01]  /*1130*/  @P0 LOP3.LUT R11, R9, 0xffffffe0, RZ, 0xc0, !PT ;  /* 0xffffffe0090b0812 */ /* 0x000fe200078ec0ff */
[----:B-1----:R-:W-:Y:S01]  /*1140*/  FADD.FTZ R15, R14, R15 ;  /* 0x0000000f0e0f7221 */ /* 0x002fe20000010000 */
[----:B------:R-:W-:Y:S01]  /*1150*/  SHF.L.U32 R9, R52, 0xd, RZ ;  /* 0x0000000d34097819 */ /* 0x000fe200000006ff */
[----:B------:R-:W-:Y:S01]  /*1160*/  IMAD.SHL.U32 R10, R41, 0x4, RZ ;  /* 0x00000004290a7824 */ /* 0x000fe200078e00ff */
[----:B------:R-:W0:Y:S01]  /*1170*/  SHFL.BFLY PT, R13, R12, 0x1, 0x1f ;  /* 0x0c201f000c0d7f89 */ /* 0x000e2200000e0000 */
[----:B------:R-:W-:-:S03]  /*1180*/  IMAD.SHL.U32 R8, R11, 0x100, RZ ;  /* 0x000001000b087824 */ /* 0x000fc600078e00ff */
[----:B------:R-:W1:Y:S02]  /*1190*/  SHFL.BFLY PT, R16, R15, 0x1, 0x1f ;  /* 0x0c201f000f107f89 */ /* 0x000e6400000e0000 */
[----:B------:R-:W-:Y:S02]  /*11a0*/  SHF.R.S32.HI R14, RZ, 0x1f, R8 ;  /* 0x0000001fff0e7819 */ /* 0x000fe40000011408 */
[--C-:B------:R-:W-:Y:S02]  /*11b0*/  IADD3 R8, P0, P2, R8, R10, R9.reuse ;  /* 0x0000000a08087210 */ /* 0x100fe40007a1e009 */
[----:B------:R-:W-:Y:S02]  /*11c0*/  SHF.R.S32.HI R9, RZ, 0x1f, R9 ;  /* 0x0000001fff097819 */ /* 0x000fe40000011409 */
[----:B------:R-:W-:-:S04]  /*11d0*/  SHF.R.S32.HI R10, RZ, 0x1f, R10 ;  /* 0x0000001fff0a7819 */ /* 0x000fc8000001140a */
[----:B------:R-:W-:Y:S02]  /*11e0*/  IADD3.X R9, R14, R10, R9, P0, P2 ;  /* 0x0000000a0e097210 */ /* 0x000fe400007e4409 */
[----:B------:R-:W-:Y:S01]  /*11f0*/  ISETP.NE.AND P0, PT, R0, RZ, PT ;  /* 0x000000ff0000720c */ /* 0x000fe20003f05270 */
[----:B------:R-:W-:Y:S02]  /*1200*/  IMAD R0, R5, c[0x0][0x220], RZ ;  /* 0x0000880005007a24 */ /* 0x000fe400078e02ff */
[----:B------:R-:W-:-:S04]  /*1210*/  IMAD.WIDE.U32 R8, R7, c[0x0][0x220], R8 ;  /* 0x0000880007087a25 */ /* 0x000fc800078e0008 */
[----:B0-----:R-:W-:Y:S02]  /*1220*/  FADD.FTZ R10, R12, R13 ;  /* 0x0000000d0c0a7221 */ /* 0x001fe40000010000 */
[----:B------:R-:W-:Y:S02]  /*1230*/  IMAD R19, R7, c[0x0][0x224], R0 ;  /* 0x0000890007137a24 */ /* 0x000fe400078e0200 */
[----:B-1----:R-:W-:Y:S02]  /*1240*/  FADD.FTZ R16, R15, R16 ;  /* 0x000000100f107221 */ /* 0x002fe40000010000 */
[----:B------:R-:W-:Y:S05]  /*1250*/  @P0 BRA `(.L_x_555) ;  /* 0x0000014000000947 */ /* 0x000fea0003800000 */
[----:B------:R-:W-:Y:S01]  /*1260*/  SHF.R.S32.HI R13, RZ, 0x1f, R11 ;  /* 0x0000001fff0d7819 */ /* 0x000fe2000001140b */
[----:B------:R-:W-:Y:S01]  /*1270*/  IMAD R0, R5, c[0x0][0x1c8], RZ ;  /* 0x0000720005007a24 */ /* 0x000fe200078e02ff */
[C---:B------:R-:W-:Y:S02]  /*1280*/  IADD3 R12, P0, R40.reuse, R11, RZ ;  /* 0x0000000b280c7210 */ /* 0x040fe40007f1e0ff */
[----:B------:R-:W-:Y:S01]  /*1290*/  ISETP.GE.AND P2, PT, R57, R6, PT ;  /* 0x000000063900720c */ /* 0x000fe20003f46270 */
[----:B------:R-:W-:Y:S01]  /*12a0*/  IMAD R15, R7, c[0x0][0x1cc], R0 ;  /* 0x00007300070f7a24 */ /* 0x000fe200078e0200 */
[----:B------:R-:W-:Y:S01]  /*12b0*/  LEA.HI.X.SX32 R13, R40, R13, 0x1, P0 ;  /* 0x0000000d280d7211 */ /* 0x000fe200000f0eff */
[----:B------:R-:W-:-:S04]  /*12c0*/  IMAD R0, R4, c[0x0][0x1d0], RZ ;  /* 0x0000740004007a24 */ /* 0x000fc800078e02ff */
[----:B------:R-:W-:-:S04]  /*12d0*/  IMAD.WIDE.U32 R12, R7, c[0x0][0x1c8], R12 ;  /* 0x00007200070c7a25 */ /* 0x000fc800078e000c */
[----:B------:R-:W-:Y:S02]  /*12e0*/  IMAD.IADD R13, R13, 0x1, R15 ;  /* 0x000000010d0d7824 */ /* 0x000fe400078e020f */
[C---:B------:R-:W-:Y:S02]  /*12f0*/  IMAD R15, R3.reuse, c[0x0][0x1d4], R0 ;  /* 0x00007500030f7a24 */ /* 0x040fe400078e0200 */
[----:B------:R-:W-:-:S05]  /*1300*/  IMAD.WIDE.U32 R12, R3, c[0x0][0x1d0], R12 ;  /* 0x00007400030c7a25 */ /* 0x000fca00078e000c */
[----:B------:R-:W-:-:S04]  /*1310*/  IADD3 R0, P0, R57, R12, RZ ;  /* 0x0000000c39007210 */ /* 0x000fc80007f1e0ff */
[----:B------:R-:W-:Y:S02]  /*1320*/  IADD3.X R13, R58, R13, R15, P0, !PT ;  /* 0x0000000d3a0d7210 */ /* 0x000fe400007fe40f */
[C---:B------:R-:W-:Y:S02]  /*1330*/  LEA R12, P3, R0.reuse, c[0x0][0x1b0], 0x2 ;  /* 0x00006c00000c7a11 */ /* 0x040fe400078610ff */
[----:B------:R-:W-:Y:S02]  /*1340*/  ISETP.GE.AND P0, PT, R59, R6, PT ;  /* 0x000000063b00720c */ /* 0x000fe40003f06270 */
[----:B------:R-:W-:Y:S02]  /*1350*/  LEA.HI.X R13, R0, c[0x0][0x1b4], R13, 0x2, P3 ;  /* 0x00006d00000d7a11 */ /* 0x000fe400018f140d */
[----:B------:R-:W-:Y:S02]  /*1360*/  FSEL R15, R10, RZ, !P2 ;  /* 0x000000ff0a0f7208 */ /* 0x000fe40005000000 */
[----:B------:R-:W-:-:S03]  /*1370*/  FSEL R17, R16, RZ, !P0 ;  /* 0x000000ff10117208 */ /* 0x000fc60004000000 */
[----:B------:R0:W-:Y:S04]  /*1380*/  STG.E [R12.64], R15 ;  /* 0x0000000f0c007986 */ /* 0x0001e8000c101904 */
[----:B------:R0:W-:Y:S02]  /*1390*/  STG.E [R12.64+0x40], R17 ;  /* 0x000040110c007986 */ /* 0x0001e4000c101904 */
.L_x_555:
[----:B------:R-:W-:Y:S05]  /*13a0*/  BSYNC B0 ;  /* 0x0000000000007941 */ /* 0x000fea0003800000 */
.L_x_554:
[----:B------:R-:W-:Y:S01]  /*13b0*/  IADD3 R53, R53, 0x1f, RZ ;  /* 0x0000001f35357810 */ /* 0x000fe20007ffe0ff */
[----:B------:R-:W-:Y:S01]  /*13c0*/  IMAD R6, R4, c[0x0][0x228], RZ ;  /* 0x00008a0004067a24 */ /* 0x000fe200078e02ff */
[----:B------:R-:W-:Y:S01]  /*13d0*/  IADD3 R9, R9, R19, RZ ;  /* 0x0000001309097210 */ /* 0x000fe20007ffe0ff */
[----:B------:R-:W-:Y:S01]  /*13e0*/  BSSY B0, `(.L_x_556) ;  /* 0x0000022000007945 */ /* 0x000fe20003800000 */
[----:B------:R-:W-:Y:S01]  /*13f0*/  SHF.R.S32.HI R0, RZ, 0x1f, R53 ;  /* 0x0000001fff007819 */ /* 0x000fe20000011435 */
[C---:B0-----:R-:W-:Y:S01]  /*1400*/  IMAD R15, R3.reuse, c[0x0][0x22c], R6 ;  /* 0x00008b00030f7a24 */ /* 0x041fe200078e0206 */
[----:B------:R-:W-:Y:S01]  /*1410*/  ISETP.NE.U32.AND P0, PT, RZ, c[0x0][0x238], PT ;  /* 0x00008e00ff007a0c */ /* 0x000fe20003f05070 */
[----:B------:R-:W-:Y:S01]  /*1420*/  IMAD.WIDE.U32 R8, R3, c[0x0][0x228], R8 ;  /* 0x00008a0003087a25 */ /* 0x000fe200078e0008 */
[----:B------:R-:W-:-:S02]  /*1430*/  LEA.HI R0, R0, R53, RZ, 0x5 ;  /* 0x0000003500007211 */ /* 0x000fc400078f28ff */
[----:B------:R-:W-:Y:S01]  /*1440*/  ISETP.NE.AND.EX P0, PT, RZ, c[0x0][0x23c], PT, P0 ;  /* 0x00008f00ff007a0c */ /* 0x000fe20003f05300 */
[----:B------:R-:W-:Y:S01]  /*1450*/  IMAD.IADD R9, R9, 0x1, R15 ;  /* 0x0000000109097824 */ /* 0x000fe200078e020f */
[----:B------:R-:W-:Y:S02]  /*1460*/  LOP3.LUT R13, R0, 0xffffffe0, RZ, 0xc0, !PT ;  /* 0xffffffe0000d7812 */ /* 0x000fe400078ec0ff */
[C---:B------:R-:W-:Y:S02]  /*1470*/  LEA R12, P2, R8.reuse, c[0x0][0x208], 0x2 ;  /* 0x00008200080c7a11 */ /* 0x040fe400078410ff */
[----:B------:R-:W-:Y:S01]  /*1480*/  ISETP.NE.OR P0, PT, R41, RZ, !P0 ;  /* 0x000000ff2900720c */ /* 0x000fe20004705670 */
[----:B------:R-:W-:Y:S01]  /*1490*/  IMAD.IADD R0, R13, 0x1, -R40 ;  /* 0x000000010d007824 */ /* 0x000fe200078e0a28 */
[----:B------:R-:W-:-:S04]  /*14a0*/  LEA.HI.X R13, R8, c[0x0][0x20c], R9, 0x2, P2 ;  /* 0x00008300080d7a11 */ /* 0x000fc800010f1409 */
[----:B------:R-:W-:-:S13]  /*14b0*/  ISETP.GE.OR P1, PT, R41, R0, P1 ;  /* 0x000000002900720c */ /* 0x000fda0000f26670 */
[----:B------:R-:W-:Y:S05]  /*14c0*/  @P1 BRA `(.L_x_557) ;  /* 0x0000013000001947 */ /* 0x000fea0003800000 */
[--C-:B------:R-:W-:Y:S01]  /*14d0*/  IADD3 R8, P1, P2, R11, R40, R41.reuse ;  /* 0x000000280b087210 */ /* 0x100fe20007a3e029 */
[----:B------:R-:W-:Y:S01]  /*14e0*/  IMAD R0, R5, c[0x0][0x1f8], RZ ;  /* 0x00007e0005007a24 */ /* 0x000fe200078e02ff */
[----:B------:R-:W-:Y:S01]  /*14f0*/  SHF.R.S32.HI R6, RZ, 0x1f, R40 ;  /* 0x0000001fff067819 */ /* 0x000fe20000011428 */
[----:B------:R-:W-:Y:S01]  /*1500*/  IMAD R4, R4, c[0x0][0x200], RZ ;  /* 0x0000800004047a24 */ /* 0x000fe200078e02ff */
[----:B------:R-:W-:Y:S01]  /*1510*/  SHF.R.S32.HI R41, RZ, 0x1f, R41 ;  /* 0x0000001fff297819 */ /* 0x000fe20000011429 */
[----:B------:R-:W-:Y:S01]  /*1520*/  IMAD R5, R7, c[0x0][0x1fc], R0 ;  /* 0x00007f0007057a24 */ /* 0x000fe200078e0200 */
[----:B------:R-:W-:Y:S01]  /*1530*/  SHF.R.S32.HI R11, RZ, 0x1f, R11 ;  /* 0x0000001fff0b7819 */ /* 0x000fe2000001140b */
[----:B------:R-:W-:-:S03]  /*1540*/  FMUL.FTZ R0, R2, 1.4426950216293334961 ;  /* 0x3fb8aa3b02007820 */ /* 0x000fc60000410000 */
[----:B------:R-:W-:Y:S01]  /*1550*/  IADD3.X R9, R11, R6, R41, P1, P2 ;  /* 0x000000060b097210 */ /* 0x000fe20000fe4429 */
[----:B------:R-:W-:Y:S01]  /*1560*/  IMAD R11, R3, c[0x0][0x204], R4 ;  /* 0x00008100030b7a24 */ /* 0x000fe200078e0204 */
[----:B------:R-:W-:-:S03]  /*1570*/  FSETP.NEU.FTZ.AND P1, PT, R2, -INF , PT ;  /* 0xff8000000200780b */ /* 0x000fc60003f3d000 */
[----:B------:R-:W-:-:S05]  /*1580*/  IMAD.WIDE.U32 R8, R7, c[0x0][0x1f8], R8 ;  /* 0x00007e0007087a25 */ /* 0x000fca00078e0008 */
[----:B------:R-:W-:-:S05]  /*1590*/  IADD3 R9, R9, R5, RZ ;  /* 0x0000000509097210 */ /* 0x000fca0007ffe0ff */
[----:B------:R-:W-:-:S04]  /*15a0*/  IMAD.WIDE.U32 R4, R3, c[0x0][0x200], R8 ;  /* 0x0000800003047a25 */ /* 0x000fc800078e0008 */
[----:B------:R-:W-:Y:S01]  /*15b0*/  IMAD.IADD R3, R5, 0x1, R11 ;  /* 0x0000000105037824 */ /* 0x000fe200078e020b */
[----:B------:R-:W-:-:S04]  /*15c0*/  LEA R8, P2, R4, c[0x0][0x1f0], 0x2 ;  /* 0x00007c0004087a11 */ /* 0x000fc800078410ff */
[----:B------:R-:W-:Y:S02]  /*15d0*/  LEA.HI.X R9, R4, c[0x0][0x1f4], R3, 0x2, P2 ;  /* 0x00007d0004097a11 */ /* 0x000fe400010f1403 */
[----:B------:R-:W-:-:S05]  /*15e0*/  FSEL R3, R0, RZ, P1 ;  /* 0x000000ff00037208 */ /* 0x000fca0000800000 */
[----:B------:R0:W-:Y:S02]  /*15f0*/  STG.E [R8.64], R3 ;  /* 0x0000000308007986 */ /* 0x0001e4000c101904 */
.L_x_557:
[----:B------:R-:W-:Y:S05]  /*1600*/  BSYNC B0 ;  /* 0x0000000000007941 */ /* 0x000fea0003800000 */
.L_x_556:
        /* <DEDUP_REMOVED lines=9> */
[----:B------:R-:W-:-:S04]  /*16a0*/  IMAD R52, R52, c[0x0][0x230], R56 ;  /* 0x00008c0034347a24 */ /* 0x000fc800078e0238 */
[----:B------:R-:W-:-:S04]  /*16b0*/  IMAD R2, R52, c[0x0][0x170], R7 ;  /* 0x00005c0034027a24 */ /* 0x000fc800078e0207 */
[----:B0-----:R-:W-:-:S05]  /*16c0*/  IMAD.WIDE R2, R2, R55, c[0x0][0x238] ;  /* 0x00008e0002027625 */ /* 0x001fca00078e0237 */
[----:B------:R-:W-:Y:S01]  /*16d0*/  STG.E [R2.64], RZ ;  /* 0x000000ff02007986 */ /* 0x000fe2000c101904 */
[----:B------:R-:W-:Y:S05]  /*16e0*/  EXIT ;  /* 0x000000000000794d */ /* 0x000fea0003800000 */
.L_x_558:
        /* <DEDUP_REMOVED lines=9> */
.L_x_1160:


//--------------------- .text._ZN7cutlass13device_kernelIN5flash19enable_sm80_to_sm89INS1_16FlashAttnBwdSm80INS1_25CollectiveMainloopBwdSm80ILi1ELi1EN4cute5tupleIJNS5_1CILi64EEES8_NS7_ILi256EEEEEENS_10bfloat16_tEfNS_4arch4Sm80ELb0ELb0ELb1ELb0ELb0ELb0ELb0ELb0ELi2ELi4ELi2ELi2ELb0EEENS1_21CollectiveEpilogueBwdISA_SB_SD_Li256ELb0ELb0ELi4EEENS1_19SingleTileSchedulerILb0ELb0ELb0ELi64EEEEEEEEEvNT_6ParamsE --------------------------
	.section	.text._ZN7cutlass13device_kernelIN5flash19enable_sm80_to_sm89INS1_16FlashAttnBwdSm80INS1_25CollectiveMainloopBwdSm80ILi1ELi1EN4cute5tupleIJNS5_1CILi64EEES8_NS7_ILi256EEEEEENS_10bfloat16_tEfNS_4arch4Sm80ELb0ELb0ELb1ELb0ELb0ELb0ELb0ELb0ELi2ELi4ELi2ELi2ELb0EEENS1_21CollectiveEpilogueBwdISA_SB_SD_Li256ELb0ELb0ELi4EEENS1_19SingleTileSchedulerILb0ELb0ELb0ELi64EEEEEEEEEvNT_6ParamsE,"ax",@progbits
	.sectioninfo	@"SHI_REGISTERS=255"
	.align	128
.text._ZN7cutlass13device_kernelIN5flash19enable_sm80_to_sm89INS1_16FlashAttnBwdSm80INS1_25CollectiveMainloopBwdSm80ILi1ELi1EN4cute5tupleIJNS5_1CILi64EEES8_NS7_ILi256EEEEEENS_10bfloat16_tEfNS_4arch4Sm80ELb0ELb0ELb1ELb0ELb0ELb0ELb0ELb0ELi2ELi4ELi2ELi2ELb0EEENS1_21CollectiveEpilogueBwdISA_SB_SD_Li256ELb0ELb0ELi4EEENS1_19SingleTileSchedulerILb0ELb0ELb0ELi64EEEEEEEEEvNT_6ParamsE:
        .type           _ZN7cutlass13device_kernelIN5flash19enable_sm80_to_sm89INS1_16FlashAttnBwdSm80INS1_25CollectiveMainloopBwdSm80ILi1ELi1EN4cute5tupleIJNS5_1CILi64EEES8_NS7_ILi256EEEEEENS_10bfloat16_tEfNS_4arch4Sm80ELb0ELb0ELb1ELb0ELb0ELb0ELb0ELb0ELi2ELi4ELi2ELi2ELb0EEENS1_21CollectiveEpilogueBwdISA_SB_SD_Li256ELb0ELb0ELi4EEENS1_19SingleTileSchedulerILb0ELb0ELb0ELi64EEEEEEEEEvNT_6ParamsE,@function
        .size           _ZN7cutlass13device_kernelIN5flash19enable_sm80_to_sm89INS1_16FlashAttnBwdSm80INS1_25CollectiveMainloopBwdSm80ILi1ELi1EN4cute5tupleIJNS5_1CILi64EEES8_NS7_ILi256EEEEEENS_10bfloat16_tEfNS_4arch4Sm80ELb0ELb0ELb1ELb0ELb0ELb0ELb0ELb0ELi2ELi4ELi2ELi2ELb0EEENS1_21CollectiveEpilogueBwdISA_SB_SD_Li256ELb0ELb0ELi4EEENS1_19SingleTileSchedulerILb0ELb0ELb0ELi64EEEEEEEEEvNT_6ParamsE,(.L_x_1161 - _ZN7cutlass13device_kernelIN5flash19enable_sm80_to_sm89INS1_16FlashAttnBwdSm80INS1_25CollectiveMainloopBwdSm80ILi1ELi1EN4cute5tupleIJNS5_1CILi64EEES8_NS7_ILi256EEEEEENS_10bfloat16_tEfNS_4arch4Sm80ELb0ELb0ELb1ELb0ELb0ELb0ELb0ELb0ELi2ELi4ELi2ELi2ELb0EEENS1_21CollectiveEpilogueBwdISA_SB_SD_Li256ELb0ELb0ELi4EEENS1_19SingleTileSchedulerILb0ELb0ELb0ELi64EEEEEEEEEvNT_6ParamsE)
        .other          _ZN7cutlass13device_kernelIN5flash19enable_sm80_to_sm89INS1_16FlashAttnBwdSm80INS1_25CollectiveMainloopBwdSm80ILi1ELi1EN4cute5tupleIJNS5_1CILi64EEES8_NS7_ILi256EEEEEENS_10bfloat16_tEfNS_4arch4Sm80ELb0ELb0ELb1ELb0ELb0ELb0ELb0ELb0ELi2ELi4ELi2ELi2ELb0EEENS1_21CollectiveEpilogueBwdISA_SB_SD_Li256ELb0ELb0ELi4EEENS1_19SingleTileSchedulerILb0ELb0ELb0ELi64EEEEEEEEEvNT_6ParamsE,@"STO_CUDA_ENTRY STV_DEFAULT"
_ZN7cutlass13device_kernelIN5flash19enable_sm80_to_sm89INS1_16FlashAttnBwdSm80INS1_25CollectiveMainloopBwdSm80ILi1ELi1EN4cute5tupleIJNS5_1CILi64EEES8_NS7_ILi256EEEEEENS_10bfloat16_tEfNS_4arch4Sm80ELb0ELb0ELb1ELb0ELb0ELb0ELb0ELb0ELi2ELi4ELi2ELi2ELb0EEENS1_21CollectiveEpilogueBwdISA_SB_SD_Li256ELb0ELb0ELi4EEENS1_19SingleTileSchedulerILb0ELb0ELb0ELi64EEEEEEEEEvNT_6ParamsE:
[----:B------:R-:W-:-:S03]  /*0000*/  MOV R1, c[0x0][0x28] ;  /* 0x00000a0000017a02 */ /* 0x000fc60000000f00 */
[----:B------:R-:W1:Y:S01]  /*0010*/  S2UR UR10, SR_CTAID.Z ;  /* 0x00000000000a79c3 */ /* 0x000e620000002700 */
[----:B------:R-:W-:Y:S02]  /*0020*/  IADD3 R1, R1, -0x18, RZ ;  /* 0xffffffe801017810 */ /* 0x000fe40007ffe0ff */
[----:B-1----:R-:W-:-:S13]  /*0030*/  ISETP.LE.AND P0, PT, RZ, UR10, PT ;  /* 0x0000000aff007c0c */ /* 0x002fda000bf03270 */
[----:B------:R-:W-:Y:S05]  /*0040*/  @!P0 EXIT ;  /* 0x000000000000894d */ /* 0x000fea0003800000 */
[----:B------:R-:W1:Y:S01]  /*0050*/  S2R R244, SR_TID.X ;  /* 0x0000000000f47919 */ /* 0x000e620000002100 */
[----:B------:R-:W-:Y:S01]  /*0060*/  IMAD.MOV.U32 R0, RZ, RZ, c[0x0][0x248] ;  /* 0x00009200ff007624 */ /* 0x000fe200078e00ff */
[----:B------:R-:W-:Y:S01]  /*0070*/  USHF.R.S32.HI UR11, URZ, 0x1f, UR10 ;  /* 0x0000001f3f0b7899 */ /* 0x000fe2000801140a */
[----:B------:R-:W-:Y:S01]  /*0080*/  IMAD.MOV.U32 R21, RZ, RZ, -0x40 ;  /* 0xffffffc0ff157424 */ /* 0x000fe200078e00ff */
[----:B------:R-:W2:Y:S01]  /*0090*/  S2R R22, SR_CTAID.Y ;  /* 0x0000000000167919 */ /* 0x000ea20000002600 */
[----:B------:R-:W-:Y:S01]  /*00a0*/  ULDC.64 UR4, c[0x0][0x1e8] ;  /* 0x00007a0000047ab9 */ /* 0x000fe20000000a00 */
[----:B------:R-:W-:Y:S01]  /*00b0*/  ISETP.NE.AND P0, PT, R0, 0x1, PT ;  /* 0x000000010000780c */ /* 0x000fe20003f05270 */
[----:B------:R-:W-:Y:S01]  /*00c0*/  UIMAD UR4, UR11, UR4, URZ ;  /* 0x000000040b0472a4 */ /* 0x000fe2000f8e023f */
[----:B------:R-:W3:Y:S01]  /*00d0*/  S2R R12, SR_CTAID.X ;  /* 0x00000000000c7919 */ /* 0x000ee20000002500 */
[----:B------:R-:W-:Y:S01]  /*00e0*/  IMAD.U32 R15, RZ, RZ, UR10 ;  /* 0x0000000aff0f7e24 */ /* 0x000fe2000f8e00ff */
[----:B------:R-:W-:Y:S01]  /*00f0*/  ULDC.64 UR14, c[0x0][0x118] ;  /* 0x00004600000e7ab9 */ /* 0x000fe20000000a00 */
[----:B------:R-:W-:Y:S01]  /*0100*/  IMAD.MOV.U32 R18, RZ, RZ, c[0x0][0x1dc] ;  /* 0x00007700ff127624 */ /* 0x000fe200078e00ff */
[----:B------:R-:W-:-:S02]  /*0110*/  UIMAD UR6, UR10, UR5, UR4 ;  /* 0x000000050a0672a4 */ /* 0x000fc4000f8e0204 */
[----:B------:R-:W-:Y:S02]  /*0120*/  UMOV UR16, 0x6 ;  /* 0x0000000600107882 */ /* 0x000fe40000000000 */
[----:B------:R-:W-:Y:S02]  /*0130*/  ULDC.64 UR4, c[0x0][0x1b8] ;  /* 0x00006e0000047ab9 */ /* 0x000fe40000000a00 */
[----:B------:R-:W-:-:S04]  /*0140*/  UIMAD UR4, UR11, UR4, URZ ;  /* 0x000000040b0472a4 */ /* 0x000fc8000f8e023f */
[----:B------:R-:W-:Y:S01]  /*0150*/  UIMAD UR4, UR10, UR5, UR4 ;  /* 0x000000050a0472a4 */ /* 0x000fe2000f8e0204 */
[----:B-1----:R-:W-:Y:S01]  /*0160*/  SHF.R.S32.HI R16, RZ, 0x1f, R244 ;  /* 0x0000001fff107819 */ /* 0x002fe200000114f4 */
[----:B------:R-:W-:-:S03]  /*0170*/  IMAD.SHL.U32 R24, R244, 0x4, RZ ;  /* 0x00000004f4187824 */ /* 0x000fc600078e00ff */
[----:B------:R-:W-:Y:S01]  /*0180*/  LEA.HI R0, R16, R244, RZ, 0x3 ;  /* 0x000000f410007211 */ /* 0x000fe200078f18ff */
[----:B--2---:R-:W-:Y:S01]  /*0190*/  @P0 IMAD.HI.U32 R2, R22, c[0x0][0x24c], RZ ;  /* 0x0000930016020a27 */ /* 0x004fe200078e00ff */
[----:B------:R-:W-:Y:S02]  /*01a0*/  SHF.R.S32.HI R23, RZ, 0x1f, R22 ;  /* 0x0000001fff177819 */ /* 0x000fe40000011416 */
[----:B------:R-:W-:Y:S01]  /*01b0*/  SHF.R.S32.HI R246, RZ, 0x3, R0 ;  /* 0x00000003fff67819 */ /* 0x000fe20000011400 */
[----:B------:R-:W-:Y:S01]  /*01c0*/  IMAD.MOV.U32 R4, RZ, RZ, R22 ;  /* 0x000000ffff047224 */ /* 0x000fe200078e0016 */
[----:B------:R-:W-:Y:S01]  /*01d0*/  LOP3.LUT R0, R0, 0xfffffff8, RZ, 0xc0, !PT ;  /* 0xfffffff800007812 */ /* 0x000fe200078ec0ff */
[----:B---3--:R-:W-:Y:S01]  /*01e0*/  IMAD R21, R12, R21, c[0x0][0x198] ;  /* 0x000066000c157624 */ /* 0x008fe200078e0215 */
[----:B------:R-:W-:Y:S01]  /*01f0*/  @P0 SHF.R.U32.HI R4, RZ, c[0x0][0x250], R2 ;  /* 0x00009400ff040a19 */ /* 0x000fe20000011602 */
[----:B------:R-:W-:Y:S01]  /*0200*/  IMAD.SHL.U32 R2, R246, 0x40, RZ ;  /* 0x00000040f6027824 */ /* 0x000fe200078e00ff */
[----:B------:R-:W-:Y:S01]  /*0210*/  SHF.R.S32.HI R247, RZ, 0x1f, R246 ;  /* 0x0000001ffff77819 */ /* 0x000fe200000114f6 */
[----:B------:R-:W-:Y:S01]  /*0220*/  IMAD.IADD R20, R244, 0x1, -R0 ;  /* 0x00000001f4147824 */ /* 0x000fe200078e0a00 */
[----:B------:R-:W-:-:S02]  /*0230*/  SHF.R.S32.HI R0, RZ, 0x1f, R4 ;  /* 0x0000001fff007819 */ /* 0x000fc40000011404 */
[----:B------:R-:W-:Y:S01]  /*0240*/  SHF.R.S32.HI R25, RZ, 0x1f, R24 ;  /* 0x0000001fff197819 */ /* 0x000fe20000011418 */
[----:B------:R-:W-:Y:S02]  /*0250*/  IMAD.SHL.U32 R10, R20, 0x8, RZ ;  /* 0x00000008140a7824 */ /* 0x000fe400078e00ff */
[C---:B------:R-:W-:Y:S02]  /*0260*/  IMAD R3, R0.reuse, c[0x0][0x1e0], RZ ;  /* 0x0000780000037a24 */ /* 0x040fe400078e02ff */
[----:B------:R-:W-:Y:S01]  /*0270*/  IMAD R5, R0, c[0x0][0x1b0], RZ ;  /* 0x00006c0000057a24 */ /* 0x000fe200078e02ff */
[----:B------:R-:W-:Y:S01]  /*0280*/  SHF.R.S32.HI R11, RZ, 0x1f, R10 ;  /* 0x0000001fff0b7819 */ /* 0x000fe2000001140a */
[----:B------:R-:W-:Y:S01]  /*0290*/  IMAD R6, R4, c[0x0][0x1e4], R3 ;  /* 0x0000790004067a24 */ /* 0x000fe200078e0203 */
[----:B------:R-:W-:Y:S01]  /*02a0*/  LOP3.LUT R0, R2, 0x1c0, RZ, 0xc0, !PT ;  /* 0x000001c002007812 */ /* 0x000fe200078ec0ff */
[----:B------:R-:W-:Y:S01]  /*02b0*/  IMAD.WIDE R12, R12, 0x40, R246 ;  /* 0x000000400c0c7825 */ /* 0x000fe200078e02f6 */
[----:B------:R-:W-:Y:S01]  /*02c0*/  ISETP.GE.AND P3, PT, R10, c[0x0][0x1cc], PT ;  /* 0x000073000a007a0c */ /* 0x000fe20003f66270 */
[----:B------:R1:W-:Y:S01]  /*02d0*/  STL.64 [R1], R24 ;  /* 0x0000001801007387 */ /* 0x0003e20000100a00 */
[--C-:B------:R-:W-:Y:S01]  /*02e0*/  LOP3.LUT R8, R0, 0x38, R10.reuse, 0xf8, !PT ;  /* 0x0000003800087812 */ /* 0x100fe200078ef80a */
[----:B------:R-:W-:Y:S01]  /*02f0*/  IMAD.WIDE.U32 R2, R4, c[0x0][0x1e0], R10 ;  /* 0x0000780004027a25 */ /* 0x000fe200078e000a */
[----:B------:R-:W-:-:S02]  /*0300*/  SHF.R.U32.HI R7, RZ, 0x3, R0 ;  /* 0x00000003ff077819 */ /* 0x000fc40000011600 */
[----:B------:R-:W-:Y:S01]  /*0310*/  IADD3 R19, R10, 0x80, RZ ;  /* 0x000000800a137810 */ /* 0x000fe20007ffe0ff */
[----:B------:R-:W-:Y:S01]  /*0320*/  IMAD R0, R4, c[0x0][0x1b4], R5 ;  /* 0x00006d0004007a24 */ /* 0x000fe200078e0205 */
[----:B------:R-:W-:Y:S01]  /*0330*/  LOP3.LUT R17, R8, R7, RZ, 0x3c, !PT ;  /* 0x0000000708117212 */ /* 0x000fe200078e3cff */
[----:B------:R-:W-:Y:S02]  /*0340*/  IMAD.IADD R3, R3, 0x1, R6 ;  /* 0x0000000103037824 */ /* 0x000fe400078e0206 */
[----:B------:R-:W-:-:S04]  /*0350*/  IMAD.WIDE.U32 R4, R4, c[0x0][0x1b0], R10 ;  /* 0x00006c0004047a25 */ /* 0x000fc800078e000a */
[----:B------:R-:W-:Y:S02]  /*0360*/  IMAD.U32 R6, RZ, RZ, UR10 ;  /* 0x0000000aff067e24 */ /* 0x000fe4000f8e00ff */
[----:B------:R-:W-:Y:S02]  /*0370*/  IMAD.IADD R5, R5, 0x1, R0 ;  /* 0x0000000105057824 */ /* 0x000fe400078e0200 */
[----:B------:R-:W-:-:S04]  /*0380*/  IMAD.WIDE.U32 R2, R6, c[0x0][0x1e8], R2 ;  /* 0x00007a0006027a25 */ /* 0x000fc800078e0002 */
[----:B------:R-:W-:Y:S01]  /*0390*/  IMAD R0, R247, c[0x0][0x178], RZ ;  /* 0x00005e00f7007a24 */ /* 0x000fe200078e02ff */
[----:B------:R-:W-:Y:S01]  /*03a0*/  IADD3 R3, R3, UR6, RZ ;  /* 0x0000000603037c10 */ /* 0x000fe2000fffe0ff */
[----:B------:R-:W-:-:S04]  /*03b0*/  IMAD.WIDE.U32 R4, R6, c[0x0][0x1b8], R4 ;  /* 0x00006e0006047a25 */ /* 0x000fc800078e0004 */
[C---:B------:R-:W-:Y:S01]  /*03c0*/  IMAD R0, R246.reuse, c[0x0][0x17c], R0 ;  /* 0x00005f00f6007a24 */ /* 0x040fe200078e0200 */
[----:B------:R-:W-:Y:S01]  /*03d0*/  IADD3 R7, R5, UR4, RZ ;  /* 0x0000000405077c10 */ /* 0x000fe2000fffe0ff */
[----:B------:R-:W-:Y:S01]  /*03e0*/  IMAD.WIDE.U32 R8, R246, c[0x0][0x178], R10 ;  /* 0x00005e00f6087a25 */ /* 0x000fe200078e000a */
[----:B------:R-:W-:Y:S02]  /*03f0*/  ULDC.64 UR4, c[0x0][0x188] ;  /* 0x0000620000047ab9 */ /* 0x000fe40000000a00 */
[----:B------:R-:W-:Y:S01]  /*0400*/  UIMAD UR4, UR11, UR4, URZ ;  /* 0x000000040b0472a4 */ /* 0x000fe2000f8e023f */
[----:B------:R-:W-:Y:S02]  /*0410*/  IMAD R6, R13, c[0x0][0x1d8], RZ ;  /* 0x000076000d067a24 */ /* 0x000fe400078e02ff */
[----:B------:R-:W-:Y:S01]  /*0420*/  IMAD.IADD R9, R9, 0x1, R0 ;  /* 0x0000000109097824 */ /* 0x000fe200078e0200 */
[----:B------:R-:W-:Y:S01]  /*0430*/  UIMAD UR5, UR10, UR5, UR4 ;  /* 0x000000050a0572a4 */ /* 0x000fe2000f8e0204 */
[----:B------:R-:W-:-:S02]  /*0440*/  IMAD R0, R23, c[0x0][0x180], RZ ;  /* 0x0000600017007a24 */ /* 0x000fc400078e02ff */
[C---:B------:R-:W-:Y:S02]  /*0450*/  IMAD R5, R12.reuse, c[0x0][0x1dc], R6 ;  /* 0x000077000c057a24 */ /* 0x040fe400078e0206 */
[----:B------:R-:W-:-:S04]  /*0460*/  IMAD.WIDE.U32 R2, R12, c[0x0][0x1d8], R2 ;  /* 0x000076000c027a25 */ /* 0x000fc800078e0002 */
[----:B------:R-:W-:Y:S02]  /*0470*/  IMAD R13, R13, c[0x0][0x1a8], RZ ;  /* 0x00006a000d0d7a24 */ /* 0x000fe400078e02ff */
[----:B------:R-:W-:Y:S01]  /*0480*/  IMAD.MOV.U32 R6, RZ, RZ, R4 ;  /* 0x000000ffff067224 */ /* 0x000fe200078e0004 */
[----:B------:R-:W-:Y:S01]  /*0490*/  LEA R4, P0, R2, c[0x0][0x1c0], 0x1 ;  /* 0x0000700002047a11 */ /* 0x000fe200078008ff */
[----:B------:R-:W-:Y:S02]  /*04a0*/  IMAD R0, R22, c[0x0][0x184], R0 ;  /* 0x0000610016007a24 */ /* 0x000fe400078e0200 */
[----:B------:R-:W-:Y:S02]  /*04b0*/  IMAD.IADD R3, R3, 0x1, R5 ;  /* 0x0000000103037824 */ /* 0x000fe400078e0205 */
[----:B------:R-:W-:Y:S02]  /*04c0*/  IMAD R14, R12, c[0x0][0x1ac], R13 ;  /* 0x00006b000c0e7a24 */ /* 0x000fe400078e020d */
[----:B------:R-:W-:Y:S01]  /*04d0*/  IMAD.WIDE.U32 R8, R22, c[0x0][0x180], R8 ;  /* 0x0000600016087a25 */ /* 0x000fe200078e0008 */
[----:B------:R-:W-:-:S03]  /*04e0*/  LEA.HI.X R5, R2, c[0x0][0x1c4], R3, 0x1, P0 ;  /* 0x0000710002057a11 */ /* 0x000fc600000f0c03 */
[----:B------:R-:W-:-:S04]  /*04f0*/  IMAD.WIDE.U32 R12, R12, c[0x0][0x1a8], R6 ;  /* 0x00006a000c0c7a25 */ /* 0x000fc800078e0006 */
[----:B------:R-:W-:Y:S01]  /*0500*/  IMAD.IADD R9, R9, 0x1, R0 ;  /* 0x0000000109097824 */ /* 0x000fe200078e0200 */
[----:B------:R-:W-:Y:S01]  /*0510*/  LEA R2, P0, R12, c[0x0][0x190], 0x1 ;  /* 0x000064000c027a11 */ /* 0x000fe200078008ff */
[----:B------:R-:W-:Y:S02]  /*0520*/  IMAD.MOV.U32 R7, RZ, RZ, c[0x0][0x1d8] ;  /* 0x00007600ff077624 */ /* 0x000fe400078e00ff */
[----:B------:R-:W-:Y:S01]  /*0530*/  IMAD.IADD R0, R13, 0x1, R14 ;  /* 0x000000010d007824 */ /* 0x000fe200078e020e */
[----:B------:R-:W-:Y:S01]  /*0540*/  IADD3 R13, R10, 0x40, RZ ;  /* 0x000000400a0d7810 */ /* 0x000fe20007ffe0ff */
[----:B------:R-:W-:Y:S01]  /*0550*/  IMAD.WIDE.U32 R14, R15, c[0x0][0x188], R8 ;  /* 0x000062000f0e7a25 */ /* 0x000fe200078e0008 */
[----:B------:R-:W-:Y:S02]  /*0560*/  LEA R6, P1, R7, R4, 0x6 ;  /* 0x0000000407067211 */ /* 0x000fe400078230ff */
[----:B------:R-:W-:Y:S01]  /*0570*/  LEA.HI.X R3, R12, c[0x0][0x194], R0, 0x1, P0 ;  /* 0x000065000c037a11 */ /* 0x000fe200000f0c00 */
[----:B------:R-:W-:Y:S01]  /*0580*/  IMAD.IADD R0, R21, 0x1, -R246 ;  /* 0x0000000115007824 */ /* 0x000fe200078e0af6 */
[----:B------:R-:W-:Y:S01]  /*0590*/  LEA.HI R8, R16, R244, RZ, 0x6 ;  /* 0x000000f410087211 */ /* 0x000fe200078f30ff */
[----:B------:R-:W-:Y:S01]  /*05a0*/  IMAD.MOV.U32 R9, RZ, RZ, c[0x0][0x1a8] ;  /* 0x00006a00ff097624 */ /* 0x000fe200078e00ff */
[----:B------:R-:W-:Y:S01]  /*05b0*/  LEA.HI.X R7, R7, R5, R18, 0x6, P1 ;  /* 0x0000000507077211 */ /* 0x000fe200008f3412 */
[----:B------:R-:W-:Y:S01]  /*05c0*/  IMAD.MOV.U32 R12, RZ, RZ, c[0x0][0x1ac] ;  /* 0x00006b00ff0c7624 */ /* 0x000fe200078e00ff */
[----:B------:R-:W-:-:S02]  /*05d0*/  SHF.R.S32.HI R18, RZ, 0x6, R8 ;  /* 0x00000006ff127819 */ /* 0x000fc40000011408 */
[----:B------:R-:W-:Y:S02]  /*05e0*/  ISETP.LT.OR P0, PT, R0, 0x1, P3 ;  /* 0x000000010000780c */ /* 0x000fe40001f01670 */
[----:B------:R-:W-:Y:S01]  /*05f0*/  ISETP.GE.AND P2, PT, R13, c[0x0][0x1cc], PT ;  /* 0x000073000d007a0c */ /* 0x000fe20003f46270 */
[----:B------:R-:W-:Y:S01]  /*0600*/  IMAD R8, R18, 0x200, R17 ;  /* 0x0000020012087824 */ /* 0x000fe200078e0211 */
[----:B------:R-:W-:Y:S01]  /*0610*/  IADD3 R17, R10, 0xc0, RZ ;  /* 0x000000c00a117810 */ /* 0x000fe20007ffe0ff */
[----:B------:R-:W-:Y:S01]  /*0620*/  IMAD.SHL.U32 R18, R18, 0x8, RZ ;  /* 0x0000000812127824 */ /* 0x000fe200078e00ff */
[----:B------:R-:W-:Y:S01]  /*0630*/  ISETP.LT.OR P4, PT, R0, 0x1, P2 ;  /* 0x000000010000780c */ /* 0x000fe20001781670 */
[----:B------:R-:W-:Y:S01]  /*0640*/  IMAD.SHL.U32 R238, R8, 0x2, RZ ;  /* 0x0000000208ee7824 */ /* 0x000fe200078e00ff */
[----:B------:R-:W-:Y:S02]  /*0650*/  ISETP.GE.AND P1, PT, R19, c[0x0][0x1cc], PT ;  /* 0x0000730013007a0c */ /* 0x000fe40003f26270 */
[----:B------:R-:W-:-:S02]  /*0660*/  ISETP.GE.AND P5, PT, R17, c[0x0][0x1cc], PT ;  /* 0x0000730011007a0c */ /* 0x000fc40003fa6270 */
[C---:B------:R-:W-:Y:S01]  /*0670*/  ISETP.LT.OR P3, PT, R0.reuse, 0x21, P3 ;  /* 0x000000210000780c */ /* 0x040fe20001f61670 */
[----:B------:R2:W-:Y:S01]  /*0680*/  LDGSTS.E.BYPASS.LTC128B.128 [R238+0x8080], [R4.64], !P0 ;  /* 0x0808000004ee7fae */ /* 0x0005e2000c101d4e */
[C---:B------:R-:W-:Y:S02]  /*0690*/  LEA R8, P0, R9.reuse, R2, 0x6 ;  /* 0x0000000209087211 */ /* 0x040fe400078030ff */
[----:B------:R-:W-:Y:S02]  /*06a0*/  ISETP.LT.OR P6, PT, R0, 0x1, P1 ;  /* 0x000000010000780c */ /* 0x000fe40000fc1670 */
[----:B------:R-:W-:Y:S01]  /*06b0*/  LEA.HI.X R9, R9, R3, R12, 0x6, P0 ;  /* 0x0000000309097211 */ /* 0x000fe200000f340c */
[----:B------:R2:W-:Y:S01]  /*06c0*/  LDGSTS.E.BYPASS.LTC128B.128 [R238+0xa080], [R4.64+0x80], !P4 ;  /* 0x0a08008004ee7fae */ /* 0x0005e2000e101d4e */
[----:B------:R-:W-:Y:S01]  /*06d0*/  IADD3 R12, R15, UR5, RZ ;  /* 0x000000050f0c7c10 */ /* 0x000fe2000fffe0ff */
[----:B------:R-:W-:Y:S01]  /*06e0*/  ULDC.64 UR4, c[0x0][0x278] ;  /* 0x00009e0000047ab9 */ /* 0x000fe20000000a00 */
[----:B------:R-:W-:Y:S01]  /*06f0*/  LEA R250, P0, R14, c[0x0][0x160], 0x1 ;  /* 0x000058000efa7a11 */ /* 0x000fe200078008ff */
[----:B------:R-:W-:Y:S01]  /*0700*/  UIMAD UR6, UR11, UR4, URZ ;  /* 0x000000040b0672a4 */ /* 0x000fe2000f8e023f */
[----:B------:R-:W-:Y:S01]  /*0710*/  ISETP.LT.OR P4, PT, R0, 0x1, P5 ;  /* 0x000000010000780c */ /* 0x000fe20002f81670 */
[----:B------:R-:W-:Y:S01]  /*0720*/  UIMAD.WIDE.U32 UR12, UR10, UR4, URZ ;  /* 0x000000040a0c72a5 */ /* 0x000fe2000f8e003f */
[----:B------:R-:W-:Y:S01]  /*0730*/  LEA.HI.X R251, R14, c[0x0][0x164], R12, 0x1, P0 ;  /* 0x000059000efb7a11 */ /* 0x000fe200000f0c0c */
[----:B------:R-:W-:Y:S01]  /*0740*/  UIMAD UR5, UR10, UR5, UR6 ;  /* 0x000000050a0572a4 */ /* 0x000fe2000f8e0206 */
[----:B------:R-:W-:Y:S01]  /*0750*/  P2R R12, PR, RZ, 0x8 ;  /* 0x00000008ff0c7803 */ /* 0x000fe20000000000 */
[----:B------:R2:W-:Y:S01]  /*0760*/  LDGSTS.E.BYPASS.LTC128B.128 [R238+0xc080], [R4.64+0x100], !P6 ;  /* 0x0c08010004ee7fae */ /* 0x0005e2000f101d4e */
[----:B------:R-:W-:Y:S01]  /*0770*/  ISETP.LT.OR P0, PT, R0, 0x21, P2 ;  /* 0x000000210000780c */ /* 0x000fe20001701670 */
[----:B------:R-:W-:Y:S01]  /*0780*/  UIADD3 UR8, UR13, UR5, URZ ;  /* 0x000000050d087290 */ /* 0x000fe2000fffe03f */
[----:B------:R-:W-:Y:S01]  /*0790*/  ISETP.NE.AND P2, PT, R12, RZ, PT ;  /* 0x000000ff0c00720c */ /* 0x000fe20003f45270 */
[----:B------:R-:W-:Y:S01]  /*07a0*/  ULDC.64 UR6, c[0x0][0x178] ;  /* 0x00005e0000067ab9 */ /* 0x000fe20000000a00 */
[----:B------:R-:W-:Y:S01]  /*07b0*/  P2R R12, PR, RZ, 0x1 ;  /* 0x00000001ff0c7803 */ /* 0x000fe20000000000 */
[----:B------:R-:W-:Y:S01]  /*07c0*/  ULDC.64 UR4, c[0x0][0x218] ;  /* 0x0000860000047ab9 */ /* 0x000fe20000000a00 */
[----:B------:R-:W-:Y:S01]  /*07d0*/  ISETP.LT.OR P1, PT, R0, 0x21, P1 ;  /* 0x000000210000780c */ /* 0x000fe20000f21670 */
[----:B------:R2:W-:Y:S01]  /*07e0*/  LDGSTS.E.BYPASS.LTC128B.128 [R238+0xe080], [R4.64+0x180], !P4 ;  /* 0x0e08018004ee7fae */ /* 0x0005e2000e101d4e */
[----:B------:R-:W-:Y:S01]  /*07f0*/  ISETP.NE.AND P6, PT, R12, RZ, PT ;  /* 0x000000ff0c00720c */ /* 0x000fe20003fc5270 */
[----:B------:R-:W-:Y:S01]  /*0800*/  UIMAD UR4, UR11, UR4, URZ ;  /* 0x000000040b0472a4 */ /* 0x000fe2000f8e023f */
[----:B------:R-:W-:Y:S01]  /*0810*/  ISETP.GE.AND P4, PT, R10, c[0x0][0x19c], PT ;  /* 0x000067000a007a0c */ /* 0x000fe20003f86270 */
[----:B------:R-:W-:Y:S01]  /*0820*/  USHF.L.U32 UR9, UR6, 0x6, URZ ;  /* 0x0000000606097899 */ /* 0x000fe2000800063f */
[----:B------:R-:W-:Y:S01]  /*0830*/  ISETP.GE.AND P3, PT, R13, c[0x0][0x19c], PT ;  /* 0x000067000d007a0c */ /* 0x000fe20003f66270 */
[----:B------:R-:W-:Y:S01]  /*0840*/  UIMAD UR4, UR10, UR5, UR4 ;  /* 0x000000050a0472a4 */ /* 0x000fe2000f8e0204 */
[C---:B------:R-:W-:Y:S01]  /*0850*/  ISETP.LT.OR P0, PT, R0.reuse, 0x21, P5 ;  /* 0x000000210000780c */ /* 0x040fe20002f01670 */
[----:B------:R3:W-:Y:S01]  /*0860*/  LDGSTS.E.BYPASS.LTC128B.128 [R238+0x9080], [R6.64], !P2 ;  /* 0x0908000006ee7fae */ /* 0x0007e2000d101d4e */
[C---:B------:R-:W-:Y:S01]  /*0870*/  ISETP.LT.OR P2, PT, R0.reuse, 0x1, P4 ;  /* 0x000000010000780c */ /* 0x040fe20002741670 */
[----:B------:R-:W-:Y:S01]  /*0880*/  USHF.L.U64.HI UR7, UR6, UR16, UR7 ;  /* 0x0000001006077299 */ /* 0x000fe20008010207 */
[----:B------:R-:W-:-:S03]  /*0890*/  ISETP.LT.OR P5, PT, R0, 0x1, P3 ;  /* 0x000000010000780c */ /* 0x000fc60001fa1670 */
[----:B------:R3:W-:Y:S04]  /*08a0*/  LDGSTS.E.BYPASS.LTC128B.128 [R238+0xb080], [R6.64+0x80], !P6 ;  /* 0x0b08008006ee7fae */ /* 0x0007e8000f101d4e */
[----:B------:R3:W-:Y:S01]  /*08b0*/  LDGSTS.E.BYPASS.LTC128B.128 [R238+0xd080], [R6.64+0x100], !P1 ;  /* 0x0d08010006ee7fae */ /* 0x0007e2000c901d4e */
[----:B------:R-:W-:-:S03]  /*08c0*/  ISETP.GE.AND P1, PT, R19, c[0x0][0x19c], PT ;  /* 0x0000670013007a0c */ /* 0x000fc60003f26270 */
[----:B------:R3:W-:Y:S01]  /*08d0*/  LDGSTS.E.BYPASS.LTC128B.128 [R238+0xf080], [R6.64+0x180], !P0 ;  /* 0x0f08018006ee7fae */ /* 0x0007e2000c101d4e */
[----:B------:R-:W-:-:S03]  /*08e0*/  ISETP.GE.AND P0, PT, R17, c[0x0][0x19c], PT ;  /* 0x0000670011007a0c */ /* 0x000fc60003f06270 */
[----:B------:R4:W-:Y:S01]  /*08f0*/  LDGSTS.E.BYPASS.LTC128B.128 [R238+0x80], [R2.64], !P2 ;  /* 0x0008000002ee7fae */ /* 0x0009e2000d101d4e */
[----:B--2---:R-:W-:Y:S01]  /*0900*/  IMAD R4, R23, c[0x0][0x270], RZ ;  /* 0x00009c0017047a24 */ /* 0x004fe200078e02ff */
[C---:B------:R-:W-:Y:S02]  /*0910*/  ISETP.LT.OR P6, PT, R0.reuse, 0x1, P0 ;  /* 0x000000010000780c */ /* 0x040fe400007c1670 */
[----:B------:R4:W-:Y:S01]  /*0920*/  LDGSTS.E.BYPASS.LTC128B.128 [R238+0x2080], [R2.64+0x80], !P5 ;  /* 0x0208008002ee7fae */ /* 0x0009e2000e901d4e */
[C---:B------:R-:W-:Y:S02]  /*0930*/  ISETP.LT.OR P5, PT, R0.reuse, 0x1, P1 ;  /* 0x000000010000780c */ /* 0x040fe40000fa1670 */
[----:B------:R-:W-:Y:S01]  /*0940*/  ISETP.LT.OR P0, PT, R0, 0x21, P0 ;  /* 0x000000210000780c */ /* 0x000fe20000701670 */
[C---:B---3--:R-:W-:Y:S02]  /*0950*/  IMAD R6, R22.reuse, c[0x0][0x274], R4 ;  /* 0x00009d0016067a24 */ /* 0x048fe400078e0204 */
[----:B------:R-:W-:-:S05]  /*0960*/  IMAD.WIDE.U32 R4, R22, c[0x0][0x270], R24 ;  /* 0x00009c0016047a25 */ /* 0x000fca00078e0018 */
[----:B------:R-:W-:Y:S02]  /*0970*/  IADD3 R7, P2, R4, UR12, RZ ;  /* 0x0000000c04077c10 */ /* 0x000fe4000ff5e0ff */
[----:B------:R-:W-:Y:S02]  /*0980*/  P2R R4, PR, RZ, 0x20 ;  /* 0x00000020ff047803 */ /* 0x000fe40000000000 */
[----:B------:R-:W-:Y:S02]  /*0990*/  IADD3.X R6, R5, UR8, R6, P2, !PT ;  /* 0x0000000805067c10 */ /* 0x000fe400097fe406 */
[----:B------:R-:W-:Y:S01]  /*09a0*/  ISETP.NE.AND P2, PT, R4, RZ, PT ;  /* 0x000000ff0400720c */ /* 0x000fe20003f45270 */
[----:B------:R-:W-:Y:S01]  /*09b0*/  IMAD R4, R247, c[0x0][0x208], RZ ;  /* 0x00008200f7047a24 */ /* 0x000fe200078e02ff */
[C---:B------:R-:W-:Y:S02]  /*09c0*/  ISETP.LT.OR P5, PT, R0.reuse, 0x21, P4 ;  /* 0x000000210000780c */ /* 0x040fe400027a1670 */
[----:B------:R-:W-:-:S02]  /*09d0*/  ISETP.LT.OR P4, PT, R0, 0x21, P3 ;  /* 0x000000210000780c */ /* 0x000fc40001f81670 */
[----:B------:R-:W-:Y:S01]  /*09e0*/  ISETP.LT.OR P3, PT, R0, 0x21, P1 ;  /* 0x000000210000780c */ /* 0x000fe20000f61670 */
[C---:B------:R-:W-:Y:S01]  /*09f0*/  IMAD R0, R246.reuse, c[0x0][0x20c], R4 ;  /* 0x00008300f6007a24 */ /* 0x040fe200078e0204 */
[----:B------:R-:W-:Y:S01]  /*0a00*/  ISETP.GE.AND P1, PT, R13, c[0x0][0x16c], PT ;  /* 0x00005b000d007a0c */ /* 0x000fe20003f26270 */
[C---:B------:R-:W-:Y:S01]  /*0a10*/  IMAD.WIDE.U32 R4, R246.reuse, c[0x0][0x208], R10 ;  /* 0x00008200f6047a25 */ /* 0x040fe200078e000a */
[----:B------:R-:W-:-:S03]  /*0a20*/  IADD3 R11, -R246, c[0x0][0x168], RZ ;  /* 0x00005a00f60b7a10 */ /* 0x000fc60007ffe1ff */
[----:B------:R4:W-:Y:S01]  /*0a30*/  LDGSTS.E.BYPASS.LTC128B.128 [R238+0x4080], [R2.64+0x100], !P2 ;  /* 0x0408010002ee7fae */ /* 0x0009e2000d101d4e */
[----:B------:R-:W-:-:S03]  /*0a40*/  ISETP.GE.AND P2, PT, R10, c[0x0][0x16c], PT ;  /* 0x00005b000a007a0c */ /* 0x000fc60003f46270 */
[----:B------:R4:W-:Y:S01]  /*0a50*/  LDGSTS.E.BYPASS.LTC128B.128 [R238+0x6080], [R2.64+0x180], !P6 ;  /* 0x0608018002ee7fae */ /* 0x0009e2000f101d4e */
[C---:B------:R-:W-:Y:S02]  /*0a60*/  ISETP.LT.OR P6, PT, R11.reuse, 0x1, P2 ;  /* 0x000000010b00780c */ /* 0x040fe400017c1670 */
[C---:B------:R-:W-:Y:S01]  /*0a70*/  ISETP.LT.OR P2, PT, R11.reuse, 0x21, P2 ;  /* 0x000000210b00780c */ /* 0x040fe20001741670 */
[----:B------:R2:W-:Y:S01]  /*0a80*/  LDGSTS.E.BYPASS.LTC128B.128 [R238+0x1080], [R8.64], !P5 ;  /* 0x0108000008ee7fae */ /* 0x0005e2000e901d4e */
[----:B------:R-:W-:-:S03]  /*0a90*/  ISETP.LT.OR P5, PT, R11, 0x1, P1 ;  /* 0x000000010b00780c */ /* 0x000fc60000fa1670 */
[----:B------:R2:W-:Y:S01]  /*0aa0*/  LDGSTS.E.BYPASS.LTC128B.128 [R238+0x3080], [R8.64+0x80], !P4 ;  /* 0x0308008008ee7fae */ /* 0x0005e2000e101d4e */
[----:B------:R-:W-:-:S03]  /*0ab0*/  ISETP.GE.AND P4, PT, R17, c[0x0][0x16c], PT ;  /* 0x00005b0011007a0c */ /* 0x000fc60003f86270 */
[----:B------:R2:W-:Y:S04]  /*0ac0*/  LDGSTS.E.BYPASS.LTC128B.128 [R238+0x5080], [R8.64+0x100], !P3 ;  /* 0x0508010008ee7fae */ /* 0x0005e8000d901d4e */
[----:B------:R2:W-:Y:S01]  /*0ad0*/  LDGSTS.E.BYPASS.LTC128B.128 [R238+0x7080], [R8.64+0x180], !P0 ;  /* 0x0708018008ee7fae */ /* 0x0005e2000c101d4e */
[----:B------:R-:W-:-:S03]  /*0ae0*/  ISETP.GE.AND P0, PT, R19, c[0x0][0x16c], PT ;  /* 0x00005b0013007a0c */ /* 0x000fc60003f06270 */
[----:B------:R-:W0:Y:S04]  /*0af0*/  LDGDEPBAR ;  /* 0x00000000000079af */ /* 0x000e280000000000 */
[----:B------:R1:W-:Y:S01]  /*0b00*/  LDGSTS.E.BYPASS.LTC128B.128 [R238+0x10080], [R250.64], !P6 ;  /* 0x10080000faee7fae */ /* 0x0003e2000f101d4e */
[----:B------:R-:W-:Y:S01]  /*0b10*/  ISETP.LT.OR P6, PT, R11, 0x1, P0 ;  /* 0x000000010b00780c */ /* 0x000fe200007c1670 */
[----:B----4-:R-:W-:Y:S02]  /*0b20*/  IMAD.IADD R3, R5, 0x1, R0 ;  /* 0x0000000105037824 */ /* 0x010fe400078e0200 */
[----:B------:R1:W-:Y:S01]  /*0b30*/  LDGSTS.E.BYPASS.LTC128B.128 [R238+0x12080], [R250.64+0x80], !P5 ;  /* 0x12080080faee7fae */ /* 0x0003e2000e901d4e */
[----:B------:R-:W-:Y:S01]  /*0b40*/  IMAD.MOV.U32 R2, RZ, RZ, R4 ;  /* 0x000000ffff027224 */ /* 0x000fe200078e0004 */
[----:B------:R-:W-:Y:S01]  /*0b50*/  ISETP.LT.OR P5, PT, R11, 0x1, P4 ;  /* 0x000000010b00780c */ /* 0x000fe200027a1670 */
[----:B------:R-:W-:Y:S01]  /*0b60*/  IMAD R0, R23, c[0x0][0x210], RZ ;  /* 0x0000840017007a24 */ /* 0x000fe200078e02ff */
[----:B------:R-:W-:Y:S01]  /*0b70*/  ISETP.LT.OR P4, PT, R11, 0x21, P4 ;  /* 0x000000210b00780c */ /* 0x000fe20002781670 */
[----:B------:R-:W-:-:S04]  /*0b80*/  IMAD.WIDE.U32 R2, R22, c[0x0][0x210], R2 ;  /* 0x0000840016027a25 */ /* 0x000fc800078e0002 */
[----:B------:R-:W-:Y:S01]  /*0b90*/  IMAD R0, R22, c[0x0][0x214], R0 ;  /* 0x0000850016007a24 */ /* 0x000fe200078e0200 */
[----:B------:R1:W-:Y:S01]  /*0ba0*/  LDGSTS.E.BYPASS.LTC128B.128 [R238+0x14080], [R250.64+0x100], !P6 ;  /* 0x14080100faee7fae */ /* 0x0003e2000f101d4e */
[----:B------:R-:W-:Y:S01]  /*0bb0*/  IMAD.U32 R4, RZ, RZ, UR10 ;  /* 0x0000000aff047e24 */ /* 0x000fe2000f8e00ff */
[----:B------:R-:W-:Y:S01]  /*0bc0*/  ISETP.GT.AND P6, PT, R244, 0xf, PT ;  /* 0x0000000ff400780c */ /* 0x000fe20003fc4270 */
[----:B------:R-:W-:Y:S01]  /*0bd0*/  IMAD.IADD R3, R3, 0x1, R0 ;  /* 0x0000000103037824 */ /* 0x000fe200078e0200 */
[----:B--2---:R-:W-:Y:S01]  /*0be0*/  LEA R8, P3, R7, c[0x0][0x258], 0x2 ;  /* 0x0000960007087a11 */ /* 0x004fe200078610ff */
[----:B------:R1:W-:Y:S02]  /*0bf0*/  LDGSTS.E.BYPASS.LTC128B.128 [R238+0x16080], [R250.64+0x180], !P5 ;  /* 0x16080180faee7fae */ /* 0x0003e4000e901d4e */
[----:B------:R-:W-:Y:S01]  /*0c00*/  IMAD.WIDE.U32 R4, R4, c[0x0][0x218], R2 ;  /* 0x0000860004047a25 */ /* 0x000fe200078e0002 */
[----:B------:R-:W-:Y:S02]  /*0c10*/  ISETP.LT.OR P5, PT, R11, 0x21, P1 ;  /* 0x000000210b00780c */ /* 0x000fe40000fa1670 */
[----:B------:R-:W-:Y:S01]  /*0c20*/  LEA.HI.X R9, R7, c[0x0][0x25c], R6, 0x2, P3 ;  /* 0x0000970007097a11 */ /* 0x000fe200018f1406 */
[----:B------:R-:W-:Y:S01]  /*0c30*/  IMAD.U32 R6, RZ, RZ, UR9 ;  /* 0x00000009ff067e24 */ /* 0x000fe2000f8e00ff */
[----:B------:R-:W-:-:S02]  /*0c40*/  ISETP.LT.OR P3, PT, R11, 0x21, P0 ;  /* 0x000000210b00780c */ /* 0x000fc40000761670 */
[----:B------:R-:W-:Y:S01]  /*0c50*/  IADD3 R0, R5, UR4, RZ ;  /* 0x0000000405007c10 */ /* 0x000fe2000fffe0ff */
[----:B------:R-:W-:Y:S01]  /*0c60*/  ULDC.64 UR4, c[0x0][0x208] ;  /* 0x0000820000047ab9 */ /* 0x000fe20000000a00 */
[C---:B------:R-:W-:Y:S01]  /*0c70*/  LEA R248, P0, R4.reuse, c[0x0][0x1f0], 0x1 ;  /* 0x00007c0004f87a11 */ /* 0x040fe200078008ff */
[----:B------:R-:W-:Y:S01]  /*0c80*/  USHF.L.U64.HI UR6, UR4, UR16, UR5 ;  /* 0x0000001004067299 */ /* 0x000fe20008010205 */
[----:B------:R-:W-:Y:S01]  /*0c90*/  P2R R7, PR, RZ, 0x4 ;  /* 0x00000004ff077803 */ /* 0x000fe20000000000 */
[----:B------:R-:W-:Y:S01]  /*0ca0*/  USHF.L.U32 UR16, UR4, 0x6, URZ ;  /* 0x0000000604107899 */ /* 0x000fe2000800063f */
[----:B------:R-:W-:Y:S01]  /*0cb0*/  LEA.HI.X R249, R4, c[0x0][0x1f4], R0, 0x1, P0 ;  /* 0x00007d0004f97a11 */ /* 0x000fe200000f0c00 */
[----:B------:R-:W-:Y:S01]  /*0cc0*/  @!P6 IMAD.SHL.U32 R0, R244, 0x10, RZ ;  /* 0x00000010f400e824 */ /* 0x000fe200078e00ff */
[----:B------:R-:W-:Y:S01]  /*0cd0*/  ISETP.NE.AND P0, PT, R7, RZ, PT ;  /* 0x000000ff0700720c */ /* 0x000fe20003f05270 */
[----:B------:R-:W-:Y:S01]  /*0ce0*/  ULDC.64 UR4, c[0x0][0x290] ;  /* 0x0000a40000047ab9 */ /* 0x000fe20000000a00 */
[----:B------:R-:W-:Y:S01]  /*0cf0*/  IADD3 R2, P1, R250, UR9, RZ ;  /* 0x00000009fa027c10 */ /* 0x000fe2000ff3e0ff */
[----:B------:R-:W-:Y:S01]  /*0d00*/  UIMAD UR17, UR11, UR4, URZ ;  /* 0x000000040b1172a4 */ /* 0x000fe2000f8e023f */
[----:B------:R-:W-:Y:S01]  /*0d10*/  IMAD.WIDE.U32 R4, R22, c[0x0][0x288], R24 ;  /* 0x0000a20016047a25 */ /* 0x000fe200078e0018 */
[----:B------:R-:W-:Y:S01]  /*0d20*/  UIMAD.WIDE.U32 UR18, UR10, UR4, URZ ;  /* 0x000000040a1272a5 */ /* 0x000fe2000f8e003f */
[----:B------:R-:W-:Y:S01]  /*0d30*/  IADD3.X R3, R251, UR7, RZ, P1, !PT ;  /* 0x00000007fb037c10 */ /* 0x000fe20008ffe4ff */
[----:B------:R-:W-:Y:S01]  /*0d40*/  UIMAD UR17, UR10, UR5, UR17 ;  /* 0x000000050a1172a4 */ /* 0x000fe2000f8e0211 */
[----:B------:R-:W-:-:S03]  /*0d50*/  IADD3 R6, P2, P1, R6, 0x180, R250 ;  /* 0x0000018006067810 */ /* 0x000fc6000795e0fa */
[----:B------:R-:W-:Y:S01]  /*0d60*/  UIADD3 UR17, UR19, UR17, URZ ;  /* 0x0000001113117290 */ /* 0x000fe2000fffe03f */
[----:B------:R-:W-:Y:S01]  /*0d70*/  IADD3.X R7, RZ, UR7, R251, P2, P1 ;  /* 0x00000007ff077c10 */ /* 0x000fe200097e24fb */
[----:B------:R2:W-:Y:S01]  /*0d80*/  LDGSTS.E.BYPASS.LTC128B.128 [R238+0x11080], [R2.64], !P0 ;  /* 0x1108000002ee7fae */ /* 0x0005e2000c101d4e */
[----:B------:R-:W-:Y:S02]  /*0d90*/  ISETP.GE.AND P1, PT, R10, c[0x0][0x1fc], PT ;  /* 0x00007f000a007a0c */ /* 0x000fe40003f26270 */
[----:B------:R-:W-:Y:S01]  /*0da0*/  ISETP.GE.AND P2, PT, R19, c[0x0][0x1fc], PT ;  /* 0x00007f0013007a0c */ /* 0x000fe20003f46270 */
[----:B------:R2:W-:Y:S01]  /*0db0*/  LDGSTS.E.BYPASS.LTC128B.128 [R238+0x13080], [R2.64+0x80], !P5 ;  /* 0x1308008002ee7fae */ /* 0x0005e2000e901d4e */
[C---:B------:R-:W-:Y:S02]  /*0dc0*/  ISETP.LT.OR P5, PT, R11.reuse, 0x1, P1 ;  /* 0x000000010b00780c */ /* 0x040fe40000fa1670 */
[----:B------:R-:W-:Y:S01]  /*0dd0*/  ISETP.LT.OR P0, PT, R11, 0x1, P2 ;  /* 0x000000010b00780c */ /* 0x000fe20001701670 */
[----:B------:R2:W-:Y:S01]  /*0de0*/  LDGSTS.E.BYPASS.LTC128B.128 [R238+0x15080], [R2.64+0x100], !P3 ;  /* 0x1508010002ee7fae */ /* 0x0005e2000d901d4e */
[----:B------:R-:W-:-:S03]  /*0df0*/  ISETP.GE.AND P3, PT, R13, c[0x0][0x1fc], PT ;  /* 0x00007f000d007a0c */ /* 0x000fc60003f66270 */
[----:B------:R3:W-:Y:S01]  /*0e00*/  LDGSTS.E.BYPASS.LTC128B.128 [R238+0x17080], [R6.64], !P4 ;  /* 0x1708000006ee7fae */ /* 0x0007e2000e101d4e */
[C---:B------:R-:W-:Y:S02]  /*0e10*/  ISETP.LT.OR P4, PT, R11.reuse, 0x1, P3 ;  /* 0x000000010b00780c */ /* 0x040fe40001f81670 */
[----:B------:R-:W-:Y:S01]  /*0e20*/  ISETP.LT.OR P3, PT, R11, 0x21, P3 ;  /* 0x000000210b00780c */ /* 0x000fe20001f61670 */
[----:B------:R4:W-:Y:S04]  /*0e30*/  @!P6 LDGSTS.E.BYPASS.LTC128B.128 [R0+0x20080], [R8.64] ;  /* 0x200800000800efae */ /* 0x0009e8000b901d4e */
[----:B------:R-:W0:Y:S04]  /*0e40*/  LDGDEPBAR ;  /* 0x00000000000079af */ /* 0x000e280000000000 */
[----:B------:R1:W-:Y:S01]  /*0e50*/  LDGSTS.E.BYPASS.LTC128B.128 [R238+0x18080], [R248.64], !P5 ;  /* 0x18080000f8ee7fae */ /* 0x0003e2000e901d4e */
[----:B------:R-:W-:-:S03]  /*0e60*/  ISETP.GE.AND P5, PT, R17, c[0x0][0x1fc], PT ;  /* 0x00007f0011007a0c */ /* 0x000fc60003fa6270 */
[----:B------:R1:W-:Y:S01]  /*0e70*/  LDGSTS.E.BYPASS.LTC128B.128 [R238+0x1a080], [R248.64+0x80], !P4 ;  /* 0x1a080080f8ee7fae */ /* 0x0003e2000e101d4e */
[C---:B------:R-:W-:Y:S02]  /*0e80*/  ISETP.LT.OR P5, PT, R11.reuse, 0x1, P5 ;  /* 0x000000010b00780c */ /* 0x040fe40002fa1670 */
[C---:B------:R-:W-:Y:S01]  /*0e90*/  ISETP.LT.OR P4, PT, R11.reuse, 0x21, P1 ;  /* 0x000000210b00780c */ /* 0x040fe20000f81670 */
[----:B------:R1:W-:Y:S01]  /*0ea0*/  LDGSTS.E.BYPASS.LTC128B.128 [R238+0x1c080], [R248.64+0x100], !P0 ;  /* 0x1c080100f8ee7fae */ /* 0x0003e2000c101d4e */
[----:B------:R-:W-:Y:S02]  /*0eb0*/  ISETP.LT.OR P1, PT, R11, 0x21, P2 ;  /* 0x000000210b00780c */ /* 0x000fe40001721670 */
[----:B--2---:R-:W-:Y:S02]  /*0ec0*/  IADD3 R2, P0, R248, UR16, RZ ;  /* 0x00000010f8027c10 */ /* 0x004fe4000ff1e0ff */
[----:B------:R-:W-:Y:S01]  /*0ed0*/  ISETP.GE.AND P2, PT, R10, c[0x0][0x16c], PT ;  /* 0x00005b000a007a0c */ /* 0x000fe20003f46270 */
[----:B---3--:R-:W-:Y:S01]  /*0ee0*/  IMAD R6, R23, c[0x0][0x288], RZ ;  /* 0x0000a20017067a24 */ /* 0x008fe200078e02ff */
[----:B------:R-:W-:-:S03]  /*0ef0*/  IADD3.X R3, R249, UR6, RZ, P0, !PT ;  /* 0x00000006f9037c10 */ /* 0x000fc600087fe4ff */
[----:B------:R1:W-:Y:S01]  /*0f00*/  LDGSTS.E.BYPASS.LTC128B.128 [R238+0x1e080], [R248.64+0x180], !P5 ;  /* 0x1e080180f8ee7fae */ /* 0x0003e2000e901d4e */
[----:B------:R-:W-:Y:S01]  /*0f10*/  IMAD R6, R22, c[0x0][0x28c], R6 ;  /* 0x0000a30016067a24 */ /* 0x000fe200078e0206 */
[----:B----4-:R-:W-:Y:S02]  /*0f20*/  IADD3 R0, P0, R4, UR18, RZ ;  /* 0x0000001204007c10 */ /* 0x010fe4000ff1e0ff */
[----:B------:R2:W-:Y:S01]  /*0f30*/  LDGSTS.E.BYPASS.LTC128B.128 [R238+0x19080], [R2.64], !P4 ;  /* 0x1908000002ee7fae */ /* 0x0005e2000e101d4e */
[----:B------:R-:W-:Y:S02]  /*0f40*/  ISETP.GE.AND P5, PT, R17, c[0x0][0x1fc], PT ;  /* 0x00007f0011007a0c */ /* 0x000fe40003fa6270 */
[----:B------:R-:W-:Y:S01]  /*0f50*/  IADD3.X R4, R5, UR17, R6, P0, !PT ;  /* 0x0000001105047c10 */ /* 0x000fe200087fe406 */
[----:B------:R2:W-:Y:S01]  /*0f60*/  LDGSTS.E.BYPASS.LTC128B.128 [R238+0x1b080], [R2.64+0x80], !P3 ;  /* 0x1b08008002ee7fae */ /* 0x0005e2000d901d4e */
[C---:B------:R-:W-:Y:S02]  /*0f70*/  LEA R8, P0, R0.reuse, c[0x0][0x280], 0x2 ;  /* 0x0000a00000087a11 */ /* 0x040fe400078010ff */
[----:B------:R-:W-:Y:S01]  /*0f80*/  ISETP.LT.OR P5, PT, R11, 0x21, P5 ;  /* 0x000000210b00780c */ /* 0x000fe20002fa1670 */
[----:B------:R2:W-:Y:S01]  /*0f90*/  LDGSTS.E.BYPASS.LTC128B.128 [R238+0x1d080], [R2.64+0x100], !P1 ;  /* 0x1d08010002ee7fae */ /* 0x0005e2000c901d4e */
[----:B------:R-:W-:-:S02]  /*0fa0*/  LEA.HI.X R9, R0, c[0x0][0x284], R4, 0x2, P0 ;  /* 0x0000a10000097a11 */ /* 0x000fc400000f1404 */
[C---:B------:R-:W-:Y:S02]  /*0fb0*/  ISETP.GE.AND P1, PT, R13.reuse, c[0x0][0x16c], PT ;  /* 0x00005b000d007a0c */ /* 0x040fe40003f26270 */
[----:B------:R-:W-:Y:S02]  /*0fc0*/  ISETP.GE.AND P0, PT, R13, c[0x0][0x1fc], PT ;  /* 0x00007f000d007a0c */ /* 0x000fe40003f06270 */
[----:B------:R-:W-:Y:S02]  /*0fd0*/  SEL R4, RZ, 0xffffffff, P1 ;  /* 0xffffffffff047807 */ /* 0x000fe40000800000 */
[----:B------:R-:W-:Y:S02]  /*0fe0*/  SEL R0, RZ, 0xffffffff, P0 ;  /* 0xffffffffff007807 */ /* 0x000fe40000000000 */
[----:B------:R-:W-:Y:S01]  /*0ff0*/  ISETP.GE.AND P4, PT, R10, c[0x0][0x1fc], PT ;  /* 0x00007f000a007a0c */ /* 0x000fe20003f86270 */
[----:B------:R-:W-:Y:S01]  /*1000*/  IMAD.SHL.U32 R4, R4, 0x2, RZ ;  /* 0x0000000204047824 */ /* 0x000fe200078e00ff */
[----:B------:R-:W-:Y:S01]  /*1010*/  SEL R7, RZ, 0x1, P2 ;  /* 0x00000001ff077807 */ /* 0x000fe20001000000 */
[----:B------:R-:W-:Y:S01]  /*1020*/  IMAD.SHL.U32 R0, R0, 0x2, RZ ;  /* 0x0000000200007824 */ /* 0x000fe200078e00ff */
[----:B------:R-:W-:-:S02]  /*1030*/  SEL R5, RZ, 0x1, P4 ;  /* 0x00000001ff057807 */ /* 0x000fc40002000000 */
[-C--:B------:R-:W-:Y:S02]  /*1040*/  LEA.HI R6, R16, R244.reuse, RZ, 0x2 ;  /* 0x000000f410067211 */ /* 0x080fe400078f10ff */
[----:B------:R-:W-:Y:S02]  /*1050*/  LOP3.LUT R12, R4, 0x2, R7, 0xe2, !PT ;  /* 0x00000002040c7812 */ /* 0x000fe400078ee207 */
[----:B------:R-:W-:Y:S01]  /*1060*/  LOP3.LUT R11, R0, 0x2, R5, 0xe2, !PT ;  /* 0x00000002000b7812 */ /* 0x000fe200078ee205 */
[----:B------:R-:W-:Y:S01]  /*1070*/  @!P6 IMAD.SHL.U32 R5, R244, 0x10, RZ ;  /* 0x00000010f405e824 */ /* 0x000fe200078e00ff */
[--C-:B------:R-:W-:Y:S02]  /*1080*/  SHF.R.S32.HI R7, RZ, 0x2, R6.reuse ;  /* 0x00000002ff077819 */ /* 0x100fe40000011406 */
[----:B------:R-:W-:Y:S01]  /*1090*/  SHF.R.S32.HI R4, RZ, 0x1f, R6 ;  /* 0x0000001fff047819 */ /* 0x000fe20000011406 */
[----:B--2---:R-:W-:Y:S01]  /*10a0*/  IMAD.U32 R2, RZ, RZ, UR16 ;  /* 0x00000010ff027e24 */ /* 0x004fe2000f8e00ff */
[----:B------:R-:W-:-:S02]  /*10b0*/  LEA.HI R0, R16, R244, RZ, 0x5 ;  /* 0x000000f410007211 */ /* 0x000fc400078f28ff */
[----:B------:R-:W-:Y:S02]  /*10c0*/  ISETP.GE.AND P2, PT, R17, c[0x0][0x16c], PT ;  /* 0x00005b0011007a0c */ /* 0x000fe40003f46270 */
[----:B------:R-:W-:Y:S02]  /*10d0*/  IADD3 R2, P1, P0, R2, 0x180, R248 ;  /* 0x0000018002027810 */ /* 0x000fe4000783e0f8 */
[----:B------:R-:W-:Y:S02]  /*10e0*/  ISETP.GE.AND P4, PT, R19, c[0x0][0x16c], PT ;  /* 0x00005b0013007a0c */ /* 0x000fe40003f86270 */
[----:B------:R-:W-:Y:S02]  /*10f0*/  IADD3.X R3, RZ, UR6, R249, P1, P0 ;  /* 0x00000006ff037c10 */ /* 0x000fe40008fe04f9 */
[----:B------:R-:W-:Y:S02]  /*1100*/  ISETP.GE.AND P0, PT, R17, c[0x0][0x1fc], PT ;  /* 0x00007f0011007a0c */ /* 0x000fe40003f06270 */
[----:B------:R-:W-:Y:S01]  /*1110*/  SEL R10, RZ, 0x8, P2 ;  /* 0x00000008ff0a7807 */ /* 0x000fe20001000000 */
[----:B------:R2:W-:Y:S01]  /*1120*/  LDGSTS.E.BYPASS.LTC128B.128 [R238+0x1f080], [R2.64], !P5 ;  /* 0x1f08000002ee7fae */ /* 0x0005e2000e901d4e */
[----:B------:R-:W-:-:S03]  /*1130*/  ISETP.GE.AND P3, PT, R19, c[0x0][0x1fc], PT ;  /* 0x00007f0013007a0c */ /* 0x000fc60003f66270 */
[----:B------:R3:W-:Y:S04]  /*1140*/  @!P6 LDGSTS.E.BYPASS.LTC128B.128 [R5+0x20180], [R8.64] ;  /* 0x201800000805efae */ /* 0x0007e8000b901d4e */
[----:B------:R-:W0:Y:S01]  /*1150*/  LDGDEPBAR ;  /* 0x00000000000079af */ /* 0x000e220000000000 */
[----:B--2---:R-:W-:Y:S02]  /*1160*/  LEA.HI R2, R4, R7, RZ, 0x3 ;  /* 0x0000000704027211 */ /* 0x004fe400078f18ff */
[----:B------:R-:W-:Y:S02]  /*1170*/  SHF.R.S32.HI R4, RZ, 0x5, R0 ;  /* 0x00000005ff047819 */ /* 0x000fe40000011400 */
[----:B---3--:R-:W-:Y:S02]  /*1180*/  SEL R9, RZ, 0x8, P0 ;  /* 0x00000008ff097807 */ /* 0x008fe40000000000 */
[----:B------:R-:W-:-:S02]  /*1190*/  ISETP.LT.AND P0, PT, RZ, c[0x0][0x168], PT ;  /* 0x00005a00ff007a0c */ /* 0x000fc40003f01270 */
[----:B------:R-:W-:Y:S02]  /*11a0*/  LEA.HI R3, R0, R4, RZ, 0x1 ;  /* 0x0000000400037211 */ /* 0x000fe400078f08ff */
[----:B------:R-:W-:Y:S02]  /*11b0*/  LOP3.LUT R5, R2, 0xfffffff8, RZ, 0xc0, !PT ;  /* 0xfffffff802057812 */ /* 0x000fe400078ec0ff */
[----:B------:R-:W-:Y:S02]  /*11c0*/  SEL R2, RZ, 0x4, P4 ;  /* 0x00000004ff027807 */ /* 0x000fe40002000000 */
[----:B------:R-:W-:Y:S01]  /*11d0*/  LOP3.LUT R3, R3, 0xfffffffe, RZ, 0xc0, !PT ;  /* 0xfffffffe03037812 */ /* 0x000fe200078ec0ff */
[----:B------:R-:W-:Y:S01]  /*11e0*/  IMAD.IADD R252, R7, 0x1, -R5 ;  /* 0x0000000107fc7824 */ /* 0x000fe200078e0a05 */
[----:B------:R-:W-:Y:S02]  /*11f0*/  LOP3.LUT R242, R10, R12, R2, 0xfe, !PT ;  /* 0x0000000c0af27212 */ /* 0x000fe400078efe02 */
[----:B------:R-:W-:-:S02]  /*1200*/  LOP3.LUT R5, R6, 0x7ffffffc, RZ, 0xc0, !PT ;  /* 0x7ffffffc06057812 */ /* 0x000fc400078ec0ff */
[----:B------:R-:W-:Y:S01]  /*1210*/  LOP3.LUT R2, R0, 0xffffffe0, RZ, 0xc0, !PT ;  /* 0xffffffe000027812 */ /* 0x000fe200078ec0ff */
[----:B------:R-:W-:Y:S01]  /*1220*/  IMAD.IADD R0, R4, 0x1, -R3 ;  /* 0x0000000104007824 */ /* 0x000fe200078e0a03 */
[----:B------:R-:W-:Y:S01]  /*1230*/  SEL R8, RZ, 0x4, P3 ;  /* 0x00000004ff087807 */ /* 0x000fe20001800000 */
[C---:B------:R-:W-:Y:S02]  /*1240*/  IMAD.IADD R17, R244.reuse, 0x1, -R5 ;  /* 0x00000001f4117824 */ /* 0x040fe400078e0a05 */
[----:B------:R-:W-:Y:S01]  /*1250*/  IMAD.IADD R6, R244, 0x1, -R2 ;  /* 0x00000001f4067824 */ /* 0x000fe200078e0a02 */
[----:B------:R-:W-:Y:S01]  /*1260*/  LOP3.LUT R241, R9, R11, R8, 0xfe, !PT ;  /* 0x0000000b09f17212 */ /* 0x000fe200078efe08 */
[----:B------:R-:W-:Y:S01]  /*1270*/  IMAD.SHL.U32 R19, R0, 0x400, RZ ;  /* 0x0000040000137824 */ /* 0x000fe200078e00ff */
[----:B------:R-:W-:Y:S05]  /*1280*/  @P0 BRA `(.L_x_559) ;  /* 0x0000041000000947 */ /* 0x000fea0003800000 */
[----:B-1----:R-:W-:Y:S01]  /*1290*/  CS2R R158, SRZ ;  /* 0x00000000009e7805 */ /* 0x002fe2000001ff00 */
        /* <DEDUP_REMOVED lines=64> */
.L_x_559:
[----:B-1----:R-:W-:Y:S01]  /*16a0*/  IMAD.SHL.U32 R3, R20, 0x40, RZ ;  /* 0x0000004014037824 */ /* 0x002fe200078e00ff */
[----:B------:R-:W-:Y:S01]  /*16b0*/  SHF.R.S32.HI R2, RZ, 0x1f, R4 ;  /* 0x0000001fff027819 */ /* 0x000fe20000011404 */
[----:B------:R-:W-:Y:S01]  /*16c0*/  IMAD.SHL.U32 R5, R0, 0x10, RZ ;  /* 0x0000001000057824 */ /* 0x000fe200078e00ff */
[----:B------:R-:W-:Y:S01]  /*16d0*/  SHF.R.S32.HI R245, RZ, 0x1f, R244 ;  /* 0x0000001ffff57819 */ /* 0x000fe200000114f4 */
[----:B------:R-:W-:Y:S01]  /*16e0*/  IMAD.SHL.U32 R0, R246, 0x8, RZ ;  /* 0x00000008f6007824 */ /* 0x000fe200078e00ff */
[----:B------:R-:W-:Y:S01]  /*16f0*/  LOP3.LUT R8, R3, 0x1c0, RZ, 0xc0, !PT ;  /* 0x000001c003087812 */ /* 0x000fe200078ec0ff */
[----:B------:R-:W-:Y:S01]  /*1700*/  IMAD R11, R23, c[0x0][0x238], RZ ;  /* 0x00008e00170b7a24 */ /* 0x000fe200078e02ff */
[----:B------:R-:W-:Y:S01]  /*1710*/  SHF.R.S32.HI R3, RZ, 0x1f, R6 ;  /* 0x0000001fff037819 */ /* 0x000fe20000011406 */
[----:B------:R-:W-:Y:S01]  /*1720*/  IMAD.WIDE.U32 R12, R22, c[0x0][0x238], R244 ;  /* 0x00008e00160c7a25 */ /* 0x000fe200078e00f4 */
[----:B------:R-:W-:Y:S01]  /*1730*/  LEA.HI R2, R2, R4, RZ, 0x2 ;  /* 0x0000000402027211 */ /* 0x000fe200078f10ff */
[----:B------:R-:W-:Y:S01]  /*1740*/  ULDC.64 UR4, c[0x0][0x240] ;  /* 0x0000900000047ab9 */ /* 0x000fe20000000a00 */
[----:B------:R-:W-:Y:S01]  /*1750*/  LEA.HI R10, R3, R6, RZ, 0x2 ;  /* 0x00000006030a7211 */ /* 0x000fe200078f10ff */
[----:B------:R-:W-:Y:S01]  /*1760*/  IMAD R11, R22, c[0x0][0x23c], R11 ;  /* 0x00008f00160b7a24 */ /* 0x000fe200078e020b */
[----:B------:R-:W-:Y:S01]  /*1770*/  LOP3.LUT R0, R0, 0x8, RZ, 0xc0, !PT ;  /* 0x0000000800007812 */ /* 0x000fe200078ec0ff */
[----:B------:R-:W-:Y:S01]  /*1780*/  UIMAD UR4, UR11, UR4, URZ ;  /* 0x000000040b0472a4 */ /* 0x000fe2000f8e023f */
[--C-:B------:R-:W-:Y:S01]  /*1790*/  SHF.R.U32.HI R7, RZ, 0x3, R8.reuse ;  /* 0x00000003ff077819 */ /* 0x100fe20000011608 */
[----:B------:R-:W-:Y:S01]  /*17a0*/  CS2R R162, SRZ ;  /* 0x0000000000a27805 */ /* 0x000fe2000001ff00 */
[----:B------:R-:W-:Y:S01]  /*17b0*/  LOP3.LUT R5, R8, 0x10, R5, 0xf8, !PT ;  /* 0x0000001008057812 */ /* 0x000fe200078ef805 */
[----:B------:R-:W-:Y:S01]  /*17c0*/  UIMAD UR5, UR10, UR5, UR4 ;  /* 0x000000050a0572a4 */ /* 0x000fe2000f8e0204 */
[----:B------:R-:W-:Y:S01]  /*17d0*/  LOP3.LUT R2, R2, 0xfffffffc, RZ, 0xc0, !PT ;  /* 0xfffffffc02027812 */ /* 0x000fe200078ec0ff */
[----:B------:R-:W-:Y:S01]  /*17e0*/  ULDC UR11, c[0x0][0x168] ;  /* 0x00005a00000b7ab9 */ /* 0x000fe20000000800 */
[----:B------:R-:W-:Y:S01]  /*17f0*/  LOP3.LUT R3, R10, 0xfffffffc, RZ, 0xc0, !PT ;  /* 0xfffffffc0a037812 */ /* 0x000fe200078ec0ff */
[----:B------:R-:W-:Y:S01]  /*1800*/  UIADD3 UR11, UR11, 0x3f, URZ ;  /* 0x0000003f0b0b7890 */ /* 0x000fe2000fffe03f */
[C---:B------:R-:W-:Y:S01]  /*1810*/  LOP3.LUT R15, R7.reuse, R0, R8, 0x1e, !PT ;  /* 0x00000000070f7212 */ /* 0x040fe200078e1e08 */
[----:B------:R-:W-:Y:S01]  /*1820*/  IMAD.IADD R229, R4, 0x1, -R2 ;  /* 0x0000000104e57824 */ /* 0x000fe200078e0a02 */
[----:B------:R-:W-:Y:S01]  /*1830*/  LOP3.LUT R227, R7, R5, R0, 0x1e, !PT ;  /* 0x0000000507e37212 */ /* 0x000fe200078e1e00 */
[----:B------:R-:W-:Y:S01]  /*1840*/  IMAD.SHL.U32 R5, R252, 0x40, RZ ;  /* 0x00000040fc057824 */ /* 0x000fe200078e00ff */
[-C--:B------:R-:W-:Y:S01]  /*1850*/  LEA.HI R0, R16, R244.reuse, RZ, 0x4 ;  /* 0x000000f410007211 */ /* 0x080fe200078f20ff */
[----:B------:R-:W-:Y:S01]  /*1860*/  IMAD.IADD R14, R6, 0x1, -R3 ;  /* 0x00000001060e7824 */ /* 0x000fe200078e0a03 */
[----:B------:R-:W-:Y:S01]  /*1870*/  LEA.HI R2, R16, R244, RZ, 0x7 ;  /* 0x000000f410027211 */ /* 0x000fe200078f38ff */
[----:B------:R-:W-:Y:S01]  /*1880*/  USHF.R.S32.HI UR4, URZ, 0x1f, UR11 ;  /* 0x0000001f3f047899 */ /* 0x000fe2000801140b */
[----:B------:R-:W-:Y:S01]  /*1890*/  SHF.R.S32.HI R6, RZ, 0x4, R0 ;  /* 0x00000004ff067819 */ /* 0x000fe20000011400 */
[----:B------:R-:W-:Y:S01]  /*18a0*/  CS2R R160, SRZ ;  /* 0x0000000000a07805 */ /* 0x000fe2000001ff00 */
[----:B------:R-:W-:Y:S01]  /*18b0*/  SHF.R.S32.HI R4, RZ, 0x7, R2 ;  /* 0x00000007ff047819 */ /* 0x000fe20000011402 */
[----:B------:R-:W-:Y:S01]  /*18c0*/  ULEA.HI UR4, UR4, UR11, URZ, 0x6 ;  /* 0x0000000b04047291 */ /* 0x000fe2000f8f303f */
[----:B------:R-:W-:Y:S01]  /*18d0*/  LOP3.LUT R3, R5, 0x1c0, RZ, 0xc0, !PT ;  /* 0x000001c005037812 */ /* 0x000fe200078ec0ff */
[----:B------:R-:W-:Y:S01]  /*18e0*/  CS2R R158, SRZ ;  /* 0x00000000009e7805 */ /* 0x000fe2000001ff00 */
[C---:B------:R-:W-:Y:S01]  /*18f0*/  LOP3.LUT R7, R0.reuse, 0xfffffff0, RZ, 0xc0, !PT ;  /* 0xfffffff000077812 */ /* 0x040fe200078ec0ff */
[----:B------:R-:W-:Y:S01]  /*1900*/  CS2R R156, SRZ ;  /* 0x00000000009c7805 */ /* 0x000fe2000001ff00 */
[----:B------:R-:W-:Y:S01]  /*1910*/  LEA.HI R5, R0, R6, RZ, 0x1 ;  /* 0x0000000600057211 */ /* 0x000fe200078f08ff */
[----:B------:R-:W-:Y:S01]  /*1920*/  CS2R R154, SRZ ;  /* 0x00000000009a7805 */ /* 0x000fe2000001ff00 */
[----:B------:R-:W-:Y:S01]  /*1930*/  LEA.HI R0, R2, R4, RZ, 0x1 ;  /* 0x0000000402007211 */ /* 0x000fe200078f08ff */
[----:B------:R-:W-:Y:S01]  /*1940*/  IMAD.SHL.U32 R2, R4, 0x8, RZ ;  /* 0x0000000804027824 */ /* 0x000fe200078e00ff */
[----:B------:R-:W-:Y:S01]  /*1950*/  LOP3.LUT R9, R5, 0xfffffffe, RZ, 0xc0, !PT ;  /* 0xfffffffe05097812 */ /* 0x000fe200078ec0ff */
[----:B------:R-:W-:Y:S01]  /*1960*/  IMAD.IADD R7, R244, 0x1, -R7 ;  /* 0x00000001f4077824 */ /* 0x000fe200078e0a07 */
[----:B------:R-:W-:Y:S01]  /*1970*/  LOP3.LUT R8, R0, 0xfffffffe, RZ, 0xc0, !PT ;  /* 0xfffffffe00087812 */ /* 0x000fe200078ec0ff */
[----:B------:R-:W-:Y:S01]  /*1980*/  CS2R R152, SRZ ;  /* 0x0000000000987805 */ /* 0x000fe2000001ff00 */
[----:B------:R-:W-:Y:S01]  /*1990*/  LOP3.LUT R5, R3, 0x8, R2, 0xf8, !PT ;  /* 0x0000000803057812 */ /* 0x000fe200078ef802 */
[----:B------:R-:W-:Y:S01]  /*19a0*/  IMAD.IADD R0, R6, 0x1, -R9 ;  /* 0x0000000106007824 */ /* 0x000fe200078e0a09 */
[----:B------:R-:W-:Y:S01]  /*19b0*/  SHF.R.U32.HI R2, RZ, 0x3, R3 ;  /* 0x00000003ff027819 */ /* 0x000fe20000011603 */
[----:B------:R-:W-:Y:S01]  /*19c0*/  IMAD.IADD R3, R13, 0x1, R11 ;  /* 0x000000010d037824 */ /* 0x000fe200078e020b */
[----:B------:R-:W-:Y:S01]  /*19d0*/  SHF.R.S32.HI R6, RZ, 0x1f, R7 ;  /* 0x0000001fff067819 */ /* 0x000fe20000011407 */
[----:B------:R-:W-:Y:S01]  /*19e0*/  IMAD.IADD R8, R4, 0x1, -R8 ;  /* 0x0000000104087824 */ /* 0x000fe200078e0a08 */
[----:B------:R-:W-:Y:S01]  /*19f0*/  LOP3.LUT R9, R5, R2, RZ, 0x3c, !PT ;  /* 0x0000000205097212 */ /* 0x000fe200078e3cff */
[----:B------:R-:W-:Y:S01]  /*1a00*/  IMAD.MOV.U32 R2, RZ, RZ, R12 ;  /* 0x000000ffff027224 */ /* 0x000fe200078e000c */
[----:B------:R-:W-:Y:S01]  /*1a10*/  SHF.R.U32.HI R5, RZ, 0x2, R10 ;  /* 0x00000002ff057819 */ /* 0x000fe2000001160a */
[----:B------:R-:W-:Y:S01]  /*1a20*/  IMAD.U32 R10, RZ, RZ, UR10 ;  /* 0x0000000aff0a7e24 */ /* 0x000fe2000f8e00ff */
[----:B------:R-:W-:Y:S01]  /*1a30*/  LEA.HI R6, R6, R7, RZ, 0x3 ;  /* 0x0000000706067211 */ /* 0x000fe200078f18ff */
[----:B------:R-:W-:Y:S01]  /*1a40*/  IMAD R4, R0, 0x2, R4 ;  /* 0x0000000200047824 */ /* 0x000fe200078e0204 */
[----:B------:R-:W-:Y:S01]  /*1a50*/  R2P PR, R20, 0x6 ;  /* 0x0000000614007804 */ /* 0x000fe20000000000 */
[C---:B------:R-:W-:Y:S01]  /*1a60*/  IMAD R243, R229.reuse, 0x10, R5 ;  /* 0x00000010e5f37824 */ /* 0x040fe200078e0205 */
[----:B------:R-:W-:Y:S01]  /*1a70*/  LOP3.LUT R5, R6, 0xfffffff8, RZ, 0xc0, !PT ;  /* 0xfffffff806057812 */ /* 0x000fe200078ec0ff */
[----:B------:R-:W-:Y:S01]  /*1a80*/  IMAD.SHL.U32 R229, R229, 0x400, RZ ;  /* 0x00000400e5e57824 */ /* 0x000fe200078e00ff */
[----:B------:R-:W-:Y:S01]  /*1a90*/  LOP3.LUT R239, R239, 0xffffff7f, RZ, 0xc0, !PT ;  /* 0xffffff7fefef7812 */ /* 0x000fe200078ec0ff */
[----:B------:R-:W-:Y:S01]  /*1aa0*/  IMAD.WIDE.U32 R24, R10, c[0x0][0x240], R2 ;  /* 0x000090000a187a25 */ /* 0x000fe200078e0002 */
[----:B------:R-:W-:Y:S01]  /*1ab0*/  CS2R R150, SRZ ;  /* 0x0000000000967805 */ /* 0x000fe2000001ff00 */
[----:B------:R-:W-:Y:S01]  /*1ac0*/  CS2R R148, SRZ ;  /* 0x0000000000947805 */ /* 0x000fe2000001ff00 */
[----:B------:R-:W-:Y:S01]  /*1ad0*/  CS2R R146, SRZ ;  /* 0x0000000000927805 */ /* 0x000fe2000001ff00 */
[----:B------:R-:W-:Y:S01]  /*1ae0*/  IMAD.IADD R7, R7, 0x1, -R5 ;  /* 0x0000000107077824 */ /* 0x000fe200078e0a05 */
[----:B------:R1:W-:Y:S01]  /*1af0*/  STL.64 [R1+0x8], R24 ;  /* 0x0000081801007387 */ /* 0x0003e20000100a00 */
[----:B------:R-:W-:Y:S01]  /*1b00*/  IMAD.U32 R2, R4, 0x200, R15 ;  /* 0x0000020004027824 */ /* 0x000fe200078e000f */
[----:B------:R-:W-:Y:S01]  /*1b10*/  CS2R R144, SRZ ;  /* 0x0000000000907805 */ /* 0x000fe2000001ff00 */
[----:B------:R-:W-:Y:S01]  /*1b20*/  IMAD R3, R17, 0x2, R229 ;  /* 0x0000000211037824 */ /* 0x000fe200078e02e5 */
[C---:B------:R-:W-:Y:S01]  /*1b30*/  LOP3.LUT P0, RZ, R7.reuse, 0x4, RZ, 0xc0, !PT ;  /* 0x0000000407ff7812 */ /* 0x040fe2000780c0ff */
[----:B------:R-:W-:Y:S01]  /*1b40*/  IMAD.SHL.U32 R4, R0, 0x20, RZ ;  /* 0x0000002000047824 */ /* 0x000fe200078e00ff */
[C---:B------:R-:W-:Y:S01]  /*1b50*/  LOP3.LUT P3, RZ, R7.reuse, 0x2, RZ, 0xc0, !PT ;  /* 0x0000000207ff7812 */ /* 0x040fe2000786c0ff */
[----:B------:R-:W-:Y:S01]  /*1b60*/  IMAD.SHL.U32 R5, R7, 0x40, RZ ;  /* 0x0000004007057824 */ /* 0x000fe200078e00ff */
[----:B------:R-:W-:Y:S01]  /*1b70*/  CS2R R142, SRZ ;  /* 0x00000000008e7805 */ /* 0x000fe2000001ff00 */
[----:B------:R-:W-:Y:S01]  /*1b80*/  IMAD.IADD R9, R9, 0x1, R3 ;  /* 0x0000000109097824 */ /* 0x000fe200078e0203 */
[----:B------:R-:W-:Y:S01]  /*1b90*/  LOP3.LUT R4, R4, 0x20, RZ, 0xc0, !PT ;  /* 0x0000002004047812 */ /* 0x000fe200078ec0ff */
[C---:B------:R-:W-:Y:S01]  /*1ba0*/  IMAD R227, R0.reuse, 0x200, R227 ;  /* 0x0000020000e37824 */ /* 0x040fe200078e02e3 */
[----:B------:R-:W-:Y:S01]  /*1bb0*/  CS2R R140, SRZ ;  /* 0x00000000008c7805 */ /* 0x000fe2000001ff00 */
[----:B------:R-:W-:Y:S01]  /*1bc0*/  IMAD.SHL.U32 R3, R0, 0x8, RZ ;  /* 0x0000000800037824 */ /* 0x000fe200078e00ff */
[----:B------:R-:W-:Y:S01]  /*1bd0*/  LOP3.LUT R0, R5, 0x1c0, RZ, 0xc0, !PT ;  /* 0x000001c005007812 */ /* 0x000fe200078ec0ff */
[----:B------:R-:W-:Y:S01]  /*1be0*/  IMAD R8, R8, -0x8, R21 ;  /* 0xfffffff808087824 */ /* 0x000fe200078e0215 */
[----:B------:R-:W-:Y:S01]  /*1bf0*/  LOP3.LUT R5, R4, 0x18, R18, 0xf8, !PT ;  /* 0x0000001804057812 */ /* 0x000fe200078ef812 */
[----:B------:R-:W-:Y:S01]  /*1c00*/  IMAD.SHL.U32 R4, R6, 0x40, RZ ;  /* 0x0000004006047824 */ /* 0x000fe200078e00ff */
[----:B------:R-:W-:Y:S01]  /*1c10*/  LOP3.LUT R232, R0, 0x8, R3, 0xf8, !PT ;  /* 0x0000000800e87812 */ /* 0x000fe200078ef803 */
[----:B------:R-:W-:Y:S01]  /*1c20*/  IMAD R8, R14, -0x2, R8 ;  /* 0xfffffffe0e087824 */ /* 0x000fe200078e0208 */
[--C-:B------:R-:W-:Y:S01]  /*1c30*/  SHF.R.U32.HI R3, RZ, 0x3, R0.reuse ;  /* 0x00000003ff037819 */ /* 0x100fe20000011600 */
[----:B------:R-:W-:Y:S01]  /*1c40*/  IMAD.SHL.U32 R2, R2, 0x2, RZ ;  /* 0x0000000202027824 */ /* 0x000fe200078e00ff */
[----:B------:R-:W-:Y:S01]  /*1c50*/  LOP3.LUT R4, R4, 0xfffffe00, RZ, 0xc0, !PT ;  /* 0xfffffe0004047812 */ /* 0x000fe200078ec0ff */
[----:B------:R-:W-:Y:S01]  /*1c60*/  IMAD.SHL.U32 R230, R227, 0x2, RZ ;  /* 0x00000002e3e67824 */ /* 0x000fe200078e00ff */
[----:B------:R-:W-:Y:S01]  /*1c70*/  LOP3.LUT R232, R232, R3, RZ, 0x3c, !PT ;  /* 0x00000003e8e87212 */ /* 0x000fe200078e3cff */
[----:B------:R-:W-:Y:S01]  /*1c80*/  CS2R R138, SRZ ;  /* 0x00000000008a7805 */ /* 0x000fe2000001ff00 */
[----:B------:R-:W-:Y:S01]  /*1c90*/  LOP3.LUT R0, R3, R5, R0, 0x1e, !PT ;  /* 0x0000000503007212 */ /* 0x000fe200078e1e00 */
[----:B------:R-:W-:Y:S01]  /*1ca0*/  IMAD.MOV.U32 R5, RZ, RZ, 0x20 ;  /* 0x00000020ff057424 */ /* 0x000fe200078e00ff */
[CC--:B------:R-:W-:Y:S01]  /*1cb0*/  IADD3 R229, R232.reuse, R4.reuse, R229 ;  /* 0x00000004e8e57210 */ /* 0x0c0fe20007ffe0e5 */
[----:B------:R-:W-:Y:S01]  /*1cc0*/  CS2R R136, SRZ ;  /* 0x0000000000887805 */ /* 0x000fe2000001ff00 */
[-C--:B------:R-:W-:Y:S01]  /*1cd0*/  IADD3 R232, R232, R4.reuse, R19 ;  /* 0x00000004e8e87210 */ /* 0x080fe20007ffe013 */
[----:B------:R-:W-:Y:S01]  /*1ce0*/  CS2R R134, SRZ ;  /* 0x0000000000867805 */ /* 0x000fe2000001ff00 */
[----:B------:R-:W-:Y:S01]  /*1cf0*/  LOP3.LUT R0, R0, R4, RZ, 0xfc, !PT ;  /* 0x0000000400007212 */ /* 0x000fe200078efcff */
[----:B------:R-:W-:Y:S01]  /*1d00*/  IMAD.MOV.U32 R4, RZ, RZ, 0x40 ;  /* 0x00000040ff047424 */ /* 0x000fe200078e00ff */
[----:B------:R-:W-:Y:S01]  /*1d10*/  SEL R3, R5, 0xffffffe0, !P1 ;  /* 0xffffffe005037807 */ /* 0x000fe20004800000 */
[----:B------:R-:W-:Y:S01]  /*1d20*/  IMAD.SHL.U32 R231, R229, 0x2, RZ ;  /* 0x00000002e5e77824 */ /* 0x000fe200078e00ff */
[----:B------:R-:W-:Y:S01]  /*1d30*/  ISETP.GT.AND P1, PT, R8, 0x1, PT ;  /* 0x000000010800780c */ /* 0x000fe20003f24270 */
[----:B------:R-:W-:Y:S01]  /*1d40*/  CS2R R132, SRZ ;  /* 0x0000000000847805 */ /* 0x000fe2000001ff00 */
[----:B------:R-:W-:Y:S01]  /*1d50*/  SEL R224, R4, 0xffffffc0, !P2 ;  /* 0xffffffc004e07807 */ /* 0x000fe20005000000 */
[----:B------:R-:W-:Y:S01]  /*1d60*/  IMAD.IADD R3, R2, 0x1, R3 ;  /* 0x0000000102037824 */ /* 0x000fe200078e0203 */
[----:B------:R-:W-:Y:S01]  /*1d70*/  ISETP.GT.AND P2, PT, R8, RZ, PT ;  /* 0x000000ff0800720c */ /* 0x000fe20003f44270 */
[----:B------:R-:W-:Y:S01]  /*1d80*/  CS2R R130, SRZ ;  /* 0x0000000000827805 */ /* 0x000fe2000001ff00 */
[----:B------:R-:W-:Y:S01]  /*1d90*/  SEL R4, R4, 0xffffffc0, !P0 ;  /* 0xffffffc004047807 */ /* 0x000fe20004000000 */
[--C-:B------:R-:W-:Y:S01]  /*1da0*/  IMAD R227, R227, 0x2, R224.reuse ;  /* 0x00000002e3e37824 */ /* 0x100fe200078e02e0 */
[----:B------:R-:W-:Y:S01]  /*1db0*/  ISETP.GT.AND P0, PT, R8, 0x10, PT ;  /* 0x000000100800780c */ /* 0x000fe20003f04270 */
[----:B------:R-:W-:Y:S01]  /*1dc0*/  IMAD.IADD R225, R2, 0x1, R224 ;  /* 0x0000000102e17824 */ /* 0x000fe200078e02e0 */
[----:B------:R-:W-:Y:S01]  /*1dd0*/  IADD3 R6, R25, UR5, RZ ;  /* 0x0000000519067c10 */ /* 0x000fe2000fffe0ff */
[----:B------:R-:W-:Y:S01]  /*1de0*/  CS2R R128, SRZ ;  /* 0x0000000000807805 */ /* 0x000fe2000001ff00 */
[----:B------:R-:W-:Y:S01]  /*1df0*/  SEL R5, R5, 0xffffffe0, !P3 ;  /* 0xffffffe005057807 */ /* 0x000fe20005800000 */
[----:B------:R-:W-:Y:S01]  /*1e00*/  CS2R R126, SRZ ;  /* 0x00000000007e7805 */ /* 0x000fe2000001ff00 */
[----:B------:R-:W-:Y:S01]  /*1e10*/  LEA R232, R232, 0x22280, 0x1 ;  /* 0x00022280e8e87811 */ /* 0x000fe200078e08ff */
[----:B------:R1:W-:Y:S01]  /*1e20*/  STL [R1+0x10], R6 ;  /* 0x0000100601007387 */ /* 0x0003e20000100800 */
[----:B------:R-:W-:Y:S01]  /*1e30*/  CS2R R124, SRZ ;  /* 0x00000000007c7805 */ /* 0x000fe2000001ff00 */
[----:B------:R-:W-:Y:S01]  /*1e40*/  @P2 LOP3.LUT R239, R239, 0x80, RZ, 0xfc, !PT ;  /* 0x00000080efef2812 */ /* 0x000fe200078efcff */
[----:B------:R-:W-:Y:S01]  /*1e50*/  IMAD R226, R229, 0x2, R5 ;  /* 0x00000002e5e27824 */ /* 0x000fe200078e0205 */
[C---:B------:R-:W-:Y:S01]  /*1e60*/  ISETP.GT.AND P2, PT, R8.reuse, 0x11, PT ;  /* 0x000000110800780c */ /* 0x040fe20003f44270 */
[----:B------:R-:W-:Y:S01]  /*1e70*/  IMAD.IADD R233, R5, 0x1, R232 ;  /* 0x0000000105e97824 */ /* 0x000fe200078e02e8 */
[----:B------:R-:W-:Y:S01]  /*1e80*/  LOP3.LUT R239, R239, 0xffffffbf, RZ, 0xc0, !PT ;  /* 0xffffffbfefef7812 */ /* 0x000fe200078ec0ff */
[----:B------:R-:W-:Y:S01]  /*1e90*/  CS2R R122, SRZ ;  /* 0x00000000007a7805 */ /* 0x000fe2000001ff00 */
[----:B------:R-:W-:Y:S01]  /*1ea0*/  CS2R R120, SRZ ;  /* 0x0000000000787805 */ /* 0x000fe2000001ff00 */
[----:B------:R-:W-:Y:S01]  /*1eb0*/  CS2R R118, SRZ ;  /* 0x0000000000767805 */ /* 0x000fe2000001ff00 */
[----:B------:R-:W-:Y:S01]  /*1ec0*/  @P1 LOP3.LUT R239, R239, 0x40, RZ, 0xfc, !PT ;  /* 0x00000040efef1812 */ /* 0x000fe200078efcff */
[----:B------:R-:W-:Y:S01]  /*1ed0*/  CS2R R116, SRZ ;  /* 0x0000000000747805 */ /* 0x000fe2000001ff00 */
[C---:B------:R-:W-:Y:S01]  /*1ee0*/  ISETP.GT.AND P1, PT, R8.reuse, 0x20, PT ;  /* 0x000000200800780c */ /* 0x040fe20003f24270 */
[----:B------:R-:W-:Y:S01]  /*1ef0*/  CS2R R114, SRZ ;  /* 0x0000000000727805 */ /* 0x000fe2000001ff00 */
        /* <DEDUP_REMOVED lines=14> */
[----:B------:R-:W-:Y:S01]  /*1fe0*/  CS2R R94, SRZ ;  /* 0x00000000005e7805 */ /* 0x000fe2000001ff00 */
        /* <DEDUP_REMOVED lines=15> */
[----:B------:R-:W-:Y:S01]  /*20e0*/  ISETP.GT.AND P0, PT, R8, 0x31, PT ;  /* 0x000000310800780c */ /* 0x000fe20003f04270 */
[----:B------:R-:W-:Y:S01]  /*20f0*/  CS2R R72, SRZ ;  /* 0x0000000000487805 */ /* 0x000fe2000001ff00 */
[----:B------:R-:W-:Y:S01]  /*2100*/  LOP3.LUT R239, R239, 0xfffffffe, RZ, 0xc0, !PT ;  /* 0xfffffffeefef7812 */ /* 0x000fe200078ec0ff */
        /* <DEDUP_REMOVED lines=20> */
[----:B------:R-:W-:Y:S01]  /*2250*/  LEA R240, R9, 0x20280, 0x1 ;  /* 0x0002028009f07811 */ /* 0x000fe200078e08ff */
[----:B------:R-:W-:Y:S01]  /*2260*/  IMAD.IADD R224, R224, 0x1, R3 ;  /* 0x00000001e0e07824 */ /* 0x000fe200078e0203 */
[----:B------:R-:W-:Y:S01]  /*2270*/  @P0 LOP3.LUT R239, R239, 0x1, RZ, 0xfc, !PT ;  /* 0x00000001efef0812 */ /* 0x000fe200078efcff */
[----:B------:R-:W-:Y:S01]  /*2280*/  IMAD.SHL.U32 R0, R0, 0x2, RZ ;  /* 0x0000000200007824 */ /* 0x000fe200078e00ff */
[----:B------:R-:W-:Y:S01]  /*2290*/  USHF.R.S32.HI UR20, URZ, 0x6, UR4 ;  /* 0x000000063f147899 */ /* 0x000fe20008011404 */
[----:B------:R-:W-:Y:S01]  /*22a0*/  IMAD R229, R229, 0x2, R4 ;  /* 0x00000002e5e57824 */ /* 0x000fe200078e0204 */
[----:B------:R-:W-:Y:S01]  /*22b0*/  UMOV UR11, URZ ;  /* 0x0000003f000b7c82 */ /* 0x000fe20008000000 */
[----:B------:R-:W-:-:S02]  /*22c0*/  IMAD.IADD R228, R4, 0x1, R226 ;  /* 0x0000000104e47824 */ /* 0x000fc400078e02e2 */
[C---:B------:R-:W-:Y:S02]  /*22d0*/  IMAD.IADD R235, R4.reuse, 0x1, R232 ;  /* 0x0000000104eb7824 */ /* 0x040fe400078e02e8 */
[----:B-1----:R-:W-:Y:S02]  /*22e0*/  IMAD.IADD R234, R4, 0x1, R233 ;  /* 0x0000000104ea7824 */ /* 0x002fe400078e02e9 */
.L_x_563:
[----:B------:R-:W-:Y:S04]  /*22f0*/  DEPBAR.LE SB0, 0x0 ;  /* 0x000080000000791a */ /* 0x000fe80000000000 */
[----:B------:R-:W-:Y:S01]  /*2300*/  BAR.SYNC.DEFER_BLOCKING 0x0 ;  /* 0x0000000000007b1d */ /* 0x000fe20000010000 */
[C---:B------:R-:W-:Y:S01]  /*2310*/  LOP3.LUT P3, RZ, R239.reuse, 0x80, RZ, 0xc0, !PT ;  /* 0x00000080efff7812 */ /* 0x040fe2000786c0ff */
[----:B------:R-:W-:Y:S01]  /*2320*/  UIADD3 UR21, UR11, 0x1, URZ ;  /* 0x000000010b157890 */ /* 0x000fe2000fffe03f */
[C---:B------:R-:W-:Y:S02]  /*2330*/  LOP3.LUT P0, RZ, R239.reuse, 0x40, RZ, 0xc0, !PT ;  /* 0x00000040efff7812 */ /* 0x040fe4000780c0ff */
[C---:B------:R-:W-:Y:S01]  /*2340*/  LOP3.LUT P5, RZ, R239.reuse, 0x20, RZ, 0xc0, !PT ;  /* 0x00000020efff7812 */ /* 0x040fe200078ac0ff */
[----:B------:R-:W-:Y:S01]  /*2350*/  UISETP.GE.AND UP0, UPT, UR21, UR20, UPT ;  /* 0x000000141500728c */ /* 0x000fe2000bf06270 */
[----:B------:R-:W-:Y:S02]  /*2360*/  MOV R4, 0x20 ;  /* 0x0000002000047802 */ /* 0x000fe40000000f00 */
[----:B------:R-:W-:Y:S02]  /*2370*/  R2P PR, R252, 0x6 ;  /* 0x00000006fc007804 */ /* 0x000fe40000000000 */
[C---:B------:R-:W-:Y:S02]  /*2380*/  LOP3.LUT P4, RZ, R239.reuse, 0x10, RZ, 0xc0, !PT ;  /* 0x00000010efff7812 */ /* 0x040fe4000788c0ff */
[----:B----4-:R-:W-:Y:S02]  /*2390*/  IADD3 R194, R240, 0x40, RZ ;  /* 0x00000040f0c27810 */ /* 0x010fe40007ffe0ff */
[----:B------:R-:W-:Y:S02]  /*23a0*/  SEL R200, R4, 0xffffffe0, !P1 ;  /* 0xffffffe004c87807 */ /* 0x000fe40004800000 */
[C---:B------:R-:W-:Y:S05]  /*23b0*/  LOP3.LUT P1, RZ, R239.reuse, 0x2, RZ, 0xc0, !PT ;  /* 0x00000002efff7812 */ /* 0x040fea000782c0ff */
[----:B------:R-:W-:Y:S01]  /*23c0*/  @P2 IADD3 R194, R240, -0x40, RZ ;  /* 0xffffffc0f0c22810 */ /* 0x000fe20007ffe0ff */
[----:B------:R-:W-:Y:S01]  /*23d0*/  LDSM.16.M88.4 R16, [R231+0x10080] ;  /* 0x01008000e710783b */ /* 0x000fe20000000200 */
[----:B------:R-:W-:Y:S04]  /*23e0*/  LOP3.LUT P2, RZ, R239, 0x4, RZ, 0xc0, !PT ;  /* 0x00000004efff7812 */ /* 0x000fe8000784c0ff */
[----:B------:R-:W1:Y:S05]  /*23f0*/  LDSM.16.M88.4 R8, [R2+0x80] ;  /* 0x000080000208783b */ /* 0x000e6a0000000200 */
[----:B------:R-:W2:Y:S05]  /*2400*/  LDSM.16.M88.4 R20, [R2+0x1080] ;  /* 0x001080000214783b */ /* 0x000eaa0000000200 */
[----:B------:R-:W-:Y:S05]  /*2410*/  LDSM.16.M88.4 R24, [R226+0x10080] ;  /* 0x01008000e218783b */ /* 0x000fea0000000200 */
[----:B------:R-:W3:Y:S05]  /*2420*/  LDSM.16.M88.4 R28, [R3+0x80] ;  /* 0x00008000031c783b */ /* 0x000eea0000000200 */
[----:B------:R-:W4:Y:S05]  /*2430*/  LDSM.16.M88.4 R32, [R3+0x1080] ;  /* 0x001080000320783b */ /* 0x000f2a0000000200 */
[----:B------:R-:W-:Y:S05]  /*2440*/  LDSM.16.M88.4 R164, [R229+0x10080] ;  /* 0x01008000e5a4783b */ /* 0x000fea0000000200 */
[----:B------:R-:W3:Y:S05]  /*2450*/  LDSM.16.M88.4 R168, [R225+0x80] ;  /* 0x00008000e1a8783b */ /* 0x000eea0000000200 */
[----:B------:R-:W-:Y:S01]  /*2460*/  LDSM.16.M88.4 R172, [R224+0x80] ;  /* 0x00008000e0ac783b */ /* 0x000fe20000000200 */
[C---:B-1----:R-:W-:Y:S04]  /*2470*/  HMMA.16816.F32.BF16 R4, R16.reuse, R8, RZ ;  /* 0x000000081004723c */ /* 0x042fe800000418ff */
[----:B------:R-:W-:Y:S05]  /*2480*/  LDS R193, [R243.X4+0x20080] ;  /* 0x02008000f3c17984 */ /* 0x000fea0000004800 */
[----:B------:R-:W-:Y:S01]  /*2490*/  LDS R192, [R243.X4+0x200a0] ;  /* 0x0200a000f3c07984 */ /* 0x000fe20000004800 */
[C---:B------:R-:W-:Y:S04]  /*24a0*/  HMMA.16816.F32.BF16 R8, R16.reuse, R10, RZ ;  /* 0x0000000a1008723c */ /* 0x040fe800000418ff */
[----:B------:R1:W5:Y:S04]  /*24b0*/  LDL.64 R236, [R1] ;  /* 0x0000000001ec7983 */ /* 0x0003680000100a00 */
[C---:B--2---:R-:W-:Y:S08]  /*24c0*/  HMMA.16816.F32.BF16 R12, R16.reuse, R20, RZ ;  /* 0x00000014100c723c */ /* 0x044ff000000418ff */
[----:B------:R-:W-:Y:S01]  /*24d0*/  HMMA.16816.F32.BF16 R16, R16, R22, RZ ;  /* 0x000000161010723c */ /* 0x000fe200000418ff */
[----:B------:R-:W2:Y:S07]  /*24e0*/  LDSM.16.M88.4 R20, [R225+0x1080] ;  /* 0x00108000e114783b */ /* 0x000eae0000000200 */
[C---:B---3--:R-:W-:Y:S08]  /*24f0*/  HMMA.16816.F32.BF16 R4, R24.reuse, R28, R4 ;  /* 0x0000001c1804723c */ /* 0x048ff00000041804 */
[C---:B------:R-:W-:Y:S01]  /*2500*/  HMMA.16816.F32.BF16 R8, R24.reuse, R30, R8 ;  /* 0x0000001e1808723c */ /* 0x040fe20000041808 */
[----:B------:R-:W3:Y:S07]  /*2510*/  LDSM.16.M88.4 R28, [R228+0x10080] ;  /* 0x01008000e41c783b */ /* 0x000eee0000000200 */
[C---:B----4-:R-:W-:Y:S08]  /*2520*/  HMMA.16816.F32.BF16 R12, R24.reuse, R32, R12 ;  /* 0x00000020180c723c */ /* 0x050ff0000004180c */
[----:B------:R-:W-:Y:S01]  /*2530*/  HMMA.16816.F32.BF16 R16, R24, R34, R16 ;  /* 0x000000221810723c */ /* 0x000fe20000041810 */
[----:B------:R-:W4:Y:S05]  /*2540*/  LDSM.16.M88.4 R24, [R224+0x1080] ;  /* 0x00108000e018783b */ /* 0x000f2a0000000200 */
[----:B------:R-:W-:Y:S02]  /*2550*/  LDSM.16.M88.4 R32, [R231+0x12080] ;  /* 0x01208000e720783b */ /* 0x000fe40000000200 */
[C---:B------:R-:W-:Y:S08]  /*2560*/  HMMA.16816.F32.BF16 R4, R164.reuse, R168, R4 ;  /* 0x000000a8a404723c */ /* 0x040ff00000041804 */
[C---:B------:R-:W-:Y:S01]  /*2570*/  HMMA.16816.F32.BF16 R8, R164.reuse, R170, R8 ;  /* 0x000000aaa408723c */ /* 0x040fe20000041808 */
[----:B------:R-:W1:Y:S07]  /*2580*/  LDSM.16.M88.4 R168, [R2+0x2080] ;  /* 0x0020800002a8783b */ /* 0x000e6e0000000200 */
[C---:B--2---:R-:W-:Y:S08]  /*2590*/  HMMA.16816.F32.BF16 R12, R164.reuse, R20, R12 ;  /* 0x00000014a40c723c */ /* 0x044ff0000004180c */
[----:B------:R-:W-:Y:S01]  /*25a0*/  HMMA.16816.F32.BF16 R16, R164, R22, R16 ;  /* 0x00000016a410723c */ /* 0x000fe20000041810 */
[----:B------:R-:W2:Y:S05]  /*25b0*/  LDSM.16.M88.4 R20, [R2+0x3080] ;  /* 0x003080000214783b */ /* 0x000eaa0000000200 */
[----:B------:R-:W-:Y:S02]  /*25c0*/  LDSM.16.M88.4 R164, [R226+0x12080] ;  /* 0x01208000e2a4783b */ /* 0x000fe40000000200 */
[C---:B---3--:R-:W-:Y:S08]  /*25d0*/  HMMA.16816.F32.BF16 R4, R28.reuse, R172, R4 ;  /* 0x000000ac1c04723c */ /* 0x048ff00000041804 */
[C---:B------:R-:W-:Y:S01]  /*25e0*/  HMMA.16816.F32.BF16 R8, R28.reuse, R174, R8 ;  /* 0x000000ae1c08723c */ /* 0x040fe20000041808 */
[----:B------:R-:W3:Y:S07]  /*25f0*/  LDSM.16.M88.4 R172, [R3+0x2080] ;  /* 0x0020800003ac783b */ /* 0x000eee0000000200 */
[C---:B----4-:R-:W-:Y:S08]  /*2600*/  HMMA.16816.F32.BF16 R12, R28.reuse, R24, R12 ;  /* 0x000000181c0c723c */ /* 0x050ff0000004180c */
[----:B------:R-:W-:Y:S01]  /*2610*/  HMMA.16816.F32.BF16 R16, R28, R26, R16 ;  /* 0x0000001a1c10723c */ /* 0x000fe20000041810 */
[----:B------:R-:W4:Y:S05]  /*2620*/  LDSM.16.M88.4 R24, [R3+0x3080] ;  /* 0x003080000318783b */ /* 0x000f2a0000000200 */
[----:B------:R-:W-:Y:S02]  /*2630*/  LDSM.16.M88.4 R28, [R229+0x12080] ;  /* 0x01208000e51c783b */ /* 0x000fe40000000200 */
[C---:B-1----:R-:W-:Y:S08]  /*2640*/  HMMA.16816.F32.BF16 R4, R32.reuse, R168, R4 ;  /* 0x000000a82004723c */ /* 0x042ff00000041804 */
        /* <DEDUP_REMOVED lines=63> */
[C---:B------:R-:W-:Y:S08]  /*2a40*/  HMMA.16816.F32.BF16 R8, R32.reuse, R174, R8 ;  /* 0x000000ae2008723c */ /* 0x040ff00000041808 */
[C---:B----4-:R-:W-:Y:S08]  /*2a50*/  HMMA.16816.F32.BF16 R12, R32.reuse, R24, R12 ;  /* 0x00000018200c723c */ /* 0x050ff0000004180c */
[----:B------:R-:W-:Y:S01]  /*2a60*/  HMMA.16816.F32.BF16 R16, R32, R26, R16 ;  /* 0x0000001a2010723c */ /* 0x000fe20000041810 */
[----:B------:R-:W3:Y:S05]  /*2a70*/  LDSM.16.M88.4 R24, [R228+0x16080] ;  /* 0x01608000e418783b */ /* 0x000eea0000000200 */
[----:B------:R-:W4:Y:S02]  /*2a80*/  LDSM.16.M88.4 R32, [R224+0x7080] ;  /* 0x00708000e020783b */ /* 0x000f240000000200 */
[C---:B-1----:R-:W-:Y:S01]  /*2a90*/  HMMA.16816.F32.BF16 R4, R164.reuse, R168, R4 ;  /* 0x000000a8a404723c */ /* 0x042fe20000041804 */
[----:B------:R-:W-:Y:S04]  /*2aa0*/  DEPBAR.LE SB0, 0x0 ;  /* 0x000080000000791a */ /* 0x000fe80000000000 */
[----:B------:R-:W-:Y:S03]  /*2ab0*/  BAR.SYNC.DEFER_BLOCKING 0x0 ;  /* 0x0000000000007b1d */ /* 0x000fe60000010000 */
[C---:B------:R-:W-:Y:S08]  /*2ac0*/  HMMA.16816.F32.BF16 R8, R164.reuse, R170, R8 ;  /* 0x000000aaa408723c */ /* 0x040ff00000041808 */
[C---:B--2---:R-:W-:Y:S08]  /*2ad0*/  HMMA.16816.F32.BF16 R12, R164.reuse, R20, R12 ;  /* 0x00000014a40c723c */ /* 0x044ff0000004180c */
[----:B------:R-:W-:Y:S01]  /*2ae0*/  HMMA.16816.F32.BF16 R16, R164, R22, R16 ;  /* 0x00000016a410723c */ /* 0x000fe20000041810 */
[----:B------:R-:W-:Y:S07]  /*2af0*/  LDSM.16.M88.4 R168, [R231+0x18080] ;  /* 0x01808000e7a8783b */ /* 0x000fee0000000200 */
[C---:B---3--:R-:W-:Y:S01]  /*2b00*/  HMMA.16816.F32.BF16 R4, R24.reuse, R28, R4 ;  /* 0x0000001c1804723c */ /* 0x048fe20000041804 */
[----:B------:R-:W1:Y:S05]  /*2b10*/  LDSM.16.M88.4 R172, [R2+0x8080] ;  /* 0x0080800002ac783b */ /* 0x000e6a0000000200 */
[----:B------:R-:W2:Y:S02]  /*2b20*/  LDSM.16.M88.4 R164, [R2+0x9080] ;  /* 0x0090800002a4783b */ /* 0x000ea40000000200 */
[C---:B------:R-:W-:Y:S03]  /*2b30*/  HMMA.16816.F32.BF16 R8, R24.reuse, R30, R8 ;  /* 0x0000001e1808723c */ /* 0x040fe60000041808 */
[----:B------:R-:W-:Y:S05]  /*2b40*/  LDSM.16.M88.4 R176, [R226+0x18080] ;  /* 0x01808000e2b0783b */ /* 0x000fea0000000200 */
[C---:B----4-:R-:W-:Y:S01]  /*2b50*/  HMMA.16816.F32.BF16 R12, R24.reuse, R32, R12 ;  /* 0x00000020180c723c */ /* 0x050fe2000004180c */
[----:B------:R-:W3:Y:S05]  /*2b60*/  LDSM.16.M88.4 R180, [R3+0x8080] ;  /* 0x0080800003b4783b */ /* 0x000eea0000000200 */
[----:B------:R-:W4:Y:S02]  /*2b70*/  LDSM.16.M88.4 R184, [R3+0x9080] ;  /* 0x0090800003b8783b */ /* 0x000f240000000200 */
[----:B------:R-:W-:Y:S03]  /*2b80*/  HMMA.16816.F32.BF16 R16, R24, R34, R16 ;  /* 0x000000221810723c */ /* 0x000fe60000041810 */
[----:B------:R-:W-:Y:S01]  /*2b90*/  LDSM.16.M88.4 R188, [R225+0x8080] ;  /* 0x00808000e1bc783b */ /* 0x000fe20000000200 */
[----:B------:R-:W-:Y:S02]  /*2ba0*/  FMUL.FTZ R4, R4, c[0x0][0x2b4] ;  /* 0x0000ad0004047a20 */ /* 0x000fe40000410000 */
[----:B------:R-:W-:Y:S02]  /*2bb0*/  FMUL.FTZ R5, R5, c[0x0][0x2b4] ;  /* 0x0000ad0005057a20 */ /* 0x000fe40000410000 */
[----:B------:R-:W-:Y:S01]  /*2bc0*/  FMUL.FTZ R6, R6, c[0x0][0x2b4] ;  /* 0x0000ad0006067a20 */ /* 0x000fe20000410000 */
[----:B------:R-:W2:Y:S03]  /*2bd0*/  MUFU.TANH R197, R4 ;  /* 0x0000000400c57308 */ /* 0x000ea60000002400 */
[----:B------:R-:W-:Y:S02]  /*2be0*/  FMUL.FTZ R7, R7, c[0x0][0x2b4] ;  /* 0x0000ad0007077a20 */ /* 0x000fe40000410000 */
[----:B------:R-:W-:Y:S02]  /*2bf0*/  FMUL.FTZ R8, R8, c[0x0][0x2b4] ;  /* 0x0000ad0008087a20 */ /* 0x000fe40000410000 */
[----:B------:R-:W-:Y:S01]  /*2c00*/  FMUL.FTZ R9, R9, c[0x0][0x2b4] ;  /* 0x0000ad0009097a20 */ /* 0x000fe20000410000 */
[C---:B-1----:R-:W-:Y:S02]  /*2c10*/  HMMA.16816.F32.BF16 R20, R168.reuse, R172, RZ ;  /* 0x000000aca814723c */ /* 0x042fe400000418ff */
[----:B------:R-:W1:Y:S01]  /*2c20*/  MUFU.TANH R196, R5 ;  /* 0x0000000500c47308 */ /* 0x000e620000002400 */
[----:B------:R-:W-:Y:S02]  /*2c30*/  FMUL.FTZ R10, R10, c[0x0][0x2b4] ;  /* 0x0000ad000a0a7a20 */ /* 0x000fe40000410000 */
[----:B------:R-:W-:Y:S02]  /*2c40*/  FMUL.FTZ R11, R11, c[0x0][0x2b4] ;  /* 0x0000ad000b0b7a20 */ /* 0x000fe40000410000 */
[----:B------:R-:W-:Y:S01]  /*2c50*/  FMUL.FTZ R12, R12, c[0x0][0x2b4] ;  /* 0x0000ad000c0c7a20 */ /* 0x000fe20000410000 */
[C---:B------:R-:W-:Y:S01]  /*2c60*/  HMMA.16816.F32.BF16 R24, R168.reuse, R174, RZ ;  /* 0x000000aea818723c */ /* 0x040fe200000418ff */
[----:B------:R-:W1:Y:S03]  /*2c70*/  LDSM.16.M88.4 R172, [R229+0x18080] ;  /* 0x01808000e5ac783b */ /* 0x000e660000000200 */
[----:B------:R-:W1:Y:S01]  /*2c80*/  MUFU.TANH R199, R6 ;  /* 0x0000000600c77308 */ /* 0x000e620000002400 */
[----:B------:R-:W-:Y:S02]  /*2c90*/  FMUL.FTZ R13, R13, c[0x0][0x2b4] ;  /* 0x0000ad000d0d7a20 */ /* 0x000fe40000410000 */
[----:B------:R-:W-:Y:S01]  /*2ca0*/  FMUL.FTZ R14, R14, c[0x0][0x2b4] ;  /* 0x0000ad000e0e7a20 */ /* 0x000fe20000410000 */
[C---:B--2---:R-:W-:Y:S01]  /*2cb0*/  HMMA.16816.F32.BF16 R28, R168.reuse, R164, RZ ;  /* 0x000000a4a81c723c */ /* 0x044fe200000418ff */
[----:B------:R-:W-:Y:S03]  /*2cc0*/  FMUL.FTZ R15, R15, c[0x0][0x2b4] ;  /* 0x0000ad000f0f7a20 */ /* 0x000fe60000410000 */
[----:B------:R-:W-:Y:S02]  /*2cd0*/  FMUL.FTZ R16, R16, c[0x0][0x2b4] ;  /* 0x0000ad0010107a20 */ /* 0x000fe40000410000 */
[----:B------:R2:W-:Y:S01]  /*2ce0*/  MUFU.TANH R198, R7 ;  /* 0x0000000700c67308 */ /* 0x0005e20000002400 */
[----:B------:R-:W-:Y:S01]  /*2cf0*/  FMUL.FTZ R17, R17, c[0x0][0x2b4] ;  /* 0x0000ad0011117a20 */ /* 0x000fe20000410000 */
[----:B------:R-:W-:Y:S01]  /*2d00*/  HMMA.16816.F32.BF16 R32, R168, R166, RZ ;  /* 0x000000a6a820723c */ /* 0x000fe200000418ff */
[----:B------:R-:W1:Y:S03]  /*2d10*/  LDSM.16.M88.4 R164, [R225+0x9080] ;  /* 0x00908000e1a4783b */ /* 0x000e660000000200 */
[----:B------:R-:W-:Y:S02]  /*2d20*/  FMUL.FTZ R18, R18, c[0x0][0x2b4] ;  /* 0x0000ad0012127a20 */ /* 0x000fe40000410000 */
[----:B------:R-:W-:Y:S02]  /*2d30*/  LDSM.16.M88.4 R168, [R228+0x18080] ;  /* 0x01808000e4a8783b */ /* 0x000fe40000000200 */
[C---:B---3--:R-:W-:Y:S01]  /*2d40*/  HMMA.16816.F32.BF16 R20, R176.reuse, R180, R20 ;  /* 0x000000b4b014723c */ /* 0x048fe20000041814 */
[----:B------:R-:W3:Y:S07]  /*2d50*/  MUFU.TANH R195, R8 ;  /* 0x0000000800c37308 */ /* 0x000eee0000002400 */
[C---:B------:R-:W-:Y:S01]  /*2d60*/  HMMA.16816.F32.BF16 R24, R176.reuse, R182, R24 ;  /* 0x000000b6b018723c */ /* 0x040fe20000041818 */
[----:B------:R-:W3:Y:S05]  /*2d70*/  LDSM.16.M88.4 R180, [R224+0x8080] ;  /* 0x00808000e0b4783b */ /* 0x000eea0000000200 */
[----:B--2---:R-:W-:Y:S02]  /*2d80*/  LDSM.16.M88.4 R4, [R224+0xd080] ;  /* 0x00d08000e004783b */ /* 0x004fe40000000200 */
[C---:B----4-:R-:W-:Y:S08]  /*2d90*/  HMMA.16816.F32.BF16 R28, R176.reuse, R184, R28 ;  /* 0x000000b8b01c723c */ /* 0x050ff0000004181c */
[----:B------:R-:W-:Y:S01]  /*2da0*/  HMMA.16816.F32.BF16 R32, R176, R186, R32 ;  /* 0x000000bab020723c */ /* 0x000fe20000041820 */
[----:B------:R-:W2:Y:S05]  /*2db0*/  LDSM.16.M88.4 R176, [R224+0x9080] ;  /* 0x00908000e0b0783b */ /* 0x000eaa0000000200 */
[----:B------:R-:W-:Y:S02]  /*2dc0*/  LDSM.16.M88.4 R184, [R231+0x1a080] ;  /* 0x01a08000e7b8783b */ /* 0x000fe40000000200 */
[C---:B-1----:R-:W-:Y:S08]  /*2dd0*/  HMMA.16816.F32.BF16 R20, R172.reuse, R188, R20 ;  /* 0x000000bcac14723c */ /* 0x042ff00000041814 */
[C---:B------:R-:W-:Y:S01]  /*2de0*/  HMMA.16816.F32.BF16 R24, R172.reuse, R190, R24 ;  /* 0x000000beac18723c */ /* 0x040fe20000041818 */
[----:B------:R-:W1:Y:S07]  /*2df0*/  LDSM.16.M88.4 R188, [R2+0xa080] ;  /* 0x00a0800002bc783b */ /* 0x000e6e0000000200 */
[C---:B------:R-:W-:Y:S08]  /*2e00*/  HMMA.16816.F32.BF16 R28, R172.reuse, R164, R28 ;  /* 0x000000a4ac1c723c */ /* 0x040ff0000004181c */
[----:B------:R-:W-:Y:S01]  /*2e10*/  HMMA.16816.F32.BF16 R32, R172, R166, R32 ;  /* 0x000000a6ac20723c */ /* 0x000fe20000041820 */
[----:B------:R-:W4:Y:S05]  /*2e20*/  LDSM.16.M88.4 R164, [R2+0xb080] ;  /* 0x00b0800002a4783b */ /* 0x000f2a0000000200 */
[----:B------:R-:W-:Y:S02]  /*2e30*/  LDSM.16.M88.4 R172, [R226+0x1a080] ;  /* 0x01a08000e2ac783b */ /* 0x000fe40000000200 */
[C---:B---3--:R-:W-:Y:S08]  /*2e40*/  HMMA.16816.F32.BF16 R20, R168.reuse, R180, R20 ;  /* 0x000000b4a814723c */ /* 0x048ff00000041814 */
[C---:B------:R-:W-:Y:S01]  /*2e50*/  HMMA.16816.F32.BF16 R24, R168.reuse, R182, R24 ;  /* 0x000000b6a818723c */ /* 0x040fe20000041818 */
[----:B------:R-:W3:Y:S07]  /*2e60*/  LDSM.16.M88.4 R180, [R3+0xa080] ;  /* 0x00a0800003b4783b */ /* 0x000eee0000000200 */
[C---:B--2---:R-:W-:Y:S08]  /*2e70*/  HMMA.16816.F32.BF16 R28, R168.reuse, R176, R28 ;  /* 0x000000b0a81c723c */ /* 0x044ff0000004181c */
[----:B------:R-:W-:Y:S01]  /*2e80*/  HMMA.16816.F32.BF16 R32, R168, R178, R32 ;  /* 0x000000b2a820723c */ /* 0x000fe20000041820 */
[----:B------:R-:W2:Y:S05]  /*2e90*/  LDSM.16.M88.4 R168, [R3+0xb080] ;  /* 0x00b0800003a8783b */ /* 0x000eaa0000000200 */
[----:B------:R-:W-:Y:S02]  /*2ea0*/  LDSM.16.M88.4 R176, [R229+0x1a080] ;  /* 0x01a08000e5b0783b */ /* 0x000fe40000000200 */
[C---:B-1----:R-:W-:Y:S08]  /*2eb0*/  HMMA.16816.F32.BF16 R20, R184.reuse, R188, R20 ;  /* 0x000000bcb814723c */ /* 0x042ff00000041814 */
[C---:B------:R-:W-:Y:S01]  /*2ec0*/  HMMA.16816.F32.BF16 R24, R184.reuse, R190, R24 ;  /* 0x000000beb818723c */ /* 0x040fe20000041818 */
[----:B------:R-:W1:Y:S07]  /*2ed0*/  LDSM.16.M88.4 R188, [R225+0xa080] ;  /* 0x00a08000e1bc783b */ /* 0x000e6e0000000200 */
[C---:B----4-:R-:W-:Y:S08]  /*2ee0*/  HMMA.16816.F32.BF16 R28, R184.reuse, R164, R28 ;  /* 0x000000a4b81c723c */ /* 0x050ff0000004181c */
        /* <DEDUP_REMOVED lines=36> */
[----:B------:R-:W-:Y:S05]  /*3130*/  LDSM.16.M88.4 R168, [R231+0x1e080] ;  /* 0x01e08000e7a8783b */ /* 0x000fea0000000200 */
[----:B------:R-:W2:Y:S02]  /*3140*/  LDSM.16.M88.4 R176, [R2+0xe080] ;  /* 0x00e0800002b0783b */ /* 0x000ea40000000200 */
[C---:B-1----:R-:W-:Y:S01]  /*3150*/  HMMA.16816.F32.BF16 R20, R180.reuse, R188, R20 ;  /* 0x000000bcb414723c */ /* 0x042fe20000041814 */
[----:B------:R-:W1:Y:S07]  /*3160*/  MUFU.TANH R188, R9 ;  /* 0x0000000900bc7308 */ /* 0x000e6e0000002400 */
[C---:B------:R-:W-:Y:S03]  /*3170*/  HMMA.16816.F32.BF16 R24, R180.reuse, R190, R24 ;  /* 0x000000beb418723c */ /* 0x040fe60000041818 */
[----:B------:R-:W1:Y:S05]  /*3180*/  MUFU.TANH R190, R10 ;  /* 0x0000000a00be7308 */ /* 0x000e6a0000002400 */
[C---:B----4-:R-:W-:Y:S05]  /*3190*/  HMMA.16816.F32.BF16 R28, R180.reuse, R164, R28 ;  /* 0x000000a4b41c723c */ /* 0x050fea000004181c */
[----:B------:R4:W1:Y:S02]  /*31a0*/  MUFU.TANH R189, R11 ;  /* 0x0000000b00bd7308 */ /* 0x0008640000002400 */
[----:B------:R-:W-:Y:S01]  /*31b0*/  FMUL.FTZ R164, R19, c[0x0][0x2b4] ;  /* 0x0000ad0013a47a20 */ /* 0x000fe20000410000 */
[----:B------:R-:W-:Y:S07]  /*31c0*/  HMMA.16816.F32.BF16 R32, R180, R166, R32 ;  /* 0x000000a6b420723c */ /* 0x000fee0000041820 */
[----:B------:R-:W1:Y:S01]  /*31d0*/  MUFU.TANH R182, R12 ;  /* 0x0000000c00b67308 */ /* 0x000e620000002400 */
[C---:B---3--:R-:W-:Y:S08]  /*31e0*/  HMMA.16816.F32.BF16 R20, R172.reuse, R184, R20 ;  /* 0x000000b8ac14723c */ /* 0x048ff00000041814 */
[C---:B------:R-:W-:Y:S01]  /*31f0*/  HMMA.16816.F32.BF16 R24, R172.reuse, R186, R24 ;  /* 0x000000baac18723c */ /* 0x040fe20000041818 */
[----:B------:R-:W3:Y:S01]  /*3200*/  MUFU.TANH R181, R13 ;  /* 0x0000000d00b57308 */ /* 0x000ee20000002400 */
[----:B----4-:R-:W4:Y:S06]  /*3210*/  LDSM.16.M88.4 R8, [R2+0xf080] ;  /* 0x00f080000208783b */ /* 0x010f2c0000000200 */
[C---:B------:R-:W-:Y:S03]  /*3220*/  HMMA.16816.F32.BF16 R28, R172.reuse, R4, R28 ;  /* 0x00000004ac1c723c */ /* 0x040fe6000004181c */
[----:B------:R-:W-:Y:S05]  /*3230*/  MUFU.TANH R184, R14 ;  /* 0x0000000e00b87308 */ /* 0x000fea0000002400 */
[----:B------:R-:W-:Y:S01]  /*3240*/  HMMA.16816.F32.BF16 R32, R172, R6, R32 ;  /* 0x00000006ac20723c */ /* 0x000fe20000041820 */
[----:B------:R-:W-:Y:S04]  /*3250*/  LDSM.16.M88.4 R4, [R226+0x1e080] ;  /* 0x01e08000e204783b */ /* 0x000fe80000000200 */
[----:B------:R1:W-:Y:S03]  /*3260*/  MUFU.TANH R183, R15 ;  /* 0x0000000f00b77308 */ /* 0x0003e60000002400 */
[C---:B--2---:R-:W-:Y:S07]  /*3270*/  HMMA.16816.F32.BF16 R20, R168.reuse, R176, R20 ;  /* 0x000000b0a814723c */ /* 0x044fee0000041814 */
[----:B------:R-:W-:Y:S01]  /*3280*/  MUFU.TANH R180, R16 ;  /* 0x0000001000b47308 */ /* 0x000fe20000002400 */
[C---:B------:R-:W-:Y:S09]  /*3290*/  HMMA.16816.F32.BF16 R24, R168.reuse, R178, R24 ;  /* 0x000000b2a818723c */ /* 0x040ff20000041818 */
[----:B------:R-:W-:Y:S01]  /*32a0*/  MUFU.TANH R176, R17 ;  /* 0x0000001100b07308 */ /* 0x000fe20000002400 */
[C---:B----4-:R-:W-:Y:S01]  /*32b0*/  HMMA.16816.F32.BF16 R28, R168.reuse, R8, R28 ;  /* 0x00000008a81c723c */ /* 0x050fe2000004181c */
[----:B-1----:R-:W1:Y:S08]  /*32c0*/  LDSM.16.M88.4 R12, [R3+0xe080] ;  /* 0x00e08000030c783b */ /* 0x002e700000000200 */
[----:B------:R2:W-:Y:S03]  /*32d0*/  MUFU.TANH R178, R18 ;  /* 0x0000001200b27308 */ /* 0x0005e60000002400 */
[----:B------:R-:W-:Y:S01]  /*32e0*/  FSEL R8, R197, -INF , P3 ;  /* 0xff800000c5087808 */ /* 0x000fe20001800000 */
[----:B------:R-:W-:Y:S04]  /*32f0*/  HMMA.16816.F32.BF16 R32, R168, R10, R32 ;  /* 0x0000000aa820723c */ /* 0x000fe80000041820 */
[--C-:B------:R-:W-:Y:S02]  /*3300*/  FFMA.FTZ R8, R8, c[0x0][0x29c], -R193.reuse ;  /* 0x0000a70008087a23 */ /* 0x100fe400000108c1 */
[----:B------:R4:W-:Y:S10]  /*3310*/  MUFU.TANH R177, R164 ;  /* 0x000000a400b17308 */ /* 0x0009f40000002400 */
[----:B------:R3:W-:Y:S01]  /*3320*/  MUFU.EX2 R172, R8 ;  /* 0x0000000800ac7308 */ /* 0x0007e20000000800 */
[----:B--2---:R-:W2:Y:S01]  /*3330*/  LDSM.16.M88.4 R16, [R3+0xf080] ;  /* 0x00f080000310783b */ /* 0x004ea20000000200 */
[----:B----4-:R-:W-:Y:S01]  /*3340*/  FSEL R164, R196, -INF , P0 ;  /* 0xff800000c4a47808 */ /* 0x010fe20000000000 */
[C---:B-1----:R-:W-:Y:S05]  /*3350*/  HMMA.16816.F32.BF16 R20, R4.reuse, R12, R20 ;  /* 0x0000000c0414723c */ /* 0x042fea0000041814 */
[--C-:B------:R-:W-:Y:S02]  /*3360*/  FFMA.FTZ R170, R164, c[0x0][0x29c], -R193.reuse ;  /* 0x0000a700a4aa7a23 */ /* 0x100fe400000108c1 */
[----:B------:R-:W-:Y:S01]  /*3370*/  FSEL R12, R199, -INF , P3 ;  /* 0xff800000c70c7808 */ /* 0x000fe20001800000 */
[C---:B------:R-:W-:Y:S01]  /*3380*/  HMMA.16816.F32.BF16 R24, R4.reuse, R14, R24 ;  /* 0x0000000e0418723c */ /* 0x040fe20000041818 */
[----:B---3--:R-:W-:Y:S02]  /*3390*/  LDSM.16.M88.4 R8, [R229+0x1e080] ;  /* 0x01e08000e508783b */ /* 0x008fe40000000200 */
[----:B------:R-:W1:Y:S01]  /*33a0*/  MUFU.EX2 R170, R170 ;  /* 0x000000aa00aa7308 */ /* 0x000e620000000800 */
[--C-:B------:R-:W-:Y:S01]  /*33b0*/  FFMA.FTZ R12, R12, c[0x0][0x29c], -R192.reuse ;  /* 0x0000a7000c0c7a23 */ /* 0x100fe200000108c0 */
[----:B------:R-:W-:Y:S01]  /*33c0*/  LOP3.LUT P3, RZ, R239, 0x8, RZ, 0xc0, !PT ;  /* 0x00000008efff7812 */ /* 0x000fe2000786c0ff */
[----:B------:R-:W3:Y:S07]  /*33d0*/  LDSM.16.M88.4 R164, [R225+0xe080] ;  /* 0x00e08000e1a4783b */ /* 0x000eee0000000200 */
[----:B------:R4:W-:Y:S01]  /*33e0*/  MUFU.EX2 R173, R12 ;  /* 0x0000000c00ad7308 */ /* 0x0009e20000000800 */
[C---:B--2---:R-:W-:Y:S07]  /*33f0*/  HMMA.16816.F32.BF16 R28, R4.reuse, R16, R28 ;  /* 0x00000010041c723c */ /* 0x044fee000004181c */
[----:B------:R-:W-:Y:S01]  /*3400*/  FSEL R16, R195, -INF , P5 ;  /* 0xff800000c3107808 */ /* 0x000fe20002800000 */
[----:B------:R-:W-:Y:S04]  /*3410*/  HMMA.16816.F32.BF16 R32, R4, R18, R32 ;  /* 0x000000120420723c */ /* 0x000fe80000041820 */
[--C-:B------:R-:W-:Y:S03]  /*3420*/  FFMA.FTZ R16, R16, c[0x0][0x29c], -R193.reuse ;  /* 0x0000a70010107a23 */ /* 0x100fe600000108c1 */
[----:B------:R-:W-:Y:S01]  /*3430*/  FSEL R4, R188, -INF , P4 ;  /* 0xff800000bc047808 */ /* 0x000fe20002000000 */
[----:B------:R2:W1:Y:S01]  /*3440*/  MUFU.EX2 R169, R16 ;  /* 0x0000001000a97308 */ /* 0x0004620000000800 */
[----:B----4-:R-:W-:Y:S02]  /*3450*/  FSEL R12, R198, -INF , P0 ;  /* 0xff800000c60c7808 */ /* 0x010fe40000000000 */
[----:B------:R-:W-:Y:S03]  /*3460*/  LOP3.LUT P0, RZ, R239, 0x1, RZ, 0xc0, !PT ;  /* 0x00000001efff7812 */ /* 0x000fe6000780c0ff */
[--C-:B------:R-:W-:Y:S02]  /*3470*/  FFMA.FTZ R168, R12, c[0x0][0x29c], -R192.reuse ;  /* 0x0000a7000ca87a23 */ /* 0x100fe400000108c0 */
[----:B------:R-:W4:Y:S01]  /*3480*/  LDSM.16.M88.4 R12, [R225+0xf080] ;  /* 0x00f08000e10c783b */ /* 0x000f220000000200 */
[C---:B---3--:R-:W-:Y:S01]  /*3490*/  HMMA.16816.F32.BF16 R20, R8.reuse, R164, R20 ;  /* 0x000000a40814723c */ /* 0x048fe20000041814 */
[----:B------:R3:W-:Y:S06]  /*34a0*/  MUFU.EX2 R175, R168 ;  /* 0x000000a800af7308 */ /* 0x0007ec0000000800 */
[----:B------:R-:W-:Y:S01]  /*34b0*/  FSEL R164, R190, -INF , P5 ;  /* 0xff800000bea47808 */ /* 0x000fe20002800000 */
[C---:B------:R-:W-:Y:S01]  /*34c0*/  HMMA.16816.F32.BF16 R24, R8.reuse, R166, R24 ;  /* 0x000000a60818723c */ /* 0x040fe20000041818 */
[----:B------:R-:W-:Y:S03]  /*34d0*/  PLOP3.LUT P5, PT, PT, PT, UP0, 0x80, 0x0 ;  /* 0x000000000000781c */ /* 0x000fe60003faf008 */
[--C-:B------:R-:W-:Y:S01]  /*34e0*/  FFMA.FTZ R164, R164, c[0x0][0x29c], -R192.reuse ;  /* 0x0000a700a4a47a23 */ /* 0x100fe200000108c0 */
[----:B--2---:R-:W-:Y:S03]  /*34f0*/  LDSM.16.M88.4 R16, [R224+0xe080] ;  /* 0x00e08000e010783b */ /* 0x004fe60000000200 */
[----:B------:R2:W-:Y:S01]  /*3500*/  MUFU.EX2 R174, R164 ;  /* 0x000000a400ae7308 */ /* 0x0005e20000000800 */
[--C-:B---3--:R-:W-:Y:S02]  /*3510*/  FFMA.FTZ R168, R4, c[0x0][0x29c], -R193.reuse ;  /* 0x0000a70004a87a23 */ /* 0x108fe400000108c1 */
[----:B------:R-:W3:Y:S07]  /*3520*/  LDSM.16.M88.4 R4, [R228+0x1e080] ;  /* 0x01e08000e404783b */ /* 0x000eee0000000200 */
[----:B------:R-:W1:Y:S01]  /*3530*/  MUFU.EX2 R168, R168 ;  /* 0x000000a800a87308 */ /* 0x000e620000000800 */
[C---:B----4-:R-:W-:Y:S03]  /*3540*/  HMMA.16816.F32.BF16 R28, R8.reuse, R12, R28 ;  /* 0x0000000c081c723c */ /* 0x050fe6000004181c */
[----:B--2---:R-:W-:Y:S04]  /*3550*/  FSEL R164, R189, -INF , P4 ;  /* 0xff800000bda47808 */ /* 0x004fe80002000000 */
[----:B------:R-:W-:Y:S01]  /*3560*/  FSEL R12, R182, -INF , P3 ;  /* 0xff800000b60c7808 */ /* 0x000fe20001800000 */
[----:B------:R-:W-:Y:S01]  /*3570*/  HMMA.16816.F32.BF16 R32, R8, R14, R32 ;  /* 0x0000000e0820723c */ /* 0x000fe20000041820 */
[----:B------:R-:W2:Y:S03]  /*3580*/  LDS R8, [R243.X4+0x20180] ;  /* 0x02018000f3087984 */ /* 0x000ea60000004800 */
[----:B------:R-:W-:Y:S02]  /*3590*/  FFMA.FTZ R171, R164, c[0x0][0x29c], -R192 ;  /* 0x0000a700a4ab7a23 */ /* 0x000fe400000108c0 */
[----:B------:R-:W4:Y:S01]  /*35a0*/  LDSM.16.M88.4 R164, [R224+0xf080] ;  /* 0x00f08000e0a4783b */ /* 0x000f220000000200 */
[----:B------:R-:W-:Y:S01]  /*35b0*/  FSEL R9, R181, -INF , P2 ;  /* 0xff800000b5097808 */ /* 0x000fe20001000000 */
[----:B------:R-:W-:Y:S01]  /*35c0*/  FFMA.FTZ R14, -R188, R188, 1 ;  /* 0x3f800000bc0e7423 */ /* 0x000fe200000101bc */
[----:B-1----:R-:W-:Y:S01]  /*35d0*/  F2FP.BF16.PACK_AB R15, R170, R172 ;  /* 0x000000acaa0f723e */ /* 0x002fe200000010ff */
[----:B------:R-:W-:Y:S02]  /*35e0*/  MUFU.EX2 R171, R171 ;  /* 0x000000ab00ab7308 */ /* 0x000fe40000000800 */
[--C-:B------:R-:W-:Y:S02]  /*35f0*/  FFMA.FTZ R9, R9, c[0x0][0x29c], -R193.reuse ;  /* 0x0000a70009097a23 */ /* 0x100fe400000108c1 */
[--C-:B------:R-:W-:Y:S01]  /*3600*/  FFMA.FTZ R12, R12, c[0x0][0x29c], -R193.reuse ;  /* 0x0000a7000c0c7a23 */ /* 0x100fe200000108c1 */
[C---:B---3--:R-:W-:Y:S05]  /*3610*/  HMMA.16816.F32.BF16 R20, R4.reuse, R16, R20 ;  /* 0x000000100414723c */ /* 0x048fea0000041814 */
[----:B------:R1:W-:Y:S02]  /*3620*/  MUFU.EX2 R10, R9 ;  /* 0x00000009000a7308 */ /* 0x0003e40000000800 */
[----:B------:R-:W-:Y:S01]  /*3630*/  FFMA.FTZ R16, -R176, R176, 1 ;  /* 0x3f800000b0107423 */ /* 0x000fe200000101b0 */
[C---:B------:R-:W-:Y:S07]  /*3640*/  HMMA.16816.F32.BF16 R24, R4.reuse, R18, R24 ;  /* 0x000000120418723c */ /* 0x040fee0000041818 */
[----:B------:R3:W3:Y:S09]  /*3650*/  MUFU.EX2 R11, R12 ;  /* 0x0000000c000b7308 */ /* 0x0006f20000000800 */
[----:B--2---:R-:W-:Y:S01]  /*3660*/  FADD.FTZ R20, R20, -R8 ;  /* 0x8000000814147221 */ /* 0x004fe20000010000 */
[----:B-1----:R-:W-:Y:S01]  /*3670*/  FSEL R9, R184, -INF , P3 ;  /* 0xff800000b8097808 */ /* 0x002fe20001800000 */
[C---:B----4-:R-:W-:Y:S03]  /*3680*/  HMMA.16816.F32.BF16 R28, R4.reuse, R164, R28 ;  /* 0x000000a4041c723c */ /* 0x050fe6000004181c */
[----:B------:R-:W-:Y:S02]  /*3690*/  FMUL.FTZ R20, R172, R20 ;  /* 0x00000014ac147220 */ /* 0x000fe40000410000 */
[----:B------:R-:W-:Y:S02]  /*36a0*/  FFMA.FTZ R9, R9, c[0x0][0x29c], -R192 ;  /* 0x0000a70009097a23 */ /* 0x000fe400000108c0 */
[--C-:B------:R-:W-:Y:S01]  /*36b0*/  FADD.FTZ R24, R24, -R8.reuse ;  /* 0x8000000818187221 */ /* 0x100fe20000010000 */
[----:B------:R-:W-:Y:S01]  /*36c0*/  HMMA.16816.F32.BF16 R32, R4, R166, R32 ;  /* 0x000000a60420723c */ /* 0x000fe20000041820 */
[----:B------:R1:W-:Y:S03]  /*36d0*/  MUFU.EX2 R19, R9 ;  /* 0x0000000900137308 */ /* 0x0003e60000000800 */
[--C-:B------:R-:W-:Y:S01]  /*36e0*/  FADD.FTZ R21, R21, -R8.reuse ;  /* 0x8000000815157221 */ /* 0x100fe20000010000 */
[----:B---3--:R-:W-:Y:S01]  /*36f0*/  FSEL R12, R176, -INF , P0 ;  /* 0xff800000b00c7808 */ /* 0x008fe20000000000 */
[----:B------:R-:W-:Y:S01]  /*3700*/  FADD.FTZ R25, R25, -R8 ;  /* 0x8000000819197221 */ /* 0x000fe20000010000 */
[----:B------:R-:W-:Y:S01]  /*3710*/  FSEL R4, R178, -INF , P1 ;  /* 0xff800000b2047808 */ /* 0x000fe20000800000 */
[----:B------:R-:W-:Y:S01]  /*3720*/  FMUL.FTZ R7, R169, R24 ;  /* 0x00000018a9077220 */ /* 0x000fe20000410000 */
[----:B------:R-:W-:Y:S03]  /*3730*/  FSEL R5, R177, -INF , P0 ;  /* 0xff800000b1057808 */ /* 0x000fe60000000000 */
[----:B------:R-:W-:Y:S02]  /*3740*/  FFMA.FTZ R6, R4, c[0x0][0x29c], -R192 ;  /* 0x0000a70004067a23 */ /* 0x000fe400000108c0 */
[----:B------:R-:W-:Y:S02]  /*3750*/  FMUL.FTZ R25, R168, R25 ;  /* 0x00000019a8197220 */ /* 0x000fe40000410000 */
[----:B------:R2:W-:Y:S01]  /*3760*/  MUFU.EX2 R17, R6 ;  /* 0x0000000600117308 */ /* 0x0005e20000000800 */
[--C-:B------:R-:W-:Y:S02]  /*3770*/  FADD.FTZ R29, R29, -R8.reuse ;  /* 0x800000081d1d7221 */ /* 0x100fe40000010000 */
[----:B------:R-:W-:Y:S02]  /*3780*/  FMUL.FTZ R21, R170, R21 ;  /* 0x00000015aa157220 */ /* 0x000fe40000410000 */
[----:B------:R-:W-:Y:S03]  /*3790*/  FFMA.FTZ R4, -R196, R196, 1 ;  /* 0x3f800000c4047423 */ /* 0x000fe600000101c4 */
[--C-:B------:R-:W-:Y:S01]  /*37a0*/  FADD.FTZ R13, R32, -R8.reuse ;  /* 0x80000008200d7221 */ /* 0x100fe20000010000 */
[----:B-1----:R-:W-:Y:S01]  /*37b0*/  FSEL R9, R183, -INF , P2 ;  /* 0xff800000b7097808 */ /* 0x002fe20001000000 */
[----:B------:R-:W-:Y:S02]  /*37c0*/  FADD.FTZ R33, R33, -R8 ;  /* 0x8000000821217221 */ /* 0x000fe40000010000 */
[----:B------:R-:W-:Y:S02]  /*37d0*/  FMUL.FTZ R21, R4, R21 ;  /* 0x0000001504157220 */ /* 0x000fe40000410000 */
[--C-:B------:R-:W-:Y:S01]  /*37e0*/  FFMA.FTZ R9, R9, c[0x0][0x29c], -R192.reuse ;  /* 0x0000a70009097a23 */ /* 0x100fe200000108c0 */
[----:B------:R-:W1:Y:S01]  /*37f0*/  LDS R4, [R243.X4+0x201a0] ;  /* 0x0201a000f3047984 */ /* 0x000e620000004800 */
[----:B------:R-:W-:Y:S02]  /*3800*/  FFMA.FTZ R192, R5, c[0x0][0x29c], -R192 ;  /* 0x0000a70005c07a23 */ /* 0x000fe400000108c0 */
[----:B------:R3:W-:Y:S01]  /*3810*/  MUFU.EX2 R18, R9 ;  /* 0x0000000900127308 */ /* 0x0007e20000000800 */
[----:B------:R-:W-:Y:S01]  /*3820*/  FFMA.FTZ R5, -R197, R197, 1 ;  /* 0x3f800000c5057423 */ /* 0x000fe200000101c5 */
[----:B------:R4:W-:Y:S03]  /*3830*/  STS [R240], R15 ;  /* 0x0000000ff0007388 */ /* 0x0009e60000000800 */
[----:B------:R-:W-:Y:S01]  /*3840*/  FMUL.FTZ R20, R5, R20 ;  /* 0x0000001405147220 */ /* 0x000fe20000410000 */
[----:B------:R-:W-:Y:S01]  /*3850*/  F2FP.BF16.PACK_AB R5, R10, R11 ;  /* 0x0000000b0a05723e */ /* 0x000fe200000010ff */
[----:B--2---:R-:W-:Y:S02]  /*3860*/  FADD.FTZ R6, R28, -R8 ;  /* 0x800000081c067221 */ /* 0x004fe40000010000 */
[----:B------:R-:W-:Y:S01]  /*3870*/  FFMA.FTZ R8, -R195, R195, 1 ;  /* 0x3f800000c3087423 */ /* 0x000fe200000101c3 */
[----:B------:R-:W-:Y:S01]  /*3880*/  MUFU.EX2 R192, R192 ;  /* 0x000000c000c07308 */ /* 0x000fe20000000800 */
[----:B------:R-:W-:Y:S02]  /*3890*/  FMUL.FTZ R6, R11, R6 ;  /* 0x000000060b067220 */ /* 0x000fe40000410000 */
[----:B------:R-:W-:Y:S02]  /*38a0*/  FMUL.FTZ R7, R8, R7 ;  /* 0x0000000708077220 */ /* 0x000fe40000410000 */
[----:B------:R-:W-:Y:S02]  /*38b0*/  FFMA.FTZ R8, -R182, R182, 1 ;  /* 0x3f800000b6087423 */ /* 0x000fe400000101b6 */
[----:B------:R-:W-:Y:S02]  /*38c0*/  FMUL.FTZ R10, R10, R29 ;  /* 0x0000001d0a0a7220 */ /* 0x000fe40000410000 */
[----:B------:R-:W-:Y:S02]  /*38d0*/  FMUL.FTZ R11, R14, R25 ;  /* 0x000000190e0b7220 */ /* 0x000fe40000410000 */
[----:B------:R-:W-:Y:S02]  /*38e0*/  FFMA.FTZ R14, -R181, R181, 1 ;  /* 0x3f800000b50e7423 */ /* 0x000fe400000101b5 */
[----:B------:R-:W-:Y:S01]  /*38f0*/  FMUL.FTZ R6, R8, R6 ;  /* 0x0000000608067220 */ /* 0x000fe20000410000 */
[C---:B---3--:R-:W-:Y:S01]  /*3900*/  FSEL R9, R180.reuse, -INF , P1 ;  /* 0xff800000b4097808 */ /* 0x048fe20000800000 */
[----:B------:R-:W-:Y:S01]  /*3910*/  FFMA.FTZ R8, -R180, R180, 1 ;  /* 0x3f800000b4087423 */ /* 0x000fe200000101b4 */
[----:B------:R-:W-:Y:S01]  /*3920*/  F2FP.BF16.PACK_AB R11, R11, R7 ;  /* 0x000000070b0b723e */ /* 0x000fe200000010ff */
[----:B------:R-:W-:Y:S01]  /*3930*/  FMUL.FTZ R14, R14, R10 ;  /* 0x0000000a0e0e7220 */ /* 0x000fe20000410000 */
[----:B------:R-:W-:Y:S01]  /*3940*/  F2FP.BF16.PACK_AB R7, R171, R174 ;  /* 0x000000aeab07723e */ /* 0x000fe200000010ff */
[--C-:B------:R-:W-:Y:S01]  /*3950*/  FFMA.FTZ R9, R9, c[0x0][0x29c], -R193.reuse ;  /* 0x0000a70009097a23 */ /* 0x100fe200000108c1 */
[----:B------:R-:W-:Y:S01]  /*3960*/  F2FP.BF16.PACK_AB R10, R21, R20 ;  /* 0x00000014150a723e */ /* 0x000fe200000010ff */
[----:B------:R-:W-:Y:S01]  /*3970*/  FFMA.FTZ R193, R12, c[0x0][0x29c], -R193 ;  /* 0x0000a7000cc17a23 */ /* 0x000fe200000108c1 */
[----:B------:R-:W-:Y:S01]  /*3980*/  F2FP.BF16.PACK_AB R12, R168, R169 ;  /* 0x000000a9a80c723e */ /* 0x000fe200000010ff */
[----:B----4-:R-:W-:Y:S01]  /*3990*/  FFMA.FTZ R15, -R183, R183, 1 ;  /* 0x3f800000b70f7423 */ /* 0x010fe200000101b7 */
[----:B------:R-:W-:Y:S01]  /*39a0*/  F2FP.BF16.PACK_AB R14, R14, R6 ;  /* 0x000000060e0e723e */ /* 0x000fe200000010ff */
[----:B------:R-:W2:Y:S01]  /*39b0*/  MUFU.EX2 R9, R9 ;  /* 0x0000000900097308 */ /* 0x000ea20000000800 */
[----:B------:R-:W-:Y:S01]  /*39c0*/  IADD3 R6, R240, R200, RZ ;  /* 0x000000c8f0067210 */ /* 0x000fe20007ffe0ff */
[--C-:B-1----:R-:W-:Y:S02]  /*39d0*/  FADD.FTZ R22, R22, -R4.reuse ;  /* 0x8000000416167221 */ /* 0x102fe40000010000 */
[--C-:B------:R-:W-:Y:S02]  /*39e0*/  FADD.FTZ R23, R23, -R4.reuse ;  /* 0x8000000417177221 */ /* 0x100fe40000010000 */
[--C-:B------:R-:W-:Y:S02]  /*39f0*/  FADD.FTZ R26, R26, -R4.reuse ;  /* 0x800000041a1a7221 */ /* 0x100fe40000010000 */
[----:B------:R-:W-:Y:S02]  /*3a00*/  FMUL.FTZ R23, R175, R23 ;  /* 0x00000017af177220 */ /* 0x000fe40000410000 */
[----:B------:R-:W1:Y:S01]  /*3a10*/  MUFU.EX2 R193, R193 ;  /* 0x000000c100c17308 */ /* 0x000e620000000800 */
[--C-:B------:R-:W-:Y:S02]  /*3a20*/  FADD.FTZ R27, R27, -R4.reuse ;  /* 0x800000041b1b7221 */ /* 0x100fe40000010000 */
[--C-:B------:R-:W-:Y:S02]  /*3a30*/  FADD.FTZ R30, R30, -R4.reuse ;  /* 0x800000041e1e7221 */ /* 0x100fe40000010000 */
[--C-:B------:R-:W-:Y:S02]  /*3a40*/  FADD.FTZ R31, R31, -R4.reuse ;  /* 0x800000041f1f7221 */ /* 0x100fe40000010000 */
[--C-:B------:R-:W-:Y:S02]  /*3a50*/  FADD.FTZ R34, R34, -R4.reuse ;  /* 0x8000000422227221 */ /* 0x100fe40000010000 */
[----:B------:R-:W-:Y:S02]  /*3a60*/  FADD.FTZ R35, R35, -R4 ;  /* 0x8000000423237221 */ /* 0x000fe40000010000 */
[----:B------:R-:W-:Y:S02]  /*3a70*/  FMUL.FTZ R26, R174, R26 ;  /* 0x0000001aae1a7220 */ /* 0x000fe40000410000 */
[----:B------:R-:W-:Y:S02]  /*3a80*/  FMUL.FTZ R27, R171, R27 ;  /* 0x0000001bab1b7220 */ /* 0x000fe40000410000 */
[----:B--2---:R-:W-:Y:S02]  /*3a90*/  FMUL.FTZ R13, R9, R13 ;  /* 0x0000000d090d7220 */ /* 0x004fe40000410000 */
[----:B------:R-:W-:Y:S02]  /*3aa0*/  FMUL.FTZ R30, R19, R30 ;  /* 0x0000001e131e7220 */ /* 0x000fe40000410000 */
[----:B------:R-:W-:Y:S01]  /*3ab0*/  FMUL.FTZ R13, R8, R13 ;  /* 0x0000000d080d7220 */ /* 0x000fe20000410000 */
[----:B------:R-:W-:Y:S01]  /*3ac0*/  F2FP.BF16.PACK_AB R8, R175, R173 ;  /* 0x000000adaf08723e */ /* 0x000fe200000010ff */
[----:B------:R-:W-:Y:S02]  /*3ad0*/  FMUL.FTZ R31, R18, R31 ;  /* 0x0000001f121f7220 */ /* 0x000fe40000410000 */
[----:B------:R-:W-:Y:S01]  /*3ae0*/  FMUL.FTZ R34, R17, R34 ;  /* 0x0000002211227220 */ /* 0x000fe20000410000 */
[C---:B-1----:R-:W-:Y:S01]  /*3af0*/  F2FP.BF16.PACK_AB R9, R193.reuse, R9 ;  /* 0x00000009c109723e */ /* 0x042fe200000010ff */
[----:B------:R1:W-:Y:S01]  /*3b00*/  STS [R240+0x400], R8 ;  /* 0x00040008f0007388 */ /* 0x0003e20000000800 */
[----:B------:R-:W-:Y:S02]  /*3b10*/  FMUL.FTZ R33, R193, R33 ;  /* 0x00000021c1217220 */ /* 0x000fe40000410000 */
[----:B------:R-:W-:Y:S02]  /*3b20*/  FMUL.FTZ R15, R15, R31 ;  /* 0x0000001f0f0f7220 */ /* 0x000fe40000410000 */
[----:B------:R2:W-:Y:S01]  /*3b30*/  STS [R6], R12 ;  /* 0x0000000c06007388 */ /* 0x0005e20000000800 */
[----:B------:R-:W-:Y:S02]  /*3b40*/  FMUL.FTZ R16, R16, R33 ;  /* 0x0000002110107220 */ /* 0x000fe40000410000 */
[----:B------:R-:W-:Y:S02]  /*3b50*/  FMUL.FTZ R35, R192, R35 ;  /* 0x00000023c0237220 */ /* 0x000fe40000410000 */
[----:B------:R3:W-:Y:S01]  /*3b60*/  STS [R6+0x400], R7 ;  /* 0x0004000706007388 */ /* 0x0007e20000000800 */
[----:B------:R-:W-:Y:S01]  /*3b70*/  F2FP.BF16.PACK_AB R13, R16, R13 ;  /* 0x0000000d100d723e */ /* 0x000fe200000010ff */
[----:B------:R-:W-:Y:S03]  /*3b80*/  FFMA.FTZ R16, -R184, R184, 1 ;  /* 0x3f800000b8107423 */ /* 0x000fe600000101b8 */
[----:B------:R4:W-:Y:S01]  /*3b90*/  STS [R194], R5 ;  /* 0x00000005c2007388 */ /* 0x0009e20000000800 */
[----:B------:R-:W-:Y:S01]  /*3ba0*/  FMUL.FTZ R16, R16, R30 ;  /* 0x0000001e10107220 */ /* 0x000fe20000410000 */
[----:B-1----:R-:W-:Y:S05]  /*3bb0*/  F2FP.BF16.PACK_AB R8, R18, R19 ;  /* 0x000000131208723e */ /* 0x002fea00000010ff */
[----:B------:R1:W-:Y:S01]  /*3bc0*/  STS [R194+0x400], R8 ;  /* 0x00040008c2007388 */ /* 0x0003e20000000800 */
[----:B--2---:R-:W-:Y:S01]  /*3bd0*/  FFMA.FTZ R12, -R199, R199, 1 ;  /* 0x3f800000c70c7423 */ /* 0x004fe200000101c7 */
[----:B---3--:R-:W-:Y:S02]  /*3be0*/  F2FP.BF16.PACK_AB R7, R192, R17 ;  /* 0x00000011c007723e */ /* 0x008fe400000010ff */
[----:B----4-:R-:W-:Y:S05]  /*3bf0*/  IADD3 R5, R200, R194, RZ ;  /* 0x000000c2c8057210 */ /* 0x010fea0007ffe0ff */
[----:B------:R2:W-:Y:S05]  /*3c00*/  STS [R5], R9 ;  /* 0x0000000905007388 */ /* 0x0005ea0000000800 */
[----:B------:R3:W-:Y:S05]  /*3c10*/  STS [R5+0x400], R7 ;  /* 0x0004000705007388 */ /* 0x0007ea0000000800 */
[----:B------:R-:W-:Y:S01]  /*3c20*/  BAR.SYNC.DEFER_BLOCKING 0x0 ;  /* 0x0000000000007b1d */ /* 0x000fe20000010000 */
[----:B-1----:R-:W-:Y:S04]  /*3c30*/  FFMA.FTZ R8, -R189, R189, 1 ;  /* 0x3f800000bd087423 */ /* 0x002fe800000101bd */
[----:B------:R-:W-:Y:S02]  /*3c40*/  FMUL.FTZ R8, R8, R27 ;  /* 0x0000001b08087220 */ /* 0x000fe40000410000 */
[----:B--2---:R-:W-:Y:S04]  /*3c50*/  FFMA.FTZ R9, -R198, R198, 1 ;  /* 0x3f800000c6097423 */ /* 0x004fe800000101c6 */
[----:B------:R-:W-:Y:S02]  /*3c60*/  FMUL.FTZ R9, R9, R23 ;  /* 0x0000001709097220 */ /* 0x000fe40000410000 */
[----:B---3--:R-:W-:Y:S01]  /*3c70*/  FMUL.FTZ R7, R173, R22 ;  /* 0x00000016ad077220 */ /* 0x008fe20000410000 */
[----:B------:R-:W-:Y:S03]  /*3c80*/  STS [R240+0x2000], R10 ;  /* 0x0020000af0007388 */ /* 0x000fe60000000800 */
[----:B------:R-:W-:Y:S02]  /*3c90*/  FMUL.FTZ R12, R12, R7 ;  /* 0x000000070c0c7220 */ /* 0x000fe40000410000 */
[----:B------:R-:W-:Y:S03]  /*3ca0*/  FFMA.FTZ R7, -R190, R190, 1 ;  /* 0x3f800000be077423 */ /* 0x000fe600000101be */
[----:B------:R-:W-:Y:S01]  /*3cb0*/  F2FP.BF16.PACK_AB R4, R9, R12 ;  /* 0x0000000c0904723e */ /* 0x000fe200000010ff */
[----:B------:R-:W-:Y:S02]  /*3cc0*/  FMUL.FTZ R7, R7, R26 ;  /* 0x0000001a07077220 */ /* 0x000fe40000410000 */
[----:B------:R-:W-:Y:S02]  /*3cd0*/  FFMA.FTZ R12, -R178, R178, 1 ;  /* 0x3f800000b20c7423 */ /* 0x000fe400000101b2 */
[----:B------:R1:W-:Y:S01]  /*3ce0*/  STS [R240+0x2400], R4 ;  /* 0x00240004f0007388 */ /* 0x0003e20000000800 */
[----:B------:R-:W-:Y:S01]  /*3cf0*/  F2FP.BF16.PACK_AB R8, R8, R7 ;  /* 0x000000070808723e */ /* 0x000fe200000010ff */
[----:B------:R-:W-:Y:S01]  /*3d00*/  FFMA.FTZ R9, -R177, R177, 1 ;  /* 0x3f800000b1097423 */ /* 0x000fe200000101b1 */
[----:B------:R-:W-:Y:S01]  /*3d10*/  F2FP.BF16.PACK_AB R7, R15, R16 ;  /* 0x000000100f07723e */ /* 0x000fe200000010ff */
[----:B------:R-:W-:Y:S01]  /*3d20*/  FMUL.FTZ R12, R12, R34 ;  /* 0x000000220c0c7220 */ /* 0x000fe20000410000 */
[----:B------:R-:W-:Y:S01]  /*3d30*/  STS [R6+0x2000], R11 ;  /* 0x0020000b06007388 */ /* 0x000fe20000000800 */
[----:B------:R-:W-:Y:S04]  /*3d40*/  FMUL.FTZ R9, R9, R35 ;  /* 0x0000002309097220 */ /* 0x000fe80000410000 */
[----:B------:R-:W-:Y:S05]  /*3d50*/  STS [R6+0x2400], R8 ;  /* 0x0024000806007388 */ /* 0x000fea0000000800 */
[----:B------:R-:W-:Y:S05]  /*3d60*/  STS [R194+0x2000], R14 ;  /* 0x0020000ec2007388 */ /* 0x000fea0000000800 */
[----:B------:R-:W-:Y:S01]  /*3d70*/  STS [R194+0x2400], R7 ;  /* 0x00240007c2007388 */ /* 0x000fe20000000800 */
[----:B-1----:R-:W-:Y:S04]  /*3d80*/  F2FP.BF16.PACK_AB R4, R9, R12 ;  /* 0x0000000c0904723e */ /* 0x002fe800000010ff */
[----:B------:R-:W-:Y:S05]  /*3d90*/  STS [R5+0x2000], R13 ;  /* 0x0020000d05007388 */ /* 0x000fea0000000800 */
[----:B------:R-:W-:Y:S05]  /*3da0*/  STS [R5+0x2400], R4 ;  /* 0x0024000405007388 */ /* 0x000fea0000000800 */
[----:B------:R-:W-:Y:S05]  /*3db0*/  LDSM.16.MT88.4 R4, [R230+0x20280] ;  /* 0x02028000e604783b */ /* 0x000fea0000004200 */
[----:B------:R-:W1:Y:S05]  /*3dc0*/  LDSM.16.MT88.4 R8, [R0+0x18080] ;  /* 0x018080000008783b */ /* 0x000e6a0000004200 */
[----:B------:R-:W2:Y:S05]  /*3dd0*/  LDSM.16.MT88.4 R12, [R227+0x20280] ;  /* 0x02028000e30c783b */ /* 0x000eaa0000004200 */
[----:B------:R-:W3:Y:S05]  /*3de0*/  LDSM.16.MT88.4 R16, [R0+0x1a080] ;  /* 0x01a080000010783b */ /* 0x000eea0000004200 */
[----:B------:R-:W4:Y:S05]  /*3df0*/  LDSM.16.MT88.4 R20, [R0+0x1c080] ;  /* 0x01c080000014783b */ /* 0x000f2a0000004200 */
[----:B------:R-:W3:Y:S05]  /*3e00*/  LDSM.16.MT88.4 R24, [R0+0x1e080] ;  /* 0x01e080000018783b */ /* 0x000eea0000004200 */
[----:B------:R-:W-:Y:S05]  /*3e10*/  LDSM.16.MT88.4 R28, [R230+0x20a80] ;  /* 0x020a8000e61c783b */ /* 0x000fea0000004200 */
[----:B------:R-:W3:Y:S05]  /*3e20*/  LDSM.16.MT88.4 R32, [R0+0x18880] ;  /* 0x018880000020783b */ /* 0x000eea0000004200 */
[----:B------:R-:W4:Y:S01]  /*3e30*/  LDSM.16.MT88.4 R164, [R227+0x20a80] ;  /* 0x020a8000e3a4783b */ /* 0x000f220000004200 */
[-C--:B-1----:R-:W-:Y:S04]  /*3e40*/  HMMA.16816.F32.BF16 R36, R4, R8.reuse, R36 ;  /* 0x000000080424723c */ /* 0x082fe80000041824 */
[----:B------:R-:W1:Y:S05]  /*3e50*/  LDSM.16.MT88.4 R168, [R0+0x1a880] ;  /* 0x01a8800000a8783b */ /* 0x000e6a0000004200 */
[----:B------:R-:W-:Y:S01]  /*3e60*/  LDSM.16.MT88.4 R172, [R0+0x19880] ;  /* 0x0198800000ac783b */ /* 0x000fe20000004200 */
[C---:B--2---:R-:W-:Y:S04]  /*3e70*/  HMMA.16816.F32.BF16 R40, R12.reuse, R8, R40 ;  /* 0x000000080c28723c */ /* 0x044fe80000041828 */
[----:B------:R-:W-:Y:S04]  /*3e80*/  LDSM.16.MT88.4 R176, [R227+0x21a80] ;  /* 0x021a8000e3b0783b */ /* 0x000fe80000004200 */
[-C--:B------:R-:W-:Y:S08]  /*3e90*/  HMMA.16816.F32.BF16 R44, R12, R10.reuse, R44 ;  /* 0x0000000a0c2c723c */ /* 0x080ff0000004182c */
[C---:B------:R-:W-:Y:S01]  /*3ea0*/  HMMA.16816.F32.BF16 R48, R4.reuse, R10, R48 ;  /* 0x0000000a0430723c */ /* 0x040fe20000041830 */
[----:B------:R-:W2:Y:S07]  /*3eb0*/  LDSM.16.MT88.4 R8, [R0+0x1c880] ;  /* 0x01c880000008783b */ /* 0x000eae0000004200 */
[-C--:B---3--:R-:W-:Y:S08]  /*3ec0*/  HMMA.16816.F32.BF16 R52, R4, R16.reuse, R52 ;  /* 0x000000100434723c */ /* 0x088ff00000041834 */
[C---:B------:R-:W-:Y:S08]  /*3ed0*/  HMMA.16816.F32.BF16 R56, R12.reuse, R16, R56 ;  /* 0x000000100c38723c */ /* 0x040ff00000041838 */
[-C--:B------:R-:W-:Y:S08]  /*3ee0*/  HMMA.16816.F32.BF16 R60, R12, R18.reuse, R60 ;  /* 0x000000120c3c723c */ /* 0x080ff0000004183c */
[C---:B------:R-:W-:Y:S01]  /*3ef0*/  HMMA.16816.F32.BF16 R64, R4.reuse, R18, R64 ;  /* 0x000000120440723c */ /* 0x040fe20000041840 */
[----:B------:R-:W-:Y:S07]  /*3f00*/  LDSM.16.MT88.4 R16, [R0+0x19080] ;  /* 0x019080000010783b */ /* 0x000fee0000004200 */
[-C--:B----4-:R-:W-:Y:S08]  /*3f10*/  HMMA.16816.F32.BF16 R68, R4, R20.reuse, R68 ;  /* 0x000000140444723c */ /* 0x090ff00000041844 */
[C---:B------:R-:W-:Y:S08]  /*3f20*/  HMMA.16816.F32.BF16 R72, R12.reuse, R20, R72 ;  /* 0x000000140c48723c */ /* 0x040ff00000041848 */
[-C--:B------:R-:W-:Y:S08]  /*3f30*/  HMMA.16816.F32.BF16 R76, R12, R22.reuse, R76 ;  /* 0x000000160c4c723c */ /* 0x080ff0000004184c */
[C---:B------:R-:W-:Y:S01]  /*3f40*/  HMMA.16816.F32.BF16 R80, R4.reuse, R22, R80 ;  /* 0x000000160450723c */ /* 0x040fe20000041850 */
[----:B------:R-:W-:Y:S07]  /*3f50*/  LDSM.16.MT88.4 R20, [R227+0x21280] ;  /* 0x02128000e314783b */ /* 0x000fee0000004200 */
[-C--:B------:R-:W-:Y:S08]  /*3f60*/  HMMA.16816.F32.BF16 R84, R4, R24.reuse, R84 ;  /* 0x000000180454723c */ /* 0x080ff00000041854 */
[C---:B------:R-:W-:Y:S08]  /*3f70*/  HMMA.16816.F32.BF16 R88, R12.reuse, R24, R88 ;  /* 0x000000180c58723c */ /* 0x040ff00000041858 */
[-C--:B------:R-:W-:Y:S01]  /*3f80*/  HMMA.16816.F32.BF16 R92, R12, R26.reuse, R92 ;  /* 0x0000001a0c5c723c */ /* 0x080fe2000004185c */
[----:B------:R-:W3:Y:S07]  /*3f90*/  LDSM.16.MT88.4 R12, [R0+0x1e880] ;  /* 0x01e88000000c783b */ /* 0x000eee0000004200 */
[----:B------:R-:W-:Y:S01]  /*3fa0*/  HMMA.16816.F32.BF16 R96, R4, R26, R96 ;  /* 0x0000001a0460723c */ /* 0x000fe20000041860 */
[----:B------:R-:W4:Y:S05]  /*3fb0*/  LDSM.16.MT88.4 R4, [R230+0x21280] ;  /* 0x02128000e604783b */ /* 0x000f2a0000004200 */
[----:B------:R-:W2:Y:S02]  /*3fc0*/  LDSM.16.MT88.4 R24, [R0+0x1b080] ;  /* 0x01b080000018783b */ /* 0x000ea40000004200 */
[-C--:B------:R-:W-:Y:S08]  /*3fd0*/  HMMA.16816.F32.BF16 R36, R28, R32.reuse, R36 ;  /* 0x000000201c24723c */ /* 0x080ff00000041824 */
[C---:B------:R-:W-:Y:S08]  /*3fe0*/  HMMA.16816.F32.BF16 R40, R164.reuse, R32, R40 ;  /* 0x00000020a428723c */ /* 0x040ff00000041828 */
[-C--:B------:R-:W-:Y:S08]  /*3ff0*/  HMMA.16816.F32.BF16 R44, R164, R34.reuse, R44 ;  /* 0x00000022a42c723c */ /* 0x080ff0000004182c */
[C---:B------:R-:W-:Y:S01]  /*4000*/  HMMA.16816.F32.BF16 R48, R28.reuse, R34, R48 ;  /* 0x000000221c30723c */ /* 0x040fe20000041830 */
[----:B------:R-:W3:Y:S07]  /*4010*/  LDSM.16.MT88.4 R32, [R0+0x1d080] ;  /* 0x01d080000020783b */ /* 0x000eee0000004200 */
[-C--:B-1----:R-:W-:Y:S08]  /*4020*/  HMMA.16816.F32.BF16 R52, R28, R168.reuse, R52 ;  /* 0x000000a81c34723c */ /* 0x082ff00000041834 */
[C---:B------:R-:W-:Y:S08]  /*4030*/  HMMA.16816.F32.BF16 R56, R164.reuse, R168, R56 ;  /* 0x000000a8a438723c */ /* 0x040ff00000041838 */
[-C--:B------:R-:W-:Y:S08]  /*4040*/  HMMA.16816.F32.BF16 R60, R164, R170.reuse, R60 ;  /* 0x000000aaa43c723c */ /* 0x080ff0000004183c */
[C---:B------:R-:W-:Y:S01]  /*4050*/  HMMA.16816.F32.BF16 R64, R28.reuse, R170, R64 ;  /* 0x000000aa1c40723c */ /* 0x040fe20000041840 */
[----:B------:R-:W1:Y:S07]  /*4060*/  LDSM.16.MT88.4 R168, [R0+0x1f080] ;  /* 0x01f0800000a8783b */ /* 0x000e6e0000004200 */
[-C--:B--2---:R-:W-:Y:S08]  /*4070*/  HMMA.16816.F32.BF16 R68, R28, R8.reuse, R68 ;  /* 0x000000081c44723c */ /* 0x084ff00000041844 */
[C---:B------:R-:W-:Y:S08]  /*4080*/  HMMA.16816.F32.BF16 R72, R164.reuse, R8, R72 ;  /* 0x00000008a448723c */ /* 0x040ff00000041848 */
[-C--:B------:R-:W-:Y:S08]  /*4090*/  HMMA.16816.F32.BF16 R76, R164, R10.reuse, R76 ;  /* 0x0000000aa44c723c */ /* 0x080ff0000004184c */
[C---:B------:R-:W-:Y:S01]  /*40a0*/  HMMA.16816.F32.BF16 R80, R28.reuse, R10, R80 ;  /* 0x0000000a1c50723c */ /* 0x040fe20000041850 */
[----:B------:R-:W2:Y:S07]  /*40b0*/  LDSM.16.MT88.4 R8, [R230+0x21a80] ;  /* 0x021a8000e608783b */ /* 0x000eae0000004200 */
[-C--:B---3--:R-:W-:Y:S08]  /*40c0*/  HMMA.16816.F32.BF16 R84, R28, R12.reuse, R84 ;  /* 0x0000000c1c54723c */ /* 0x088ff00000041854 */
[C---:B------:R-:W-:Y:S08]  /*40d0*/  HMMA.16816.F32.BF16 R88, R164.reuse, R12, R88 ;  /* 0x0000000ca458723c */ /* 0x040ff00000041858 */
[-C--:B------:R-:W-:Y:S01]  /*40e0*/  HMMA.16816.F32.BF16 R92, R164, R14.reuse, R92 ;  /* 0x0000000ea45c723c */ /* 0x080fe2000004185c */
[----:B------:R-:W3:Y:S07]  /*40f0*/  LDSM.16.MT88.4 R164, [R0+0x1b880] ;  /* 0x01b8800000a4783b */ /* 0x000eee0000004200 */
[----:B------:R-:W-:Y:S01]  /*4100*/  HMMA.16816.F32.BF16 R96, R28, R14, R96 ;  /* 0x0000000e1c60723c */ /* 0x000fe20000041860 */
[----:B------:R-:W1:Y:S07]  /*4110*/  LDSM.16.MT88.4 R12, [R0+0x1d880] ;  /* 0x01d88000000c783b */ /* 0x000e6e0000004200 */
[-C--:B----4-:R-:W-:Y:S08]  /*4120*/  HMMA.16816.F32.BF16 R36, R4, R16.reuse, R36 ;  /* 0x000000100424723c */ /* 0x090ff00000041824 */
[C---:B------:R-:W-:Y:S08]  /*4130*/  HMMA.16816.F32.BF16 R40, R20.reuse, R16, R40 ;  /* 0x000000101428723c */ /* 0x040ff00000041828 */
[-C--:B------:R-:W-:Y:S08]  /*4140*/  HMMA.16816.F32.BF16 R44, R20, R18.reuse, R44 ;  /* 0x00000012142c723c */ /* 0x080ff0000004182c */
[C---:B------:R-:W-:Y:S01]  /*4150*/  HMMA.16816.F32.BF16 R48, R4.reuse, R18, R48 ;  /* 0x000000120430723c */ /* 0x040fe20000041830 */
[----:B------:R-:W4:Y:S05]  /*4160*/  LDSM.16.MT88.4 R16, [R0+0x1f880] ;  /* 0x01f880000010783b */ /* 0x000f2a0000004200 */
[----:B------:R-:W-:Y:S02]  /*4170*/  BAR.SYNC.DEFER_BLOCKING 0x0 ;  /* 0x0000000000007b1d */ /* 0x000fe40000010000 */
        /* <DEDUP_REMOVED lines=8> */
[-C--:B-1----:R-:W-:Y:S08]  /*4200*/  HMMA.16816.F32.BF16 R84, R4, R168.reuse, R84 ;  /* 0x000000a80454723c */ /* 0x082ff00000041854 */
[C---:B------:R-:W-:Y:S08]  /*4210*/  HMMA.16816.F32.BF16 R88, R20.reuse, R168, R88 ;  /* 0x000000a81458723c */ /* 0x040ff00000041858 */
[-C--:B------:R-:W-:Y:S08]  /*4220*/  HMMA.16816.F32.BF16 R92, R20, R170.reuse, R92 ;  /* 0x000000aa145c723c */ /* 0x080ff0000004185c */
[----:B------:R-:W-:Y:S08]  /*4230*/  HMMA.16816.F32.BF16 R96, R4, R170, R96 ;  /* 0x000000aa0460723c */ /* 0x000ff00000041860 */
[-C--:B--2---:R-:W-:Y:S01]  /*4240*/  HMMA.16816.F32.BF16 R36, R8, R172.reuse, R36 ;  /* 0x000000ac0824723c */ /* 0x084fe20000041824 */
[----:B------:R1:W2:Y:S05]  /*4250*/  LDSM.16.MT88.4 R4, [R230+0x22280] ;  /* 0x02228000e604783b */ /* 0x0002aa0000004200 */
[----:B------:R1:W1:Y:S02]  /*4260*/  LDSM.16.MT88.4 R24, [R227+0x22280] ;  /* 0x02228000e318783b */ /* 0x0002640000004200 */
[C---:B------:R-:W-:Y:S03]  /*4270*/  HMMA.16816.F32.BF16 R40, R176.reuse, R172, R40 ;  /* 0x000000acb028723c */ /* 0x040fe60000041828 */
[----:B------:R1:W1:Y:S05]  /*4280*/  LDSM.16.MT88.4 R20, [R0+0x10080] ;  /* 0x010080000014783b */ /* 0x00026a0000004200 */
[-C--:B------:R-:W-:Y:S01]  /*4290*/  HMMA.16816.F32.BF16 R44, R176, R174.reuse, R44 ;  /* 0x000000aeb02c723c */ /* 0x080fe2000004182c */
[----:B------:R1:W1:Y:S05]  /*42a0*/  LDSM.16.MT88.4 R28, [R0+0x12080] ;  /* 0x01208000001c783b */ /* 0x00026a0000004200 */
[----:B------:R1:W1:Y:S02]  /*42b0*/  LDSM.16.MT88.4 R32, [R0+0x14080] ;  /* 0x014080000020783b */ /* 0x0002640000004200 */
[C---:B------:R-:W-:Y:S03]  /*42c0*/  HMMA.16816.F32.BF16 R48, R8.reuse, R174, R48 ;  /* 0x000000ae0830723c */ /* 0x040fe60000041830 */
[----:B------:R1:W1:Y:S05]  /*42d0*/  LDSM.16.MT88.4 R168, [R0+0x16080] ;  /* 0x0160800000a8783b */ /* 0x00026a0000004200 */
[-C--:B---3--:R-:W-:Y:S01]  /*42e0*/  HMMA.16816.F32.BF16 R52, R8, R164.reuse, R52 ;  /* 0x000000a40834723c */ /* 0x088fe20000041834 */
[----:B------:R3:W1:Y:S05]  /*42f0*/  LDSM.16.MT88.4 R172, [R230+0x22a80] ;  /* 0x022a8000e6ac783b */ /* 0x00066a0000004200 */
        /* <DEDUP_REMOVED lines=8> */
[-C--:B------:R-:W-:Y:S08]  /*4380*/  HMMA.16816.F32.BF16 R68, R8, R12.reuse, R68 ;  /* 0x0000000c0844723c */ /* 0x080ff00000041844 */
[C---:B------:R-:W-:Y:S08]  /*4390*/  HMMA.16816.F32.BF16 R72, R176.reuse, R12, R72 ;  /* 0x0000000cb048723c */ /* 0x040ff00000041848 */
[-C--:B------:R-:W-:Y:S08]  /*43a0*/  HMMA.16816.F32.BF16 R76, R176, R14.reuse, R76 ;  /* 0x0000000eb04c723c */ /* 0x080ff0000004184c */
[C---:B------:R-:W-:Y:S08]  /*43b0*/  HMMA.16816.F32.BF16 R80, R8.reuse, R14, R80 ;  /* 0x0000000e0850723c */ /* 0x040ff00000041850 */
[-C--:B----4-:R-:W-:Y:S08]  /*43c0*/  HMMA.16816.F32.BF16 R84, R8, R16.reuse, R84 ;  /* 0x000000100854723c */ /* 0x090ff00000041854 */
[C---:B------:R-:W-:Y:S08]  /*43d0*/  HMMA.16816.F32.BF16 R88, R176.reuse, R16, R88 ;  /* 0x00000010b058723c */ /* 0x040ff00000041858 */
[-C--:B------:R-:W-:Y:S08]  /*43e0*/  HMMA.16816.F32.BF16 R92, R176, R18.reuse, R92 ;  /* 0x00000012b05c723c */ /* 0x080ff0000004185c */
[----:B------:R-:W-:Y:S01]  /*43f0*/  HMMA.16816.F32.BF16 R96, R8, R18, R96 ;  /* 0x000000120860723c */ /* 0x000fe20000041860 */
[----:B------:R-:W-:-:S07]  /*4400*/  @P5 BRA `(.L_x_561) ;  /* 0x0000049000005947 */ /* 0x000fce0003800000 */
[C---:B-123--:R-:W-:Y:S01]  /*4410*/  LOP3.LUT P3, RZ, R241.reuse, 0x1, RZ, 0xc0, !PT ;  /* 0x00000001f1ff7812 */ /* 0x04efe2000786c0ff */
[----:B------:R-:W-:Y:S01]  /*4420*/  USHF.R.S32.HI UR22, URZ, 0x1f, UR21 ;  /* 0x0000001f3f167899 */ /* 0x000fe20008011415 */
[C---:B------:R-:W-:Y:S01]  /*4430*/  LOP3.LUT P2, RZ, R241.reuse, 0x2, RZ, 0xc0, !PT ;  /* 0x00000002f1ff7812 */ /* 0x040fe2000784c0ff */
[----:B------:R-:W1:Y:S01]  /*4440*/  S2R R12, SR_CTAID.Y ;  /* 0x00000000000c7919 */ /* 0x000e620000002600 */
[----:B------:R-:W-:Y:S01]  /*4450*/  LOP3.LUT P4, RZ, R241, 0x8, RZ, 0xc0, !PT ;  /* 0x00000008f1ff7812 */ /* 0x000fe2000788c0ff */
[----:B------:R-:W-:Y:S01]  /*4460*/  ULDC.64 UR4, c[0x0][0x208] ;  /* 0x0000820000047ab9 */ /* 0x000fe20000000a00 */
[----:B------:R-:W-:Y:S01]  /*4470*/  IMAD.U32 R18, RZ, RZ, UR16 ;  /* 0x00000010ff127e24 */ /* 0x000fe2000f8e00ff */
[----:B------:R-:W-:Y:S01]  /*4480*/  UIMAD UR22, UR22, UR4, URZ ;  /* 0x00000004161672a4 */ /* 0x000fe2000f8e023f */
[----:B------:R-:W-:Y:S01]  /*4490*/  IMAD.U32 R16, RZ, RZ, UR16 ;  /* 0x00000010ff107e24 */ /* 0x000fe2000f8e00ff */
[----:B------:R-:W-:Y:S01]  /*44a0*/  UIMAD.WIDE.U32 UR24, UR21, UR4, URZ ;  /* 0x00000004151872a5 */ /* 0x000fe2000f8e003f */
[----:B------:R-:W-:Y:S01]  /*44b0*/  IMAD.U32 R14, RZ, RZ, UR16 ;  /* 0x00000010ff0e7e24 */ /* 0x000fe2000f8e00ff */
[----:B------:R-:W-:Y:S01]  /*44c0*/  UIMAD UR22, UR21, UR5, UR22 ;  /* 0x00000005151672a4 */ /* 0x000fe2000f8e0216 */
[----:B-----5:R-:W-:Y:S01]  /*44d0*/  IMAD.MOV.U32 R11, RZ, RZ, R237 ;  /* 0x000000ffff0b7224 */ /* 0x020fe200078e00ed */
[----:B------:R-:W-:Y:S02]  /*44e0*/  USHF.L.U32 UR4, UR21, 0x6, URZ ;  /* 0x0000000615047899 */ /* 0x000fe4000800063f */
[----:B------:R-:W-:Y:S01]  /*44f0*/  UIADD3 UR22, UR25, UR22, URZ ;  /* 0x0000001619167290 */ /* 0x000fe2000fffe03f */
[----:B------:R-:W-:Y:S02]  /*4500*/  IMAD.U32 R8, RZ, RZ, UR24 ;  /* 0x00000018ff087e24 */ /* 0x000fe4000f8e00ff */
[----:B------:R-:W-:Y:S03]  /*4510*/  IMAD.U32 R10, RZ, RZ, UR24 ;  /* 0x00000018ff0a7e24 */ /* 0x000fe6000f8e00ff */
[----:B------:R-:W-:Y:S01]  /*4520*/  LEA R8, P0, R8, R248, 0x7 ;  /* 0x000000f808087211 */ /* 0x000fe200078038ff */
[----:B------:R-:W-:Y:S05]  /*4530*/  IMAD.U32 R9, RZ, RZ, UR22 ;  /* 0x00000016ff097e24 */ /* 0x000fea000f8e00ff */
[----:B------:R-:W-:Y:S01]  /*4540*/  LEA.HI.X R9, R10, R249, R9, 0x7, P0 ;  /* 0x000000f90a097211 */ /* 0x000fe200000f3c09 */
[----:B------:R-:W-:Y:S01]  /*4550*/  IMAD.MOV.U32 R10, RZ, RZ, R236 ;  /* 0x000000ffff0a7224 */ /* 0x000fe200078e00ec */
[----:B------:R-:W-:Y:S02]  /*4560*/  IADD3 R18, P1, P0, R18, 0x80, R8 ;  /* 0x0000008012127810 */ /* 0x000fe4000783e008 */
[----:B-1----:R-:W-:Y:S01]  /*4570*/  SHF.R.S32.HI R13, RZ, 0x1f, R12 ;  /* 0x0000001fff0d7819 */ /* 0x002fe2000001140c */
[----:B------:R-:W-:Y:S01]  /*4580*/  IMAD.WIDE.U32 R10, R12, c[0x0][0x288], R10 ;  /* 0x0000a2000c0a7a25 */ /* 0x000fe200078e000a */
[--C-:B------:R-:W-:Y:S02]  /*4590*/  IADD3.X R19, RZ, UR6, R9.reuse, P1, P0 ;  /* 0x00000006ff137c10 */ /* 0x100fe40008fe0409 */
[--C-:B------:R-:W-:Y:S01]  /*45a0*/  IADD3 R16, P1, P0, R16, 0x100, R8.reuse ;  /* 0x0000010010107810 */ /* 0x100fe2000783e008 */
[----:B------:R-:W-:Y:S03]  /*45b0*/  IMAD R13, R13, c[0x0][0x288], RZ ;  /* 0x0000a2000d0d7a24 */ /* 0x000fe600078e02ff */
[----:B------:R-:W-:Y:S01]  /*45c0*/  IADD3.X R17, RZ, UR6, R9, P1, P0 ;  /* 0x00000006ff117c10 */ /* 0x000fe20008fe0409 */
[----:B------:R-:W-:Y:S01]  /*45d0*/  IMAD R13, R12, c[0x0][0x28c], R13 ;  /* 0x0000a3000c0d7a24 */ /* 0x000fe200078e020d */
[----:B------:R-:W-:Y:S04]  /*45e0*/  IADD3 R14, P1, P0, R14, 0x180, R8 ;  /* 0x000001800e0e7810 */ /* 0x000fe8000783e008 */
[----:B------:R-:W-:Y:S02]  /*45f0*/  IADD3.X R15, RZ, UR6, R9, P1, P0 ;  /* 0x00000006ff0f7c10 */ /* 0x000fe40008fe0409 */
[----:B------:R-:W-:Y:S02]  /*4600*/  IADD3 R12, P0, R10, UR18, RZ ;  /* 0x000000120a0c7c10 */ /* 0x000fe4000ff1e0ff */
[----:B------:R-:W-:Y:S02]  /*4610*/  LOP3.LUT P1, RZ, R241, 0x4, RZ, 0xc0, !PT ;  /* 0x00000004f1ff7812 */ /* 0x000fe4000782c0ff */
[----:B------:R-:W-:Y:S01]  /*4620*/  IADD3.X R11, R11, UR17, R13, P0, !PT ;  /* 0x000000110b0b7c10 */ /* 0x000fe200087fe40d */
[----:B------:R-:W-:Y:S01]  /*4630*/  IMAD.U32 R13, RZ, RZ, UR4 ;  /* 0x00000004ff0d7e24 */ /* 0x000fe2000f8e00ff */
[C---:B------:R-:W-:Y:S04]  /*4640*/  LEA R10, P0, R12.reuse, c[0x0][0x280], 0x2 ;  /* 0x0000a0000c0a7a11 */ /* 0x040fe800078010ff */
[----:B------:R-:W-:Y:S01]  /*4650*/  LEA.HI.X R11, R12, c[0x0][0x284], R11, 0x2, P0 ;  /* 0x0000a1000c0b7a11 */ /* 0x000fe200000f140b */
[----:B------:R-:W-:Y:S05]  /*4660*/  IMAD.U32 R12, RZ, RZ, UR4 ;  /* 0x00000004ff0c7e24 */ /* 0x000fea000f8e00ff */
[----:B------:R-:W-:Y:S01]  /*4670*/  LEA R12, P0, R12, R10, 0x2 ;  /* 0x0000000a0c0c7211 */ /* 0x000fe200078010ff */
[----:B------:R-:W-:Y:S03]  /*4680*/  IMAD.U32 R10, RZ, RZ, UR4 ;  /* 0x00000004ff0a7e24 */ /* 0x000fe6000f8e00ff */
[----:B------:R-:W-:Y:S02]  /*4690*/  LEA.HI.X.SX32 R13, R13, R11, 0x2, P0 ;  /* 0x0000000b0d0d7211 */ /* 0x000fe400000f16ff */
[----:B------:R-:W-:Y:S04]  /*46a0*/  IADD3 R10, -R246, c[0x0][0x168], -R10 ;  /* 0x00005a00f60a7a10 */ /* 0x000fe80007ffe90a */
[C---:B------:R-:W-:Y:S11]  /*46b0*/  ISETP.LT.OR P0, PT, R10.reuse, 0x1, !P3 ;  /* 0x000000010a00780c */ /* 0x040ff60005f01670 */
[----:B------:R-:W-:Y:S02]  /*46c0*/  @!UPT UIADD3 URZ, URZ, URZ, URZ ;  /* 0x0000003f3f3ff290 */ /* 0x000fe4000fffe03f */
[----:B------:R-:W-:Y:S01]  /*46d0*/  @!PT LDS RZ, [RZ] ;  /* 0x00000000fffff984 */ /* 0x000fe20000000800 */
[----:B------:R-:W-:Y:S01]  /*46e0*/  @!PT LDS RZ, [RZ] ;  /* 0x00000000fffff984 */ /* 0x000fe20000000800 */
[----:B------:R-:W-:Y:S01]  /*46f0*/  @!PT LDS RZ, [RZ] ;  /* 0x00000000fffff984 */ /* 0x000fe20000000800 */
[----:B------:R1:W-:Y:S01]  /*4700*/  LDGSTS.E.BYPASS.LTC128B.128 [R238+0x18080], [R8.64], !P0 ;  /* 0x1808000008ee7fae */ /* 0x0003e2000c101d4e */
[C---:B------:R-:W-:Y:S11]  /*4710*/  ISETP.LT.OR P0, PT, R10.reuse, 0x1, !P2 ;  /* 0x000000010a00780c */ /* 0x040ff60005701670 */
[----:B------:R-:W-:Y:S02]  /*4720*/  @!UPT UIADD3 URZ, URZ, URZ, URZ ;  /* 0x0000003f3f3ff290 */ /* 0x000fe4000fffe03f */
[----:B------:R1:W-:Y:S01]  /*4730*/  LDGSTS.E.BYPASS.LTC128B.128 [R238+0x1a080], [R8.64+0x80], !P0 ;  /* 0x1a08008008ee7fae */ /* 0x0003e2000c101d4e */
[C---:B------:R-:W-:Y:S11]  /*4740*/  ISETP.LT.OR P0, PT, R10.reuse, 0x1, !P1 ;  /* 0x000000010a00780c */ /* 0x040ff60004f01670 */
[----:B------:R-:W-:Y:S02]  /*4750*/  @!UPT UIADD3 URZ, URZ, URZ, URZ ;  /* 0x0000003f3f3ff290 */ /* 0x000fe4000fffe03f */
[----:B------:R1:W-:Y:S01]  /*4760*/  LDGSTS.E.BYPASS.LTC128B.128 [R238+0x1c080], [R8.64+0x100], !P0 ;  /* 0x1c08010008ee7fae */ /* 0x0003e2000c101d4e */
[----:B------:R-:W-:Y:S11]  /*4770*/  ISETP.LT.OR P0, PT, R10, 0x1, !P4 ;  /* 0x000000010a00780c */ /* 0x000ff60006701670 */
[----:B------:R-:W-:Y:S02]  /*4780*/  @!UPT UIADD3 URZ, URZ, URZ, URZ ;  /* 0x0000003f3f3ff290 */ /* 0x000fe4000fffe03f */
[----:B------:R1:W-:Y:S02]  /*4790*/  LDGSTS.E.BYPASS.LTC128B.128 [R238+0x1e080], [R8.64+0x180], !P0 ;  /* 0x1e08018008ee7fae */ /* 0x0003e4000c101d4e */
[----:B-1----:R-:W-:Y:S04]  /*47a0*/  IADD3 R8, P0, R8, UR16, RZ ;  /* 0x0000001008087c10 */ /* 0x002fe8000ff1e0ff */
[----:B------:R-:W-:Y:S02]  /*47b0*/  IADD3.X R9, R9, UR6, RZ, P0, !PT ;  /* 0x0000000609097c10 */ /* 0x000fe400087fe4ff */
[C---:B------:R-:W-:Y:S11]  /*47c0*/  ISETP.LT.OR P0, PT, R10.reuse, 0x21, !P3 ;  /* 0x000000210a00780c */ /* 0x040ff60005f01670 */
[----:B------:R-:W-:Y:S02]  /*47d0*/  @!UPT UIADD3 URZ, URZ, URZ, URZ ;  /* 0x0000003f3f3ff290 */ /* 0x000fe4000fffe03f */
[----:B------:R1:W-:Y:S01]  /*47e0*/  LDGSTS.E.BYPASS.LTC128B.128 [R238+0x19080], [R8.64], !P0 ;  /* 0x1908000008ee7fae */ /* 0x0003e2000c101d4e */
[C---:B------:R-:W-:Y:S11]  /*47f0*/  ISETP.LT.OR P0, PT, R10.reuse, 0x21, !P2 ;  /* 0x000000210a00780c */ /* 0x040ff60005701670 */
[----:B------:R-:W-:Y:S02]  /*4800*/  @!UPT UIADD3 URZ, URZ, URZ, URZ ;  /* 0x0000003f3f3ff290 */ /* 0x000fe4000fffe03f */
[----:B------:R2:W-:Y:S01]  /*4810*/  LDGSTS.E.BYPASS.LTC128B.128 [R238+0x1b080], [R18.64], !P0 ;  /* 0x1b08000012ee7fae */ /* 0x0005e2000c101d4e */
[----:B------:R-:W-:Y:S01]  /*4820*/  ISETP.LT.OR P0, PT, R10, 0x21, !P1 ;  /* 0x000000210a00780c */ /* 0x000fe20004f01670 */
[----:B-1----:R-:W-:Y:S11]  /*4830*/  @!P6 IMAD.SHL.U32 R8, R244, 0x10, RZ ;  /* 0x00000010f408e824 */ /* 0x002ff600078e00ff */
[----:B------:R-:W-:Y:S01]  /*4840*/  @!UPT UIADD3 URZ, URZ, URZ, URZ ;  /* 0x0000003f3f3ff290 */ /* 0x000fe2000fffe03f */
[----:B------:R2:W-:Y:S01]  /*4850*/  LDGSTS.E.BYPASS.LTC128B.128 [R238+0x1d080], [R16.64], !P0 ;  /* 0x1d08000010ee7fae */ /* 0x0005e2000c101d4e */
[----:B------:R-:W-:Y:S11]  /*4860*/  ISETP.LT.OR P0, PT, R10, 0x21, !P4 ;  /* 0x000000210a00780c */ /* 0x000ff60006701670 */
[----:B------:R-:W-:Y:S02]  /*4870*/  @!UPT UIADD3 URZ, URZ, URZ, URZ ;  /* 0x0000003f3f3ff290 */ /* 0x000fe4000fffe03f */
[----:B------:R2:W-:Y:S04]  /*4880*/  LDGSTS.E.BYPASS.LTC128B.128 [R238+0x1f080], [R14.64], !P0 ;  /* 0x1f0800000eee7fae */ /* 0x0005e8000c101d4e */
[----:B------:R2:W-:Y:S02]  /*4890*/  @!P6 LDGSTS.E.BYPASS.LTC128B.128 [R8+0x20180], [R12.64] ;  /* 0x201800000c08efae */ /* 0x0005e4000b901d4e */
.L_x_561:
[-C--:B-123--:R-:W-:Y:S01]  /*48a0*/  HMMA.16816.F32.BF16 R100, R4, R20.reuse, R100 ;  /* 0x000000140464723c */ /* 0x08efe20000041864 */
[----:B------:R-:W-:Y:S07]  /*48b0*/  LDSM.16.MT88.4 R8, [R0+0x11080] ;  /* 0x011080000008783b */ /* 0x000fee0000004200 */
[C---:B------:R-:W-:Y:S01]  /*48c0*/  HMMA.16816.F32.BF16 R104, R24.reuse, R20, R104 ;  /* 0x000000141868723c */ /* 0x040fe20000041868 */
[----:B------:R-:W-:Y:S07]  /*48d0*/  LDSM.16.MT88.4 R12, [R227+0x23280] ;  /* 0x02328000e30c783b */ /* 0x000fee0000004200 */
[-C--:B------:R-:W-:Y:S01]  /*48e0*/  HMMA.16816.F32.BF16 R108, R24, R22.reuse, R108 ;  /* 0x00000016186c723c */ /* 0x080fe2000004186c */
[----:B------:R-:W-:Y:S07]  /*48f0*/  LDSM.16.MT88.4 R16, [R0+0x13080] ;  /* 0x013080000010783b */ /* 0x000fee0000004200 */
[C---:B------:R-:W-:Y:S01]  /*4900*/  HMMA.16816.F32.BF16 R112, R4.reuse, R22, R112 ;  /* 0x000000160470723c */ /* 0x040fe20000041870 */
[----:B------:R-:W-:Y:S07]  /*4910*/  LDSM.16.MT88.4 R20, [R0+0x15080] ;  /* 0x015080000014783b */ /* 0x000fee0000004200 */
[-C--:B------:R-:W-:Y:S01]  /*4920*/  HMMA.16816.F32.BF16 R116, R4, R28.reuse, R116 ;  /* 0x0000001c0474723c */ /* 0x080fe20000041874 */
[----:B------:R-:W-:Y:S07]  /*4930*/  LDSM.16.MT88.4 R164, [R227+0x23a80] ;  /* 0x023a8000e3a4783b */ /* 0x000fee0000004200 */
[C---:B------:R-:W-:Y:S01]  /*4940*/  HMMA.16816.F32.BF16 R120, R24.reuse, R28, R120 ;  /* 0x0000001c1878723c */ /* 0x040fe20000041878 */
[----:B------:R-:W0:Y:S07]  /*4950*/  LDGDEPBAR ;  /* 0x00000000000079af */ /* 0x000e2e0000000000 */
[-C--:B------:R-:W-:Y:S08]  /*4960*/  HMMA.16816.F32.BF16 R124, R24, R30.reuse, R124 ;  /* 0x0000001e187c723c */ /* 0x080ff0000004187c */
[C---:B------:R-:W-:Y:S01]  /*4970*/  HMMA.16816.F32.BF16 R128, R4.reuse, R30, R128 ;  /* 0x0000001e0480723c */ /* 0x040fe20000041880 */
[----:B------:R-:W-:Y:S07]  /*4980*/  LDSM.16.MT88.4 R28, [R230+0x23a80] ;  /* 0x023a8000e61c783b */ /* 0x000fee0000004200 */
[-C--:B------:R-:W-:Y:S08]  /*4990*/  HMMA.16816.F32.BF16 R132, R4, R32.reuse, R132 ;  /* 0x000000200484723c */ /* 0x080ff00000041884 */
[C---:B------:R-:W-:Y:S08]  /*49a0*/  HMMA.16816.F32.BF16 R136, R24.reuse, R32, R136 ;  /* 0x000000201888723c */ /* 0x040ff00000041888 */
[-C--:B------:R-:W-:Y:S08]  /*49b0*/  HMMA.16816.F32.BF16 R140, R24, R34.reuse, R140 ;  /* 0x00000022188c723c */ /* 0x080ff0000004188c */
[C---:B------:R-:W-:Y:S01]  /*49c0*/  HMMA.16816.F32.BF16 R144, R4.reuse, R34, R144 ;  /* 0x000000220490723c */ /* 0x040fe20000041890 */
[----:B------:R-:W-:Y:S07]  /*49d0*/  LDSM.16.MT88.4 R32, [R0+0x11880] ;  /* 0x011880000020783b */ /* 0x000fee0000004200 */
[-C--:B------:R-:W-:Y:S08]  /*49e0*/  HMMA.16816.F32.BF16 R148, R4, R168.reuse, R148 ;  /* 0x000000a80494723c */ /* 0x080ff00000041894 */
[C---:B------:R-:W-:Y:S08]  /*49f0*/  HMMA.16816.F32.BF16 R152, R24.reuse, R168, R152 ;  /* 0x000000a81898723c */ /* 0x040ff00000041898 */
[-C--:B------:R-:W-:Y:S01]  /*4a00*/  HMMA.16816.F32.BF16 R156, R24, R170.reuse, R156 ;  /* 0x000000aa189c723c */ /* 0x080fe2000004189c */
[----:B------:R-:W-:Y:S07]  /*4a10*/  LDSM.16.MT88.4 R24, [R0+0x17080] ;  /* 0x017080000018783b */ /* 0x000fee0000004200 */
[----:B------:R-:W-:Y:S01]  /*4a20*/  HMMA.16816.F32.BF16 R160, R4, R170, R160 ;  /* 0x000000aa04a0723c */ /* 0x000fe200000418a0 */
[----:B------:R-:W1:Y:S07]  /*4a30*/  LDSM.16.MT88.4 R4, [R230+0x23280] ;  /* 0x02328000e604783b */ /* 0x000e6e0000004200 */
[-C--:B------:R-:W-:Y:S01]  /*4a40*/  HMMA.16816.F32.BF16 R100, R172, R180.reuse, R100 ;  /* 0x000000b4ac64723c */ /* 0x080fe20000041864 */
[----:B------:R-:W2:Y:S07]  /*4a50*/  LDSM.16.MT88.4 R168, [R0+0x13880] ;  /* 0x0138800000a8783b */ /* 0x000eae0000004200 */
        /* <DEDUP_REMOVED lines=15> */
[-C--:B-1----:R-:W-:Y:S08]  /*4b50*/  HMMA.16816.F32.BF16 R100, R4, R8.reuse, R100 ;  /* 0x000000080464723c */ /* 0x082ff00000041864 */
[C---:B------:R-:W-:Y:S08]  /*4b60*/  HMMA.16816.F32.BF16 R104, R12.reuse, R8, R104 ;  /* 0x000000080c68723c */ /* 0x040ff00000041868 */
[-C--:B------:R-:W-:Y:S08]  /*4b70*/  HMMA.16816.F32.BF16 R108, R12, R10.reuse, R108 ;  /* 0x0000000a0c6c723c */ /* 0x080ff0000004186c */
[C---:B------:R-:W-:Y:S01]  /*4b80*/  HMMA.16816.F32.BF16 R112, R4.reuse, R10, R112 ;  /* 0x0000000a0470723c */ /* 0x040fe20000041870 */
[----:B------:R-:W1:Y:S07]  /*4b90*/  LDSM.16.MT88.4 R8, [R0+0x15880] ;  /* 0x015880000008783b */ /* 0x000e6e0000004200 */
        /* <DEDUP_REMOVED lines=12> */
[----:B------:R-:W3:Y:S07]  /*4c60*/  LDSM.16.MT88.4 R4, [R0+0x17880] ;  /* 0x017880000004783b */ /* 0x000eee0000004200 */
[-C--:B------:R-:W-:Y:S01]  /*4c70*/  HMMA.16816.F32.BF16 R100, R28, R32.reuse, R100 ;  /* 0x000000201c64723c */ /* 0x080fe20000041864 */
[----:B------:R-:W-:Y:S07]  /*4c80*/  BAR.SYNC.DEFER_BLOCKING 0x0 ;  /* 0x0000000000007b1d */ /* 0x000fee0000010000 */
[C---:B------:R-:W-:Y:S08]  /*4c90*/  HMMA.16816.F32.BF16 R104, R164.reuse, R32, R104 ;  /* 0x00000020a468723c */ /* 0x040ff00000041868 */
[-C--:B------:R-:W-:Y:S08]  /*4ca0*/  HMMA.16816.F32.BF16 R108, R164, R34.reuse, R108 ;  /* 0x00000022a46c723c */ /* 0x080ff0000004186c */
[C---:B------:R-:W-:Y:S01]  /*4cb0*/  HMMA.16816.F32.BF16 R112, R28.reuse, R34, R112 ;  /* 0x000000221c70723c */ /* 0x040fe20000041870 */
[----:B------:R4:W3:Y:S07]  /*4cc0*/  LDSM.16.M88.4 R192, [R232] ;  /* 0x00000000e8c0783b */ /* 0x0008ee0000000200 */
[-C--:B--2---:R-:W-:Y:S01]  /*4cd0*/  HMMA.16816.F32.BF16 R116, R28, R168.reuse, R116 ;  /* 0x000000a81c74723c */ /* 0x084fe20000041874 */
[----:B------:R4:W2:Y:S07]  /*4ce0*/  LDSM.16.M88.4 R188, [R232+0x1000] ;  /* 0x00100000e8bc783b */ /* 0x0008ae0000000200 */
[C---:B------:R-:W-:Y:S01]  /*4cf0*/  HMMA.16816.F32.BF16 R120, R164.reuse, R168, R120 ;  /* 0x000000a8a478723c */ /* 0x040fe20000041878 */
[----:B------:R4:W2:Y:S07]  /*4d00*/  LDSM.16.MT88.4 R16, [R0+0x80] ;  /* 0x000080000010783b */ /* 0x0008ae0000004200 */
[-C--:B------:R-:W-:Y:S01]  /*4d10*/  HMMA.16816.F32.BF16 R124, R164, R170.reuse, R124 ;  /* 0x000000aaa47c723c */ /* 0x080fe2000004187c */
[----:B------:R4:W2:Y:S07]  /*4d20*/  LDSM.16.MT88.4 R32, [R0+0x2080] ;  /* 0x002080000020783b */ /* 0x0008ae0000004200 */
[C---:B------:R-:W-:Y:S01]  /*4d30*/  HMMA.16816.F32.BF16 R128, R28.reuse, R170, R128 ;  /* 0x000000aa1c80723c */ /* 0x040fe20000041880 */
[----:B------:R4:W2:Y:S07]  /*4d40*/  LDSM.16.MT88.4 R176, [R0+0x4080] ;  /* 0x0040800000b0783b */ /* 0x0008ae0000004200 */
[-C--:B-1----:R-:W-:Y:S01]  /*4d50*/  HMMA.16816.F32.BF16 R132, R28, R8.reuse, R132 ;  /* 0x000000081c84723c */ /* 0x082fe20000041884 */
[----:B------:R4:W1:Y:S07]  /*4d60*/  LDSM.16.MT88.4 R196, [R0+0x6080] ;  /* 0x0060800000c4783b */ /* 0x00086e0000004200 */
[C---:B------:R-:W-:Y:S01]  /*4d70*/  HMMA.16816.F32.BF16 R136, R164.reuse, R8, R136 ;  /* 0x00000008a488723c */ /* 0x040fe20000041888 */
[----:B------:R4:W1:Y:S07]  /*4d80*/  LDSM.16.M88.4 R200, [R233] ;  /* 0x00000000e9c8783b */ /* 0x00086e0000000200 */
[-C--:B------:R-:W-:Y:S01]  /*4d90*/  HMMA.16816.F32.BF16 R140, R164, R10.reuse, R140 ;  /* 0x0000000aa48c723c */ /* 0x080fe2000004188c */
[----:B------:R4:W1:Y:S07]  /*4da0*/  LDSM.16.M88.4 R208, [R233+0x1000] ;  /* 0x00100000e9d0783b */ /* 0x00086e0000000200 */
[C---:B------:R-:W-:Y:S01]  /*4db0*/  HMMA.16816.F32.BF16 R144, R28.reuse, R10, R144 ;  /* 0x0000000a1c90723c */ /* 0x040fe20000041890 */
[----:B------:R4:W1:Y:S07]  /*4dc0*/  LDSM.16.MT88.4 R204, [R0+0x880] ;  /* 0x0008800000cc783b */ /* 0x00086e0000004200 */
[-C--:B---3--:R-:W-:Y:S01]  /*4dd0*/  HMMA.16816.F32.BF16 R148, R28, R4.reuse, R148 ;  /* 0x000000041c94723c */ /* 0x088fe20000041894 */
[----:B------:R4:W3:Y:S07]  /*4de0*/  LDSM.16.MT88.4 R212, [R0+0x2880] ;  /* 0x0028800000d4783b */ /* 0x0008ee0000004200 */
[C---:B------:R-:W-:Y:S01]  /*4df0*/  HMMA.16816.F32.BF16 R152, R164.reuse, R4, R152 ;  /* 0x00000004a498723c */ /* 0x040fe20000041898 */
[----:B------:R4:W1:Y:S07]  /*4e00*/  LDSM.16.MT88.4 R216, [R0+0x4880] ;  /* 0x0048800000d8783b */ /* 0x00086e0000004200 */
[-C--:B------:R-:W-:Y:S01]  /*4e10*/  HMMA.16816.F32.BF16 R156, R164, R6.reuse, R156 ;  /* 0x00000006a49c723c */ /* 0x080fe2000004189c */
[----:B------:R4:W1:Y:S07]  /*4e20*/  LDSM.16.MT88.4 R220, [R0+0x6880] ;  /* 0x0068800000dc783b */ /* 0x00086e0000004200 */
[----:B------:R-:W-:Y:S01]  /*4e30*/  HMMA.16816.F32.BF16 R160, R28, R6, R160 ;  /* 0x000000061ca0723c */ /* 0x000fe200000418a0 */
[----:B------:R-:W-:-:S07]  /*4e40*/  @P5 BRA `(.L_x_562) ;  /* 0x0000049000005947 */ /* 0x000fce0003800000 */
[C---:B--2---:R-:W-:Y:S01]  /*4e50*/  LOP3.LUT P3, RZ, R242.reuse, 0x1, RZ, 0xc0, !PT ;  /* 0x00000001f2ff7812 */ /* 0x044fe2000786c0ff */
[----:B------:R-:W-:Y:S01]  /*4e60*/  USHF.R.S32.HI UR22, URZ, 0x1f, UR21 ;  /* 0x0000001f3f167899 */ /* 0x000fe20008011415 */
[C---:B------:R-:W-:Y:S01]  /*4e70*/  LOP3.LUT P2, RZ, R242.reuse, 0x2, RZ, 0xc0, !PT ;  /* 0x00000002f2ff7812 */ /* 0x040fe2000784c0ff */
[----:B------:R-:W2:Y:S01]  /*4e80*/  S2R R8, SR_CTAID.Y ;  /* 0x0000000000087919 */ /* 0x000ea20000002600 */
        /* <DEDUP_REMOVED lines=18> */
[----:B--2---:R-:W-:Y:S01]  /*4fb0*/  SHF.R.S32.HI R9, RZ, 0x1f, R8 ;  /* 0x0000001fff097819 */ /* 0x004fe20000011408 */
        /* <DEDUP_REMOVED lines=34> */
[----:B--2---:R-:W-:Y:S04]  /*51e0*/  IADD3 R4, P0, R4, UR9, RZ ;  /* 0x0000000904047c10 */ /* 0x004fe8000ff1e0ff */
        /* <DEDUP_REMOVED lines=8> */
[----:B--2---:R-:W-:Y:S11]  /*5270*/  @!P6 IMAD.SHL.U32 R4, R244, 0x10, RZ ;  /* 0x00000010f404e824 */ /* 0x004ff600078e00ff */
[----:B------:R-:W-:Y:S01]  /*5280*/  @!UPT UIADD3 URZ, URZ, URZ, URZ ;  /* 0x0000003f3f3ff290 */ /* 0x000fe2000fffe03f */
[----:B------:R4:W-:Y:S01]  /*5290*/  LDGSTS.E.BYPASS.LTC128B.128 [R238+0x15080], [R12.64], !P0 ;  /* 0x150800000cee7fae */ /* 0x0009e2000c101d4e */
[----:B------:R-:W-:Y:S11]  /*52a0*/  ISETP.LT.OR P0, PT, R6, 0x21, !P4 ;  /* 0x000000210600780c */ /* 0x000ff60006701670 */
[----:B------:R-:W-:Y:S02]  /*52b0*/  @!UPT UIADD3 URZ, URZ, URZ, URZ ;  /* 0x0000003f3f3ff290 */ /* 0x000fe4000fffe03f */
[----:B------:R4:W-:Y:S04]  /*52c0*/  LDGSTS.E.BYPASS.LTC128B.128 [R238+0x17080], [R10.64], !P0 ;  /* 0x170800000aee7fae */ /* 0x0009e8000c101d4e */
[----:B------:R4:W-:Y:S02]  /*52d0*/  @!P6 LDGSTS.E.BYPASS.LTC128B.128 [R4+0x20080], [R8.64] ;  /* 0x200800000804efae */ /* 0x0009e4000b901d4e */
.L_x_562:
[-C--:B--2-4-:R-:W-:Y:S01]  /*52e0*/  HMMA.16816.F32.BF16 R4, R192, R16.reuse, RZ ;  /* 0x00000010c004723c */ /* 0x094fe200000418ff */
[----:B-----5:R-:W2:Y:S01]  /*52f0*/  LDL R236, [R1+0x10] ;  /* 0x0000100001ec7983 */ /* 0x020ea20000100800 */
[----:B------:R-:W-:Y:S02]  /*5300*/  USHF.L.U32 UR11, UR11, 0xe, URZ ;  /* 0x0000000e0b0b7899 */ /* 0x000fe4000800063f */
[----:B------:R-:W-:Y:S01]  /*5310*/  UISETP.GE.AND UP0, UPT, UR21, UR20, UPT ;  /* 0x000000141500728c */ /* 0x000fe2000bf06270 */
[----:B------:R-:W0:Y:S03]  /*5320*/  LDGDEPBAR ;  /* 0x00000000000079af */ /* 0x000e260000000000 */
[C---:B------:R-:W-:Y:S08]  /*5330*/  HMMA.16816.F32.BF16 R8, R188.reuse, R16, RZ ;  /* 0x00000010bc08723c */ /* 0x040ff000000418ff */
[-C--:B------:R-:W-:Y:S08]  /*5340*/  HMMA.16816.F32.BF16 R12, R188, R18.reuse, RZ ;  /* 0x00000012bc0c723c */ /* 0x080ff000000418ff */
        /* <DEDUP_REMOVED lines=9> */
[-C--:B-1----:R-:W-:Y:S08]  /*53e0*/  HMMA.16816.F32.BF16 R180, R192, R196.reuse, RZ ;  /* 0x000000c4c0b4723c */ /* 0x082ff000000418ff */
[C---:B------:R-:W-:Y:S07]  /*53f0*/  HMMA.16816.F32.BF16 R184, R188.reuse, R196, RZ ;  /* 0x000000c4bcb8723c */ /* 0x040fee00000418ff */
[----:B------:R-:W-:Y:S01]  /*5400*/  IMAD.U32 R197, RZ, RZ, UR11 ;  /* 0x0000000bffc57e24 */ /* 0x000fe2000f8e00ff */
[-C--:B------:R-:W-:Y:S08]  /*5410*/  HMMA.16816.F32.BF16 R188, R188, R198.reuse, RZ ;  /* 0x000000c6bcbc723c */ /* 0x080ff000000418ff */
[----:B------:R-:W-:Y:S01]  /*5420*/  HMMA.16816.F32.BF16 R192, R192, R198, RZ ;  /* 0x000000c6c0c0723c */ /* 0x000fe200000418ff */
[----:B------:R-:W4:Y:S07]  /*5430*/  LDL.64 R198, [R1+0x8] ;  /* 0x0000080001c67983 */ /* 0x000f2e0000100a00 */
[-C--:B------:R-:W-:Y:S08]  /*5440*/  HMMA.16816.F32.BF16 R4, R200, R204.reuse, R4 ;  /* 0x000000ccc804723c */ /* 0x080ff00000041804 */
[C---:B------:R-:W-:Y:S08]  /*5450*/  HMMA.16816.F32.BF16 R8, R208.reuse, R204, R8 ;  /* 0x000000ccd008723c */ /* 0x040ff00000041808 */
[-C--:B------:R-:W-:Y:S08]  /*5460*/  HMMA.16816.F32.BF16 R12, R208, R206.reuse, R12 ;  /* 0x000000ced00c723c */ /* 0x080ff0000004180c */
[C---:B------:R-:W-:Y:S01]  /*5470*/  HMMA.16816.F32.BF16 R16, R200.reuse, R206, R16 ;  /* 0x000000cec810723c */ /* 0x040fe20000041810 */
[----:B------:R-:W-:Y:S07]  /*5480*/  LDSM.16.MT88.4 R204, [R0+0x1080] ;  /* 0x0010800000cc783b */ /* 0x000fee0000004200 */
[-C--:B---3--:R-:W-:Y:S08]  /*5490*/  HMMA.16816.F32.BF16 R20, R200, R212.reuse, R20 ;  /* 0x000000d4c814723c */ /* 0x088ff00000041814 */
[C---:B------:R-:W-:Y:S08]  /*54a0*/  HMMA.16816.F32.BF16 R24, R208.reuse, R212, R24 ;  /* 0x000000d4d018723c */ /* 0x040ff00000041818 */
[-C--:B------:R-:W-:Y:S08]  /*54b0*/  HMMA.16816.F32.BF16 R28, R208, R214.reuse, R28 ;  /* 0x000000d6d01c723c */ /* 0x080ff0000004181c */
[C---:B------:R-:W-:Y:S01]  /*54c0*/  HMMA.16816.F32.BF16 R32, R200.reuse, R214, R32 ;  /* 0x000000d6c820723c */ /* 0x040fe20000041820 */
[----:B------:R-:W-:Y:S07]  /*54d0*/  LDSM.16.MT88.4 R212, [R0+0x5080] ;  /* 0x0050800000d4783b */ /* 0x000fee0000004200 */
[-C--:B------:R-:W-:Y:S08]  /*54e0*/  HMMA.16816.F32.BF16 R164, R200, R216.reuse, R164 ;  /* 0x000000d8c8a4723c */ /* 0x080ff000000418a4 */
[C---:B------:R-:W-:Y:S08]  /*54f0*/  HMMA.16816.F32.BF16 R168, R208.reuse, R216, R168 ;  /* 0x000000d8d0a8723c */ /* 0x040ff000000418a8 */
[-C--:B------:R-:W-:Y:S08]  /*5500*/  HMMA.16816.F32.BF16 R172, R208, R218.reuse, R172 ;  /* 0x000000dad0ac723c */ /* 0x080ff000000418ac */
[C---:B------:R-:W-:Y:S08]  /*5510*/  HMMA.16816.F32.BF16 R176, R200.reuse, R218, R176 ;  /* 0x000000dac8b0723c */ /* 0x040ff000000418b0 */
[-C--:B------:R-:W-:Y:S08]  /*5520*/  HMMA.16816.F32.BF16 R180, R200, R220.reuse, R180 ;  /* 0x000000dcc8b4723c */ /* 0x080ff000000418b4 */
[C---:B------:R-:W-:Y:S08]  /*5530*/  HMMA.16816.F32.BF16 R184, R208.reuse, R220, R184 ;  /* 0x000000dcd0b8723c */ /* 0x040ff000000418b8 */
[-C--:B------:R-:W-:Y:S01]  /*5540*/  HMMA.16816.F32.BF16 R188, R208, R222.reuse, R188 ;  /* 0x000000ded0bc723c */ /* 0x080fe200000418bc */
[----:B------:R-:W-:Y:S07]  /*5550*/  LDSM.16.M88.4 R208, [R235+0x1000] ;  /* 0x00100000ebd0783b */ /* 0x000fee0000000200 */
[----:B------:R-:W-:Y:S01]  /*5560*/  HMMA.16816.F32.BF16 R192, R200, R222, R192 ;  /* 0x000000dec8c0723c */ /* 0x000fe200000418c0 */
[----:B------:R-:W-:Y:S03]  /*5570*/  LDSM.16.MT88.4 R200, [R0+0x3080] ;  /* 0x0030800000c8783b */ /* 0x000fe60000004200 */
[----:B----4-:R-:W-:Y:S01]  /*5580*/  IADD3 R196, P0, R198, UR11, RZ ;  /* 0x0000000bc6c47c10 */ /* 0x010fe2000ff1e0ff */
[----:B------:R-:W-:Y:S03]  /*5590*/  UMOV UR11, UR21 ;  /* 0x00000015000b7c82 */ /* 0x000fe60008000000 */
[----:B--2---:R-:W-:Y:S04]  /*55a0*/  LEA.HI.X.SX32 R197, R197, R236, 0x1, P0 ;  /* 0x000000ecc5c57211 */ /* 0x004fe800000f0eff */
[C---:B------:R-:W-:Y:S04]  /*55b0*/  LEA R236, P0, R196.reuse, c[0x0][0x220], 0x2 ;  /* 0x00008800c4ec7a11 */ /* 0x040fe800078010ff */
[----:B------:R-:W-:Y:S02]  /*55c0*/  LEA.HI.X R237, R196, c[0x0][0x224], R197, 0x2, P0 ;  /* 0x00008900c4ed7a11 */ /* 0x000fe400000f14c5 */
[----:B------:R-:W1:Y:S01]  /*55d0*/  LDSM.16.M88.4 R196, [R235] ;  /* 0x00000000ebc4783b */ /* 0x000e620000000200 */
[----:B------:R-:W-:Y:S01]  /*55e0*/  PLOP3.LUT P0, PT, PT, PT, UP0, 0x80, 0x0 ;  /* 0x000000000000781c */ /* 0x000fe20003f0f008 */
        /* <DEDUP_REMOVED lines=8> */
[C---:B------:R-:W-:Y:S01]  /*5670*/  HMMA.16816.F32.BF16 R32, R196.reuse, R202, R32 ;  /* 0x000000cac420723c */ /* 0x040fe20000041820 */
[----:B------:R-:W-:Y:S07]  /*5680*/  LDSM.16.M88.4 R200, [R234] ;  /* 0x00000000eac8783b */ /* 0x000fee0000000200 */
[-C--:B------:R-:W-:Y:S08]  /*5690*/  HMMA.16816.F32.BF16 R164, R196, R212.reuse, R164 ;  /* 0x000000d4c4a4723c */ /* 0x080ff000000418a4 */
[C---:B------:R-:W-:Y:S08]  /*56a0*/  HMMA.16816.F32.BF16 R168, R208.reuse, R212, R168 ;  /* 0x000000d4d0a8723c */ /* 0x040ff000000418a8 */
[-C--:B------:R-:W-:Y:S08]  /*56b0*/  HMMA.16816.F32.BF16 R172, R208, R214.reuse, R172 ;  /* 0x000000d6d0ac723c */ /* 0x080ff000000418ac */
[C---:B------:R-:W-:Y:S01]  /*56c0*/  HMMA.16816.F32.BF16 R176, R196.reuse, R214, R176 ;  /* 0x000000d6c4b0723c */ /* 0x040fe200000418b0 */
[----:B------:R-:W-:Y:S07]  /*56d0*/  LDSM.16.M88.4 R212, [R234+0x1000] ;  /* 0x00100000ead4783b */ /* 0x000fee0000000200 */
[-C--:B-1----:R-:W-:Y:S08]  /*56e0*/  HMMA.16816.F32.BF16 R180, R196, R204.reuse, R180 ;  /* 0x000000ccc4b4723c */ /* 0x082ff000000418b4 */
[C---:B------:R-:W-:Y:S08]  /*56f0*/  HMMA.16816.F32.BF16 R184, R208.reuse, R204, R184 ;  /* 0x000000ccd0b8723c */ /* 0x040ff000000418b8 */
[-C--:B------:R-:W-:Y:S01]  /*5700*/  HMMA.16816.F32.BF16 R188, R208, R206.reuse, R188 ;  /* 0x000000ced0bc723c */ /* 0x080fe200000418bc */
[----:B------:R-:W1:Y:S07]  /*5710*/  LDSM.16.MT88.4 R208, [R0+0x1880] ;  /* 0x0018800000d0783b */ /* 0x000e6e0000004200 */
[----:B------:R-:W-:Y:S01]  /*5720*/  HMMA.16816.F32.BF16 R192, R196, R206, R192 ;  /* 0x000000cec4c0723c */ /* 0x000fe200000418c0 */
[----:B------:R-:W2:Y:S04]  /*5730*/  LDSM.16.MT88.4 R196, [R0+0x3880] ;  /* 0x0038800000c4783b */ /* 0x000ea80000004200 */
[----:B------:R-:W3:Y:S03]  /*5740*/  LDSM.16.MT88.4 R204, [R0+0x5880] ;  /* 0x0058800000cc783b */ /* 0x000ee60000004200 */
[-C--:B-1----:R-:W-:Y:S08]  /*5750*/  HMMA.16816.F32.BF16 R4, R200, R208.reuse, R4 ;  /* 0x000000d0c804723c */ /* 0x082ff00000041804 */
[C---:B------:R-:W-:Y:S08]  /*5760*/  HMMA.16816.F32.BF16 R8, R212.reuse, R208, R8 ;  /* 0x000000d0d408723c */ /* 0x040ff00000041808 */
[-C--:B------:R-:W-:Y:S07]  /*5770*/  HMMA.16816.F32.BF16 R12, R212, R210.reuse, R12 ;  /* 0x000000d2d40c723c */ /* 0x080fee000004180c */
[----:B------:R-:W-:Y:S01]  /*5780*/  RED.E.ADD.F32.FTZ.RN.STRONG.GPU [R236.64], R4 ;  /* 0x00000004ec00798e */ /* 0x000fe2000c10e78e */
[C---:B------:R-:W-:Y:S03]  /*5790*/  HMMA.16816.F32.BF16 R16, R200.reuse, R210, R16 ;  /* 0x000000d2c810723c */ /* 0x040fe60000041810 */
[----:B------:R-:W1:Y:S04]  /*57a0*/  LDSM.16.MT88.4 R208, [R0+0x7880] ;  /* 0x0078800000d0783b */ /* 0x000e680000004200 */
[----:B------:R4:W-:Y:S01]  /*57b0*/  RED.E.ADD.F32.FTZ.RN.STRONG.GPU [R236.64+0x400], R5 ;  /* 0x00040005ec00798e */ /* 0x0009e2000c10e78e */
[-C--:B--2---:R-:W-:Y:S03]  /*57c0*/  HMMA.16816.F32.BF16 R20, R200, R196.reuse, R20 ;  /* 0x000000c4c814723c */ /* 0x084fe60000041814 */
[----:B------:R4:W-:Y:S04]  /*57d0*/  RED.E.ADD.F32.FTZ.RN.STRONG.GPU [R236.64+0x800], R6 ;  /* 0x00080006ec00798e */ /* 0x0009e8000c10e78e */
[----:B------:R4:W-:Y:S01]  /*57e0*/  RED.E.ADD.F32.FTZ.RN.STRONG.GPU [R236.64+0xc00], R7 ;  /* 0x000c0007ec00798e */ /* 0x0009e2000c10e78e */
[C---:B------:R-:W-:Y:S03]  /*57f0*/  HMMA.16816.F32.BF16 R24, R212.reuse, R196, R24 ;  /* 0x000000c4d418723c */ /* 0x040fe60000041818 */
[----:B------:R4:W-:Y:S04]  /*5800*/  RED.E.ADD.F32.FTZ.RN.STRONG.GPU [R236.64+0x1000], R8 ;  /* 0x00100008ec00798e */ /* 0x0009e8000c10e78e */
[----:B------:R4:W-:Y:S01]  /*5810*/  RED.E.ADD.F32.FTZ.RN.STRONG.GPU [R236.64+0x1400], R9 ;  /* 0x00140009ec00798e */ /* 0x0009e2000c10e78e */
[-C--:B------:R-:W-:Y:S03]  /*5820*/  HMMA.16816.F32.BF16 R28, R212, R198.reuse, R28 ;  /* 0x000000c6d41c723c */ /* 0x080fe6000004181c */
[----:B------:R4:W-:Y:S04]  /*5830*/  RED.E.ADD.F32.FTZ.RN.STRONG.GPU [R236.64+0x1800], R10 ;  /* 0x0018000aec00798e */ /* 0x0009e8000c10e78e */
[----:B------:R4:W-:Y:S01]  /*5840*/  RED.E.ADD.F32.FTZ.RN.STRONG.GPU [R236.64+0x1c00], R11 ;  /* 0x001c000bec00798e */ /* 0x0009e2000c10e78e */
[C---:B------:R-:W-:Y:S03]  /*5850*/  HMMA.16816.F32.BF16 R32, R200.reuse, R198, R32 ;  /* 0x000000c6c820723c */ /* 0x040fe60000041820 */
[----:B------:R4:W-:Y:S04]  /*5860*/  RED.E.ADD.F32.FTZ.RN.STRONG.GPU [R236.64+0x2000], R16 ;  /* 0x00200010ec00798e */ /* 0x0009e8000c10e78e */
[----:B------:R4:W-:Y:S01]  /*5870*/  RED.E.ADD.F32.FTZ.RN.STRONG.GPU [R236.64+0x2400], R17 ;  /* 0x00240011ec00798e */ /* 0x0009e2000c10e78e */
[-C--:B---3--:R-:W-:Y:S03]  /*5880*/  HMMA.16816.F32.BF16 R164, R200, R204.reuse, R164 ;  /* 0x000000ccc8a4723c */ /* 0x088fe600000418a4 */
        /* <DEDUP_REMOVED lines=11> */
[-C--:B-1----:R-:W-:Y:S03]  /*5940*/  HMMA.16816.F32.BF16 R180, R200, R208.reuse, R180 ;  /* 0x000000d0c8b4723c */ /* 0x082fe600000418b4 */
        /* <DEDUP_REMOVED lines=8> */
[----:B------:R-:W-:Y:S03]  /*59d0*/  HMMA.16816.F32.BF16 R192, R200, R210, R192 ;  /* 0x000000d2c8c0723c */ /* 0x000fe600000418c0 */
        /* <DEDUP_REMOVED lines=41> */
.L_x_560:
[----:B------:R-:W1:Y:S01]  /*5c70*/  S2R R2, SR_TID.X ;  /* 0x0000000000027919 */ /* 0x000e620000002100 */
[----:B------:R-:W-:Y:S01]  /*5c80*/  SHF.R.S32.HI R3, RZ, 0x1f, R244 ;  /* 0x0000001fff037819 */ /* 0x000fe200000114f4 */
[----:B------:R-:W-:Y:S01]  /*5c90*/  FMUL.FTZ R100, R100, c[0x0][0x298] ;  /* 0x0000a60064647a20 */ /* 0x000fe20000410000 */
[----:B------:R-:W-:Y:S01]  /*5ca0*/  LOP3.LUT P0, RZ, R252, 0x4, RZ, 0xc0, !PT ;  /* 0x00000004fcff7812 */ /* 0x000fe2000780c0ff */
[----:B------:R-:W-:Y:S01]  /*5cb0*/  BAR.SYNC.DEFER_BLOCKING 0x1, 0x100 ;  /* 0x0044000000007b1d */ /* 0x000fe20000010000 */
[----:B------:R-:W-:Y:S01]  /*5cc0*/  LEA.HI R4, R3, R244, RZ, 0x6 ;  /* 0x000000f403047211 */ /* 0x000fe200078f30ff */
[----:B----4-:R-:W-:Y:S01]  /*5cd0*/  FMUL.FTZ R34, R101, c[0x0][0x298] ;  /* 0x0000a60065227a20 */ /* 0x010fe20000410000 */
        /* <DEDUP_REMOVED lines=22> */
[----:B------:R-:W-:Y:S01]  /*5e40*/  LEA.HI R0, R0, R2, RZ, 0x5 ;  /* 0x0000000200007211 */ /* 0x000fe200078f28ff */
[----:B------:R-:W-:Y:S01]  /*5e50*/  IMAD.SHL.U32 R2, R252, 0x40, RZ ;  /* 0x00000040fc027824 */ /* 0x000fe200078e00ff */
[----:B------:R-:W-:Y:S01]  /*5e60*/  F2FP.BF16.PACK_AB R64, R65, R64 ;  /* 0x000000404140723e */ /* 0x000fe200000010ff */
[----:B------:R-:W-:Y:S01]  /*5e70*/  FMUL.FTZ R28, R109, c[0x0][0x298] ;  /* 0x0000a6006d1c7a20 */ /* 0x000fe20000410000 */
[----:B------:R-:W-:Y:S01]  /*5e80*/  SHF.R.S32.HI R8, RZ, 0x5, R0 ;  /* 0x00000005ff087819 */ /* 0x000fe20000011400 */
[----:B------:R-:W-:Y:S01]  /*5e90*/  FMUL.FTZ R110, R110, c[0x0][0x298] ;  /* 0x0000a6006e6e7a20 */ /* 0x000fe20000410000 */
[----:B------:R-:W-:Y:S01]  /*5ea0*/  LOP3.LUT R6, R2, 0x1c0, RZ, 0xc0, !PT ;  /* 0x000001c002067812 */ /* 0x000fe200078ec0ff */
[----:B------:R-:W-:Y:S01]  /*5eb0*/  FMUL.FTZ R27, R111, c[0x0][0x298] ;  /* 0x0000a6006f1b7a20 */ /* 0x000fe20000410000 */
[----:B------:R-:W-:Y:S01]  /*5ec0*/  LEA.HI R0, R0, R8, RZ, 0x1 ;  /* 0x0000000800007211 */ /* 0x000fe200078f08ff */
[----:B------:R-:W-:Y:S01]  /*5ed0*/  FMUL.FTZ R116, R116, c[0x0][0x298] ;  /* 0x0000a60074747a20 */ /* 0x000fe20000410000 */
[----:B------:R-:W-:Y:S01]  /*5ee0*/  SHF.R.S32.HI R2, RZ, 0x6, R4 ;  /* 0x00000006ff027819 */ /* 0x000fe20000011404 */
[----:B------:R-:W-:Y:S01]  /*5ef0*/  FMUL.FTZ R26, R117, c[0x0][0x298] ;  /* 0x0000a600751a7a20 */ /* 0x000fe20000410000 */
[CC--:B------:R-:W-:Y:S01]  /*5f00*/  LEA.HI R4, R3.reuse, R244.reuse, RZ, 0x2 ;  /* 0x000000f403047211 */ /* 0x0c0fe200078f10ff */
[----:B------:R-:W-:Y:S01]  /*5f10*/  FMUL.FTZ R118, R118, c[0x0][0x298] ;  /* 0x0000a60076767a20 */ /* 0x000fe20000410000 */
[----:B------:R-:W-:Y:S01]  /*5f20*/  LOP3.LUT R0, R0, 0xfffffffe, RZ, 0xc0, !PT ;  /* 0xfffffffe00007812 */ /* 0x000fe200078ec0ff */
[----:B------:R-:W-:Y:S01]  /*5f30*/  IMAD.SHL.U32 R2, R2, 0x8, RZ ;  /* 0x0000000802027824 */ /* 0x000fe200078e00ff */
[----:B------:R-:W-:Y:S01]  /*5f40*/  LEA.HI R3, R3, R244, RZ, 0x5 ;  /* 0x000000f403037211 */ /* 0x000fe200078f28ff */
[----:B------:R-:W-:Y:S01]  /*5f50*/  FMUL.FTZ R25, R119, c[0x0][0x298] ;  /* 0x0000a60077197a20 */ /* 0x000fe20000410000 */
[----:B------:R-:W-:Y:S01]  /*5f60*/  LOP3.LUT R5, R4, 0x7ffffffc, RZ, 0xc0, !PT ;  /* 0x7ffffffc04057812 */ /* 0x000fe200078ec0ff */
[----:B------:R-:W-:Y:S01]  /*5f70*/  IMAD.IADD R0, R8, 0x1, -R0 ;  /* 0x0000000108007824 */ /* 0x000fe200078e0a00 */
[----:B------:R-:W-:Y:S01]  /*5f80*/  LOP3.LUT R4, R3, 0xffffffe0, RZ, 0xc0, !PT ;  /* 0xffffffe003047812 */ /* 0x000fe200078ec0ff */
[----:B------:R-:W-:Y:S01]  /*5f90*/  FMUL.FTZ R128, R128, c[0x0][0x298] ;  /* 0x0000a60080807a20 */ /* 0x000fe20000410000 */
[----:B------:R-:W-:Y:S01]  /*5fa0*/  LOP3.LUT R3, R6, 0x18, R2, 0xf8, !PT ;  /* 0x0000001806037812 */ /* 0x000fe200078ef802 */
[----:B------:R-:W-:Y:S01]  /*5fb0*/  IMAD.IADD R2, R244, 0x1, -R5 ;  /* 0x00000001f4027824 */ /* 0x000fe200078e0a05 */
[----:B------:R-:W-:Y:S01]  /*5fc0*/  SHF.R.U32.HI R6, RZ, 0x3, R6 ;  /* 0x00000003ff067819 */ /* 0x000fe20000011606 */
[----:B------:R-:W-:Y:S01]  /*5fd0*/  IMAD.SHL.U32 R5, R0, 0x400, RZ ;  /* 0x0000040000057824 */ /* 0x000fe200078e00ff */
[----:B------:R-:W-:Y:S01]  /*5fe0*/  F2FP.BF16.PACK_AB R66, R67, R66 ;  /* 0x000000424342723e */ /* 0x000fe200000010ff */
[----:B------:R-:W-:Y:S01]  /*5ff0*/  IMAD.IADD R0, R244, 0x1, -R4 ;  /* 0x00000001f4007824 */ /* 0x000fe200078e0a04 */
[----:B------:R-:W-:Y:S01]  /*6000*/  LOP3.LUT R3, R3, R6, RZ, 0x3c, !PT ;  /* 0x0000000603037212 */ /* 0x000fe200078e3cff */
[----:B------:R-:W-:Y:S01]  /*6010*/  IMAD R5, R2, 0x2, R5 ;  /* 0x0000000202057824 */ /* 0x000fe200078e0205 */
[----:B------:R-:W-:Y:S01]  /*6020*/  F2FP.BF16.PACK_AB R56, R57, R56 ;  /* 0x000000383938723e */ /* 0x000fe200000010ff */
[----:B------:R-:W-:Y:S01]  /*6030*/  IMAD.SHL.U32 R4, R8, 0x40, RZ ;  /* 0x0000004008047824 */ /* 0x000fe200078e00ff */
[----:B------:R-:W-:Y:S01]  /*6040*/  SHF.R.S32.HI R2, RZ, 0x1f, R0 ;  /* 0x0000001fff027819 */ /* 0x000fe20000011400 */
[----:B------:R-:W-:Y:S01]  /*6050*/  IMAD.IADD R3, R3, 0x1, R5 ;  /* 0x0000000103037824 */ /* 0x000fe200078e0205 */
[----:B------:R-:W-:Y:S01]  /*6060*/  F2FP.BF16.PACK_AB R58, R59, R58 ;  /* 0x0000003a3b3a723e */ /* 0x000fe200000010ff */
[----:B------:R-:W-:Y:S01]  /*6070*/  IMAD.SHL.U32 R6, R0, 0x8, RZ ;  /* 0x0000000800067824 */ /* 0x000fe200078e00ff */
[----:B------:R-:W-:Y:S01]  /*6080*/  LOP3.LUT R7, R4, 0x1c0, RZ, 0xc0, !PT ;  /* 0x000001c004077812 */ /* 0x000fe200078ec0ff */
[----:B------:R-:W-:Y:S01]  /*6090*/  FMUL.FTZ R22, R129, c[0x0][0x298] ;  /* 0x0000a60081167a20 */ /* 0x000fe20000410000 */
[----:B------:R-:W-:Y:S01]  /*60a0*/  LEA.HI R2, R2, R0, RZ, 0x3 ;  /* 0x0000000002027211 */ /* 0x000fe200078f18ff */
[----:B------:R-:W-:Y:S01]  /*60b0*/  IMAD.SHL.U32 R0, R3, 0x2, RZ ;  /* 0x0000000203007824 */ /* 0x000fe200078e00ff */
[----:B------:R-:W-:Y:S01]  /*60c0*/  LOP3.LUT R4, R7, 0x38, R6, 0xf8, !PT ;  /* 0x0000003807047812 */ /* 0x000fe200078ef806 */
[----:B------:R-:W-:Y:S01]  /*60d0*/  FMUL.FTZ R130, R130, c[0x0][0x298] ;  /* 0x0000a60082827a20 */ /* 0x000fe20000410000 */
[----:B------:R-:W-:Y:S01]  /*60e0*/  SHF.R.U32.HI R35, RZ, 0x3, R7 ;  /* 0x00000003ff237819 */ /* 0x000fe20000011607 */
[----:B------:R-:W-:Y:S01]  /*60f0*/  IMAD.SHL.U32 R7, R2, 0x200, RZ ;  /* 0x0000020002077824 */ /* 0x000fe200078e00ff */
[C---:B------:R-:W-:Y:S01]  /*6100*/  IADD3 R2, R0.reuse, 0x40, RZ ;  /* 0x0000004000027810 */ /* 0x040fe20007ffe0ff */
[----:B------:R-:W-:Y:S01]  /*6110*/  STS [R0+0x8080], R36 ;  /* 0x0080802400007388 */ /* 0x000fe20000000800 */
[C---:B------:R-:W-:Y:S01]  /*6120*/  IADD3 R3, R0.reuse, 0x440, RZ ;  /* 0x0000044000037810 */ /* 0x040fe20007ffe0ff */
[----:B------:R-:W-:Y:S01]  /*6130*/  FMUL.FTZ R21, R131, c[0x0][0x298] ;  /* 0x0000a60083157a20 */ /* 0x000fe20000410000 */
[C---:B------:R-:W-:Y:S01]  /*6140*/  @P0 IADD3 R2, R0.reuse, -0x40, RZ ;  /* 0xffffffc000020810 */ /* 0x040fe20007ffe0ff */
[----:B------:R-:W-:Y:S01]  /*6150*/  STS [R0+0x8480], R38 ;  /* 0x0084802600007388 */ /* 0x000fe20000000800 */
[----:B------:R-:W-:Y:S01]  /*6160*/  @P0 IADD3 R3, R0, 0x3c0, RZ ;  /* 0x000003c000030810 */ /* 0x000fe20007ffe0ff */
[----:B------:R-:W-:Y:S01]  /*6170*/  FMUL.FTZ R120, R120, c[0x0][0x298] ;  /* 0x0000a60078787a20 */ /* 0x000fe20000410000 */
[----:B------:R-:W-:Y:S01]  /*6180*/  F2FP.BF16.PACK_AB R60, R61, R60 ;  /* 0x0000003c3d3c723e */ /* 0x000fe200000010ff */
[----:B------:R-:W-:Y:S01]  /*6190*/  STS [R2+0x8080], R48 ;  /* 0x0080803002007388 */ /* 0x000fe20000000800 */
[----:B------:R-:W-:Y:S01]  /*61a0*/  F2FP.BF16.PACK_AB R62, R63, R62 ;  /* 0x0000003e3f3e723e */ /* 0x000fe200000010ff */
        /* <DEDUP_REMOVED lines=51> */
[----:B------:R-:W-:Y:S01]  /*64e0*/  FMUL.FTZ R146, R146, c[0x0][0x298] ;  /* 0x0000a60092927a20 */ /* 0x000fe20000410000 */
[----:B------:R-:W-:Y:S01]  /*64f0*/  F2FP.BF16.PACK_AB R25, R25, R118 ;  /* 0x000000761919723e */ /* 0x000fe200000010ff */
[----:B------:R-:W-:Y:S01]  /*6500*/  FMUL.FTZ R13, R147, c[0x0][0x298] ;  /* 0x0000a600930d7a20 */ /* 0x000fe20000410000 */
        /* <DEDUP_REMOVED lines=49> */
[----:B------:R-:W-:Y:S01]  /*6820*/  F2FP.BF16.PACK_AB R12, R12, R140 ;  /* 0x0000008c0c0c723e */ /* 0x000fe200000010ff */
[----:B------:R-:W-:Y:S01]  /*6830*/  USHF.R.S32.HI UR6, URZ, 0x1f, UR10 ;  /* 0x0000001f3f067899 */ /* 0x000fe2000801140a */
[----:B------:R-:W-:Y:S01]  /*6840*/  F2FP.BF16.PACK_AB R11, R11, R142 ;  /* 0x0000008e0b0b723e */ /* 0x000fe200000010ff */
[----:B------:R-:W-:Y:S01]  /*6850*/  STS [R0+0xf480], R90 ;  /* 0x00f4805a00007388 */ /* 0x000fe20000000800 */
[----:B------:R-:W-:Y:S01]  /*6860*/  F2FP.BF16.PACK_AB R149, R149, R148 ;  /* 0x000000949595723e */ /* 0x000fe200000010ff */
[----:B------:R-:W-:Y:S01]  /*6870*/  ULDC.64 UR4, c[0x0][0x340] ;  /* 0x0000d00000047ab9 */ /* 0x000fe20000000a00 */
[----:B------:R-:W-:Y:S01]  /*6880*/  F2FP.BF16.PACK_AB R150, R151, R150 ;  /* 0x000000969796723e */ /* 0x000fe200000010ff */
[----:B------:R-:W-:Y:S01]  /*6890*/  STS [R2+0xf080], R92 ;  /* 0x00f0805c02007388 */ /* 0x000fe20000000800 */
[----:B------:R-:W-:Y:S01]  /*68a0*/  F2FP.BF16.PACK_AB R10, R10, R160 ;  /* 0x000000a00a0a723e */ /* 0x000fe200000010ff */
[----:B------:R-:W-:Y:S01]  /*68b0*/  UIMAD UR4, UR6, UR4, URZ ;  /* 0x00000004060472a4 */ /* 0x000fe2000f8e023f */
[----:B------:R-:W-:Y:S01]  /*68c0*/  F2FP.BF16.PACK_AB R9, R9, R162 ;  /* 0x000000a20909723e */ /* 0x000fe200000010ff */
[----:B------:R-:W-:Y:S01]  /*68d0*/  STS [R2+0xf480], R94 ;  /* 0x00f4805e02007388 */ /* 0x000fe20000000800 */
[----:B------:R-:W-:Y:S01]  /*68e0*/  F2FP.BF16.PACK_AB R152, R153, R152 ;  /* 0x000000989998723e */ /* 0x000fe200000010ff */
[----:B------:R-:W-:Y:S01]  /*68f0*/  UIMAD UR4, UR10, UR5, UR4 ;  /* 0x000000050a0472a4 */ /* 0x000fe2000f8e0204 */
[----:B------:R-:W-:Y:S01]  /*6900*/  F2FP.BF16.PACK_AB R154, R155, R154 ;  /* 0x0000009a9b9a723e */ /* 0x000fe200000010ff */
[----:B------:R-:W-:Y:S01]  /*6910*/  STS [R0+0x80], R34 ;  /* 0x0000802200007388 */ /* 0x000fe20000000800 */
[----:B------:R-:W-:Y:S01]  /*6920*/  LOP3.LUT R35, R4, R35, RZ, 0x3c, !PT ;  /* 0x0000002304237212 */ /* 0x000fe200078e3cff */
[----:B------:R-:W-:Y:S01]  /*6930*/  BSSY B0, `(.L_x_564) ;  /* 0x0000050000007945 */ /* 0x000fe20003800000 */
[----:B------:R-:W-:Y:S01]  /*6940*/  F2FP.BF16.PACK_AB R5, R157, R156 ;  /* 0x0000009c9d05723e */ /* 0x000fe200000010ff */
[----:B------:R-:W-:Y:S01]  /*6950*/  STS [R0+0x480], R33 ;  /* 0x0004802100007388 */ /* 0x000fe20000000800 */
[----:B------:R-:W-:-:S02]  /*6960*/  F2FP.BF16.PACK_AB R4, R159, R158 ;  /* 0x0000009e9f04723e */ /* 0x000fc400000010ff */
[----:B------:R-:W-:Y:S01]  /*6970*/  LOP3.LUT R7, R35, 0x7ffff000, R7, 0xf8, !PT ;  /* 0x7ffff00023077812 */ /* 0x000fe200078ef807 */
        /* <DEDUP_REMOVED lines=23> */
[----:B------:R-:W-:Y:S04]  /*6af0*/  STS [R0+0x6480], R150 ;  /* 0x0064809600007388 */ /* 0x000fe80000000800 */
[----:B------:R-:W-:Y:S04]  /*6b00*/  STS [R2+0x6080], R10 ;  /* 0x0060800a02007388 */ /* 0x000fe80000000800 */
[----:B------:R2:W-:Y:S04]  /*6b10*/  STS [R2+0x6480], R9 ;  /* 0x0064800902007388 */ /* 0x0005e80000000800 */
[----:B------:R-:W-:Y:S04]  /*6b20*/  STS [R0+0x7080], R152 ;  /* 0x0070809800007388 */ /* 0x000fe80000000800 */
[----:B------:R3:W-:Y:S04]  /*6b30*/  STS [R0+0x7480], R154 ;  /* 0x0074809a00007388 */ /* 0x0007e80000000800 */
[----:B------:R4:W-:Y:S04]  /*6b40*/  STS [R2+0x7080], R5 ;  /* 0x0070800502007388 */ /* 0x0009e80000000800 */
[----:B------:R5:W-:Y:S04]  /*6b50*/  STS [R2+0x7480], R4 ;  /* 0x0074800402007388 */ /* 0x000be80000000800 */
[----:B-1----:R-:W1:Y:S04]  /*6b60*/  S2R R12, SR_CTAID.X ;  /* 0x00000000000c7919 */ /* 0x002e680000002500 */
[----:B------:R-:W5:Y:S01]  /*6b70*/  S2R R21, SR_CTAID.Y ;  /* 0x0000000000157919 */ /* 0x000f620000002600 */
[----:B--2---:R-:W-:Y:S01]  /*6b80*/  SHF.R.S32.HI R9, RZ, 0x1f, R8 ;  /* 0x0000001fff097819 */ /* 0x004fe20000011408 */
[----:B---3--:R-:W-:-:S02]  /*6b90*/  IMAD.SHL.U32 R0, R7, 0x2, RZ ;  /* 0x0000000207007824 */ /* 0x008fc400078e00ff */
[----:B------:R-:W-:Y:S01]  /*6ba0*/  BAR.SYNC.DEFER_BLOCKING 0x1, 0x100 ;  /* 0x0044000000007b1d */ /* 0x000fe20000010000 */
[----:B------:R-:W-:Y:S01]  /*6bb0*/  SHF.R.S32.HI R7, RZ, 0x1f, R6 ;  /* 0x0000001fff077819 */ /* 0x000fe20000011406 */
[----:B----4-:R-:W-:-:S04]  /*6bc0*/  IMAD.MOV.U32 R5, RZ, RZ, -0x40 ;  /* 0xffffffc0ff057424 */ /* 0x010fc800078e00ff */
[----:B-1----:R-:W-:Y:S01]  /*6bd0*/  IMAD R5, R12, R5, c[0x0][0x2f0] ;  /* 0x0000bc000c057624 */ /* 0x002fe200078e0205 */
[----:B-----5:R-:W-:Y:S01]  /*6be0*/  SHF.R.S32.HI R22, RZ, 0x1f, R21 ;  /* 0x0000001fff167819 */ /* 0x020fe20000011415 */
[----:B------:R-:W-:-:S03]  /*6bf0*/  IMAD.WIDE.U32 R2, R21, c[0x0][0x338], R6 ;  /* 0x0000ce0015027a25 */ /* 0x000fc600078e0006 */
[----:B------:R-:W-:Y:S01]  /*6c00*/  IMNMX R20, R5, 0x40, PT ;  /* 0x0000004005147817 */ /* 0x000fe20003800200 */
[----:B------:R-:W-:-:S03]  /*6c10*/  IMAD R4, R22, c[0x0][0x338], RZ ;  /* 0x0000ce0016047a24 */ /* 0x000fc600078e02ff */
[----:B------:R-:W-:Y:S01]  /*6c20*/  ISETP.GE.AND P2, PT, R8, R20, PT ;  /* 0x000000140800720c */ /* 0x000fe20003f46270 */
[----:B------:R-:W-:Y:S01]  /*6c30*/  IMAD R4, R21, c[0x0][0x33c], R4 ;  /* 0x0000cf0015047a24 */ /* 0x000fe200078e0204 */
[----:B------:R1:W2:Y:S02]  /*6c40*/  LDS.128 R24, [R0+0x8480] ;  /* 0x0084800000187984 */ /* 0x0002a40000000c00 */
[----:B------:R-:W-:Y:S01]  /*6c50*/  ISETP.GE.OR P0, PT, R6, c[0x0][0x324], P2 ;  /* 0x0000c90006007a0c */ /* 0x000fe20001706670 */
[----:B------:R-:W-:Y:S01]  /*6c60*/  IMAD.IADD R3, R3, 0x1, R4 ;  /* 0x0000000103037824 */ /* 0x000fe200078e0204 */
[----:B------:R1:W3:Y:S01]  /*6c70*/  LDS.128 R28, [R0+0x8880] ;  /* 0x00888000001c7984 */ /* 0x0002e20000000c00 */
[----:B------:R-:W-:-:S03]  /*6c80*/  IMAD.U32 R4, RZ, RZ, UR10 ;  /* 0x0000000aff047e24 */ /* 0x000fc6000f8e00ff */
[----:B------:R1:W4:Y:S01]  /*6c90*/  LDS.128 R32, [R0+0x8c80] ;  /* 0x008c800000207984 */ /* 0x0003220000000c00 */
[----:B------:R-:W-:-:S03]  /*6ca0*/  IMAD.WIDE.U32 R10, R4, c[0x0][0x340], R2 ;  /* 0x0000d000040a7a25 */ /* 0x000fc600078e0002 */
[----:B------:R1:W1:Y:S01]  /*6cb0*/  LDS.128 R36, [R0+0x9080] ;  /* 0x0090800000247984 */ /* 0x0002620000000c00 */
[----:B------:R-:W-:Y:S01]  /*6cc0*/  IMAD.WIDE R4, R12, 0x40, R8 ;  /* 0x000000400c047825 */ /* 0x000fe200078e0208 */
[----:B------:R-:W-:Y:S02]  /*6cd0*/  IADD3 R3, R11, UR4, RZ ;  /* 0x000000040b037c10 */ /* 0x000fe4000fffe0ff */
        /* <DEDUP_REMOVED lines=21> */
.L_x_565:
[----:B--234-:R-:W-:Y:S05]  /*6e30*/  BSYNC B0 ;  /* 0x0000000000007941 */ /* 0x01cfea0003800000 */
.L_x_564:
        /* <DEDUP_REMOVED lines=17> */
.L_x_567:
[----:B------:R-:W-:Y:S05]  /*6f50*/  BSYNC B0 ;  /* 0x0000000000007941 */ /* 0x000fea0003800000 */
.L_x_566:
        /* <DEDUP_REMOVED lines=17> */
.L_x_569:
[----:B------:R-:W-:Y:S05]  /*7070*/  BSYNC B0 ;  /* 0x0000000000007941 */ /* 0x000fea0003800000 */
.L_x_568:
        /* <DEDUP_REMOVED lines=16> */
.L_x_571:
[----:B------:R-:W-:Y:S05]  /*7180*/  BSYNC B0 ;  /* 0x0000000000007941 */ /* 0x000fea0003800000 */
.L_x_570:
        /* <DEDUP_REMOVED lines=16> */
.L_x_573:
[----:B------:R-:W-:Y:S05]  /*7290*/  BSYNC B0 ;  /* 0x0000000000007941 */ /* 0x000fea0003800000 */
.L_x_572:
        /* <DEDUP_REMOVED lines=16> */
.L_x_575:
[----:B------:R-:W-:Y:S05]  /*73a0*/  BSYNC B0 ;  /* 0x0000000000007941 */ /* 0x000fea0003800000 */
.L_x_574:
        /* <DEDUP_REMOVED lines=16> */
.L_x_577:
[----:B------:R-:W-:Y:S05]  /*74b0*/  BSYNC B0 ;  /* 0x0000000000007941 */ /* 0x000fea0003800000 */
.L_x_576:
        /* <DEDUP_REMOVED lines=15> */
.L_x_579:
[----:B------:R-:W-:Y:S05]  /*75b0*/  BSYNC B0 ;  /* 0x0000000000007941 */ /* 0x000fea0003800000 */
.L_x_578:
[----:B------:R-:W-:Y:S01]  /*75c0*/  IMAD R0, R22, c[0x0][0x308], RZ ;  /* 0x0000c20016007a24 */ /* 0x000fe200078e02ff */
[----:B------:R-:W-:Y:S01]  /*75d0*/  ULDC.64 UR4, c[0x0][0x310] ;  /* 0x0000c40000047ab9 */ /* 0x000fe20000000a00 */
[C---:B--2---:R-:W-:Y:S01]  /*75e0*/  IMAD.WIDE.U32 R2, R21.reuse, c[0x0][0x308], R6 ;  /* 0x0000c20015027a25 */ /* 0x044fe200078e0006 */
[----:B------:R-:W-:Y:S01]  /*75f0*/  ISETP.GE.OR P0, PT, R6, c[0x0][0x2f4], P2 ;  /* 0x0000bd0006007a0c */ /* 0x000fe20001706670 */
[----:B------:R-:W-:Y:S01]  /*7600*/  UIMAD UR4, UR6, UR4, URZ ;  /* 0x00000004060472a4 */ /* 0x000fe2000f8e023f */
[----:B------:R-:W-:Y:S01]  /*7610*/  BSSY B0, `(.L_x_580) ;  /* 0x0000010000007945 */ /* 0x000fe20003800000 */
[----:B------:R-:W-:Y:S02]  /*7620*/  IMAD R0, R21, c[0x0][0x30c], R0 ;  /* 0x0000c30015007a24 */ /* 0x000fe400078e0200 */
[----:B------:R-:W-:-:S03]  /*7630*/  UIMAD UR4, UR10, UR5, UR4 ;  /* 0x000000050a0472a4 */ /* 0x000fc6000f8e0204 */
[----:B------:R-:W-:Y:S02]  /*7640*/  IADD3 R3, R3, R0, RZ ;  /* 0x0000000003037210 */ /* 0x000fe40007ffe0ff */
        /* <DEDUP_REMOVED lines=12> */
.L_x_581:
[----:B------:R-:W-:Y:S05]  /*7710*/  BSYNC B0 ;  /* 0x0000000000007941 */ /* 0x000fea0003800000 */
.L_x_580:
        /* <DEDUP_REMOVED lines=15> */
.L_x_583:
[----:B------:R-:W-:Y:S05]  /*7810*/  BSYNC B0 ;  /* 0x0000000000007941 */ /* 0x000fea0003800000 */
.L_x_582:
        /* <DEDUP_REMOVED lines=15> */
.L_x_585:
[----:B------:R-:W-:Y:S05]  /*7910*/  BSYNC B0 ;  /* 0x0000000000007941 */ /* 0x000fea0003800000 */
.L_x_584:
        /* <DEDUP_REMOVED lines=14> */
.L_x_587:
[----:B------:R-:W-:Y:S05]  /*7a00*/  BSYNC B0 ;  /* 0x0000000000007941 */ /* 0x000fea0003800000 */
.L_x_586:
        /* <DEDUP_REMOVED lines=14> */
.L_x_589:
[----:B------:R-:W-:Y:S05]  /*7af0*/  BSYNC B0 ;  /* 0x0000000000007941 */ /* 0x000fea0003800000 */
.L_x_588:
        /* <DEDUP_REMOVED lines=14> */
.L_x_591:
[----:B------:R-:W-:Y:S05]  /*7be0*/  BSYNC B0 ;  /* 0x0000000000007941 */ /* 0x000fea0003800000 */
.L_x_590:
        /* <DEDUP_REMOVED lines=14> */
.L_x_593:
[----:B------:R-:W-:Y:S05]  /*7cd0*/  BSYNC B0 ;  /* 0x0000000000007941 */ /* 0x000fea0003800000 */
.L_x_592:
[----:B------:R-:W-:-:S13]  /*7ce0*/  ISETP.GE.OR P0, PT, R6, c[0x0][0x2f4], P1 ;  /* 0x0000bd0006007a0c */ /* 0x000fda0000f06670 */
[----:B------:R-:W-:Y:S05]  /*7cf0*/  @P0 EXIT ;  /* 0x000000000000094d */ /* 0x000fea0003800000 */
[----:B------:R-:W-:Y:S02]  /*7d00*/  IADD3 R6, P0, R4, 0x38, RZ ;  /* 0x0000003804067810 */ /* 0x000fe40007f1e0ff */
[----:B------:R-:W-:Y:S02]  /*7d10*/  MOV R2, R8 ;  /* 0x0000000800027202 */ /* 0x000fe40000000f00 */
[----:B------:R-:W-:-:S03]  /*7d20*/  IADD3.X R0, RZ, R5, RZ, P0, !PT ;  /* 0x00000005ff007210 */ /* 0x000fc600007fe4ff */
[----:B------:R-:W-:-:S04]  /*7d30*/  IMAD.WIDE.U32 R4, R6, c[0x0][0x300], R2 ;  /* 0x0000c00006047a25 */ /* 0x000fc800078e0002 */
[----:B------:R-:W-:Y:S01]  /*7d40*/  IMAD R0, R0, c[0x0][0x300], RZ ;  /* 0x0000c00000007a24 */ /* 0x000fe200078e02ff */
[----:B------:R-:W-:-:S03]  /*7d50*/  LEA R2, P0, R4, c[0x0][0x2e8], 0x1 ;  /* 0x0000ba0004027a11 */ /* 0x000fc600078008ff */
[----:B------:R-:W-:-:S05]  /*7d60*/  IMAD R0, R6, c[0x0][0x304], R0 ;  /* 0x0000c10006007a24 */ /* 0x000fca00078e0200 */
[----:B------:R-:W-:-:S04]  /*7d70*/  IADD3 R0, R5, R0, RZ ;  /* 0x0000000005007210 */ /* 0x000fc80007ffe0ff */
[----:B------:R-:W-:-:S05]  /*7d80*/  LEA.HI.X R3, R4, c[0x0][0x2ec], R0, 0x1, P0 ;  /* 0x0000bb0004037a11 */ /* 0x000fca00000f0c00 */
[----:B------:R-:W-:Y:S01]  /*7d90*/  STG.E.128 [R2.64], R80 ;  /* 0x0000005002007986 */ /* 0x000fe2000c101d0e */
[----:B------:R-:W-:Y:S05]  /*7da0*/  EXIT ;  /* 0x000000000000794d */ /* 0x000fea0003800000 */
.L_x_594:
        /* <DEDUP_REMOVED lines=13> */
.L_x_1161:


//--------------------- .text._ZN7cutlass13device_kernelIN5flash19enable_sm80_to_sm89INS1_16FlashAttnBwdSm80INS1_25CollectiveMainloopBwdSm80ILi1ELi1EN4cute5tupleIJNS5_1CILi64EEES8_NS7_ILi256EEEEEENS_10bfloat16_tEfNS_4arch4Sm80ELb0ELb0ELb1ELb0ELb0ELb0ELb0ELb0ELi2ELi4ELi2ELi2ELb0EEENS1_24CollectiveEpilogueBwdGQAISA_fSD_Li256ELb0ELb0EEENS1_19SingleTileSchedulerILb0ELb0ELb0ELi64EEEEEEEEEvNT_6ParamsE --------------------------
	.section	.text._ZN7cutlass13device_kernelIN5flash19enable_sm80_to_sm89INS1_16FlashAttnBwdSm80INS1_25CollectiveMainloopBwdSm80ILi1ELi1EN4cute5tupleIJNS5_1CILi64EEES8_NS7_ILi256EEEEEENS_10bfloat16_tEfNS_4arch4Sm80ELb0ELb0ELb1ELb0ELb0ELb0ELb0ELb0ELi2ELi4ELi2ELi2ELb0EEENS1_24CollectiveEpilogueBwdGQAISA_fSD_Li256ELb0ELb0EEENS1_19SingleTileSchedulerILb0ELb0ELb0ELi64EEEEEEEEEvNT_6ParamsE,"ax",@progbits
	.sectioninfo	@"SHI_REGISTERS=255"
	.align	128
.text._ZN7cutlass13device_kernelIN5flash19enable_sm80_to_sm89INS1_16FlashAttnBwdSm80INS1_25CollectiveMainloopBwdSm80ILi1ELi1EN4cute5tupleIJNS5_1CILi64EEES8_NS7_ILi256EEEEEENS_10bfloat16_tEfNS_4arch4Sm80ELb0ELb0ELb1ELb0ELb0ELb0ELb0ELb0ELi2ELi4ELi2ELi2ELb0EEENS1_24CollectiveEpilogueBwdGQAISA_fSD_Li256ELb0ELb0EEENS1_19SingleTileSchedulerILb0ELb0ELb0ELi64EEEEEEEEEvNT_6ParamsE:
        .type           _ZN7cutlass13device_kernelIN5flash19enable_sm80_to_sm89INS1_16FlashAttnBwdSm80INS1_25CollectiveMainloopBwdSm80ILi1ELi1EN4cute5tupleIJNS5_1CILi64EEES8_NS7_ILi256EEEEEENS_10bfloat16_tEfNS_4arch4Sm80ELb0ELb0ELb1ELb0ELb0ELb0ELb0ELb0ELi2ELi4ELi2ELi2ELb0EEENS1_24CollectiveEpilogueBwdGQAISA_fSD_Li256ELb0ELb0EEENS1_19SingleTileSchedulerILb0ELb0ELb0ELi64EEEEEEEEEvNT_6ParamsE,@function
        .size           _ZN7cutlass13device_kernelIN5flash19enable_sm80_to_sm89INS1_16FlashAttnBwdSm80INS1_25CollectiveMainloopBwdSm80ILi1ELi1EN4cute5tupleIJNS5_1CILi64EEES8_NS7_ILi256EEEEEENS_10bfloat16_tEfNS_4arch4Sm80ELb0ELb0ELb1ELb0ELb0ELb0ELb0ELb0ELi2ELi4ELi2ELi2ELb0EEENS1_24CollectiveEpilogueBwdGQAISA_fSD_Li256ELb0ELb0EEENS1_19SingleTileSchedulerILb0ELb0ELb0ELi64EEEEEEEEEvNT_6ParamsE,(.L_x_1162 - _ZN7cutlass13device_kernelIN5flash19enable_sm80_to_sm89INS1_16FlashAttnBwdSm80INS1_25CollectiveMainloopBwdSm80ILi1ELi1EN4cute5tupleIJNS5_1CILi64EEES8_NS7_ILi256EEEEEENS_10bfloat16_tEfNS_4arch4Sm80ELb0ELb0ELb1ELb0ELb0ELb0ELb0ELb0ELi2ELi4ELi2ELi2ELb0EEENS1_24CollectiveEpilogueBwdGQAISA_fSD_Li256ELb0ELb0EEENS1_19SingleTileSchedulerILb0ELb0ELb0ELi64EEEEEEEEEvNT_6ParamsE)
        .other          _ZN7cutlass13device_kernelIN5flash19enable_sm80_to_sm89INS1_16FlashAttnBwdSm80INS1_25CollectiveMainloopBwdSm80ILi1ELi1EN4cute5tupleIJNS5_1CILi64EEES8_NS7_ILi256EEEEEENS_10bfloat16_tEfNS_4arch4Sm80ELb0ELb0ELb1ELb0ELb0ELb0ELb0ELb0ELi2ELi4ELi2ELi2ELb0EEENS1_24CollectiveEpilogueBwdGQAISA_fSD_Li256ELb0ELb0EEENS1_19SingleTileSchedulerILb0ELb0ELb0ELi64EEEEEEEEEvNT_6ParamsE,@"STO_CUDA_ENTRY STV_DEFAULT"
_ZN7cutlass13device_kernelIN5flash19enable_sm80_to_sm89INS1_16FlashAttnBwdSm80INS1_25CollectiveMainloopBwdSm80ILi1ELi1EN4cute5tupleIJNS5_1CILi64EEES8_NS7_ILi256EEEEEENS_10bfloat16_tEfNS_4arch4Sm80ELb0ELb0ELb1ELb0ELb0ELb0ELb0ELb0ELi2ELi4ELi2ELi2ELb0EEENS1_24CollectiveEpilogueBwdGQAISA_fSD_Li256ELb0ELb0EEENS1_19SingleTileSchedulerILb0ELb0ELb0ELi64EEEEEEEEEvNT_6ParamsE:
        /* <DEDUP_REMOVED lines=8> */
[----:B------:R-:W-:Y:S01]  /*0080*/  IMAD.MOV.U32 R25, RZ, RZ, R3 ;  /* 0x000000ffff197224 */ /* 0x000fe200078e0003 */
[----:B------:R-:W2:Y:S01]  /*0090*/  S2R R18, SR_CTAID.Y ;  /* 0x0000000000127919 */ /* 0x000ea20000002600 */
[----:B------:R-:W-:Y:S01]  /*00a0*/  ULDC.64 UR4, c[0x0][0x1e8] ;  /* 0x00007a0000047ab9 */ /* 0x000fe20000000a00 */
[----:B------:R-:W-:Y:S01]  /*00b0*/  ISETP.NE.AND P0, PT, R0, 0x1, PT ;  /* 0x000000010000780c */ /* 0x000fe20003f05270 */
[----:B------:R-:W-:Y:S01]  /*00c0*/  UIMAD UR4, UR11, UR4, URZ ;  /* 0x000000040b0472a4 */ /* 0x000fe2000f8e023f */
[----:B------:R-:W3:Y:S01]  /*00d0*/  S2R R10, SR_CTAID.X ;  /* 0x00000000000a7919 */ /* 0x000ee20000002500 */
[----:B------:R-:W-:Y:S01]  /*00e0*/  IMAD.MOV.U32 R22, RZ, RZ, -0x40 ;  /* 0xffffffc0ff167424 */ /* 0x000fe200078e00ff */
[----:B------:R-:W-:Y:S01]  /*00f0*/  ULDC.64 UR14, c[0x0][0x118] ;  /* 0x00004600000e7ab9 */ /* 0x000fe20000000a00 */
[----:B------:R-:W-:Y:S01]  /*0100*/  IMAD.U32 R13, RZ, RZ, UR10 ;  /* 0x0000000aff0d7e24 */ /* 0x000fe2000f8e00ff */
[----:B------:R-:W-:Y:S01]  /*0110*/  UIMAD UR6, UR10, UR5, UR4 ;  /* 0x000000050a0672a4 */ /* 0x000fe2000f8e0204 */
[----:B------:R-:W-:Y:S01]  /*0120*/  IMAD.MOV.U32 R17, RZ, RZ, c[0x0][0x1dc] ;  /* 0x00007700ff117624 */ /* 0x000fe200078e00ff */
[----:B------:R-:W-:Y:S01]  /*0130*/  UMOV UR16, 0x6 ;  /* 0x0000000600107882 */ /* 0x000fe20000000000 */
[----:B------:R-:W-:Y:S01]  /*0140*/  CS2R R158, SRZ ;  /* 0x00000000009e7805 */ /* 0x000fe2000001ff00 */
[----:B------:R-:W-:Y:S01]  /*0150*/  ULDC.64 UR4, c[0x0][0x1b8] ;  /* 0x00006e0000047ab9 */ /* 0x000fe20000000a00 */
[----:B------:R-:W-:Y:S01]  /*0160*/  CS2R R156, SRZ ;  /* 0x00000000009c7805 */ /* 0x000fe2000001ff00 */
[----:B------:R-:W-:Y:S01]  /*0170*/  UIMAD UR4, UR11, UR4, URZ ;  /* 0x000000040b0472a4 */ /* 0x000fe2000f8e023f */
[----:B------:R-:W-:Y:S01]  /*0180*/  CS2R R162, SRZ ;  /* 0x0000000000a27805 */ /* 0x000fe2000001ff00 */
[----:B------:R-:W-:Y:S01]  /*0190*/  ULDC UR20, c[0x0][0x168] ;  /* 0x00005a0000147ab9 */ /* 0x000fe20000000800 */
[----:B------:R-:W-:Y:S01]  /*01a0*/  CS2R R160, SRZ ;  /* 0x0000000000a07805 */ /* 0x000fe2000001ff00 */
[----:B------:R-:W-:Y:S01]  /*01b0*/  UIMAD UR4, UR10, UR5, UR4 ;  /* 0x000000050a0472a4 */ /* 0x000fe2000f8e0204 */
[----:B------:R-:W-:Y:S01]  /*01c0*/  CS2R R154, SRZ ;  /* 0x00000000009a7805 */ /* 0x000fe2000001ff00 */
[--C-:B-1----:R-:W-:Y:S01]  /*01d0*/  IMAD.MOV.U32 R24, RZ, RZ, R2.reuse ;  /* 0x000000ffff187224 */ /* 0x102fe200078e0002 */
[----:B------:R1:W-:Y:S01]  /*01e0*/  STL [R1], R2 ;  /* 0x0000000201007387 */ /* 0x0003e20000100800 */
[----:B------:R-:W-:Y:S01]  /*01f0*/  IMAD.MOV.U32 R24, RZ, RZ, R2 ;  /* 0x000000ffff187224 */ /* 0x000fe200078e0002 */
[----:B------:R-:W-:Y:S01]  /*0200*/  UISETP.GE.AND UP0, UPT, UR20, 0x1, UPT ;  /* 0x000000011400788c */ /* 0x000fe2000bf06270 */
[----:B--2---:R-:W-:Y:S01]  /*0210*/  @P0 IMAD.HI.U32 R3, R18, c[0x0][0x24c], RZ ;  /* 0x0000930012030a27 */ /* 0x004fe200078e00ff */
[----:B------:R-:W-:Y:S01]  /*0220*/  SHF.R.S32.HI R23, RZ, 0x1f, R18 ;  /* 0x0000001fff177819 */ /* 0x000fe20000011412 */
[----:B------:R-:W-:Y:S01]  /*0230*/  CS2R R152, SRZ ;  /* 0x0000000000987805 */ /* 0x000fe2000001ff00 */
[----:B------:R-:W-:Y:S01]  /*0240*/  SHF.R.S32.HI R19, RZ, 0x1f, R24 ;  /* 0x0000001fff137819 */ /* 0x000fe20000011418 */
[----:B------:R-:W-:Y:S01]  /*0250*/  IMAD.MOV.U32 R0, RZ, RZ, R18 ;  /* 0x000000ffff007224 */ /* 0x000fe200078e0012 */
[----:B------:R-:W-:Y:S01]  /*0260*/  @P0 SHF.R.U32.HI R0, RZ, c[0x0][0x250], R3 ;  /* 0x00009400ff000a19 */ /* 0x000fe20000011603 */
[----:B---3--:R-:W-:Y:S01]  /*0270*/  IMAD R22, R10, R22, c[0x0][0x198] ;  /* 0x000066000a167624 */ /* 0x008fe200078e0216 */
[----:B------:R-:W-:Y:S01]  /*0280*/  CS2R R150, SRZ ;  /* 0x0000000000967805 */ /* 0x000fe2000001ff00 */
[----:B------:R-:W-:Y:S01]  /*0290*/  IMAD.SHL.U32 R30, R24, 0x4, RZ ;  /* 0x00000004181e7824 */ /* 0x000fe200078e00ff */
[----:B------:R-:W-:Y:S01]  /*02a0*/  CS2R R148, SRZ ;  /* 0x0000000000947805 */ /* 0x000fe2000001ff00 */
[----:B------:R-:W-:Y:S01]  /*02b0*/  CS2R R142, SRZ ;  /* 0x00000000008e7805 */ /* 0x000fe2000001ff00 */
[----:B------:R-:W-:Y:S01]  /*02c0*/  CS2R R140, SRZ ;  /* 0x00000000008c7805 */ /* 0x000fe2000001ff00 */
[----:B------:R-:W-:Y:S01]  /*02d0*/  CS2R R146, SRZ ;  /* 0x0000000000927805 */ /* 0x000fe2000001ff00 */
[----:B------:R-:W-:Y:S01]  /*02e0*/  SHF.R.S32.HI R31, RZ, 0x1f, R30 ;  /* 0x0000001fff1f7819 */ /* 0x000fe2000001141e */
        /* <DEDUP_REMOVED lines=8> */
[----:B-1----:R-:W-:Y:S01]  /*0370*/  LEA.HI R2, R19, R24, RZ, 0x3 ;  /* 0x0000001813027211 */ /* 0x002fe200078f18ff */
[----:B------:R-:W-:Y:S01]  /*0380*/  CS2R R128, SRZ ;  /* 0x0000000000807805 */ /* 0x000fe2000001ff00 */
[----:B------:R-:W-:Y:S01]  /*0390*/  CS2R R122, SRZ ;  /* 0x00000000007a7805 */ /* 0x000fe2000001ff00 */
[----:B------:R-:W-:Y:S01]  /*03a0*/  CS2R R120, SRZ ;  /* 0x0000000000787805 */ /* 0x000fe2000001ff00 */
[----:B------:R-:W-:Y:S01]  /*03b0*/  SHF.R.S32.HI R26, RZ, 0x3, R2 ;  /* 0x00000003ff1a7819 */ /* 0x000fe20000011402 */
[----:B------:R-:W-:Y:S01]  /*03c0*/  CS2R R118, SRZ ;  /* 0x0000000000767805 */ /* 0x000fe2000001ff00 */
[----:B------:R-:W-:Y:S01]  /*03d0*/  LOP3.LUT R2, R2, 0xfffffff8, RZ, 0xc0, !PT ;  /* 0xfffffff802027812 */ /* 0x000fe200078ec0ff */
[----:B------:R-:W-:Y:S01]  /*03e0*/  CS2R R116, SRZ ;  /* 0x0000000000747805 */ /* 0x000fe2000001ff00 */
[----:B------:R-:W-:Y:S01]  /*03f0*/  SHF.R.S32.HI R27, RZ, 0x1f, R26 ;  /* 0x0000001fff1b7819 */ /* 0x000fe2000001141a */
[----:B------:R-:W-:Y:S01]  /*0400*/  IMAD.SHL.U32 R3, R26, 0x40, RZ ;  /* 0x000000401a037824 */ /* 0x000fe200078e00ff */
[----:B------:R-:W-:Y:S01]  /*0410*/  CS2R R110, SRZ ;  /* 0x00000000006e7805 */ /* 0x000fe2000001ff00 */
[----:B------:R-:W-:Y:S01]  /*0420*/  IMAD.IADD R20, R24, 0x1, -R2 ;  /* 0x0000000118147824 */ /* 0x000fe200078e0a02 */
[----:B------:R-:W-:Y:S01]  /*0430*/  SHF.R.S32.HI R2, RZ, 0x1f, R0 ;  /* 0x0000001fff027819 */ /* 0x000fe20000011400 */
[----:B------:R-:W-:Y:S01]  /*0440*/  IMAD.WIDE R10, R10, 0x40, R26 ;  /* 0x000000400a0a7825 */ /* 0x000fe200078e021a */
[----:B------:R1:W-:Y:S01]  /*0450*/  STL.64 [R1+0x8], R26 ;  /* 0x0000081a01007387 */ /* 0x0003e20000100a00 */
[----:B------:R-:W-:Y:S01]  /*0460*/  CS2R R108, SRZ ;  /* 0x00000000006c7805 */ /* 0x000fe2000001ff00 */
[----:B------:R-:W-:Y:S01]  /*0470*/  CS2R R114, SRZ ;  /* 0x0000000000727805 */ /* 0x000fe2000001ff00 */
[----:B------:R-:W-:Y:S01]  /*0480*/  IMAD.SHL.U32 R14, R20, 0x8, RZ ;  /* 0x00000008140e7824 */ /* 0x000fe200078e00ff */
[----:B------:R-:W-:Y:S01]  /*0490*/  CS2R R112, SRZ ;  /* 0x0000000000707805 */ /* 0x000fe2000001ff00 */
[C---:B------:R-:W-:Y:S01]  /*04a0*/  IMAD R4, R2.reuse, c[0x0][0x1e0], RZ ;  /* 0x0000780002047a24 */ /* 0x040fe200078e02ff */
[----:B------:R-:W-:Y:S01]  /*04b0*/  CS2R R106, SRZ ;  /* 0x00000000006a7805 */ /* 0x000fe2000001ff00 */
[----:B------:R-:W-:Y:S01]  /*04c0*/  IMAD R6, R2, c[0x0][0x1b0], RZ ;  /* 0x00006c0002067a24 */ /* 0x000fe200078e02ff */
[----:B------:R-:W-:Y:S01]  /*04d0*/  SHF.R.S32.HI R15, RZ, 0x1f, R14 ;  /* 0x0000001fff0f7819 */ /* 0x000fe2000001140e */
[C---:B------:R-:W-:Y:S01]  /*04e0*/  IMAD R7, R0.reuse, c[0x0][0x1e4], R4 ;  /* 0x0000790000077a24 */ /* 0x040fe200078e0204 */
[----:B------:R-:W-:Y:S01]  /*04f0*/  LOP3.LUT R2, R3, 0x1c0, RZ, 0xc0, !PT ;  /* 0x000001c003027812 */ /* 0x000fe200078ec0ff */
[----:B------:R-:W-:Y:S01]  /*0500*/  IMAD R6, R0, c[0x0][0x1b4], R6 ;  /* 0x00006d0000067a24 */ /* 0x000fe200078e0206 */
[----:B------:R-:W-:Y:S01]  /*0510*/  ISETP.GE.AND P6, PT, R14, c[0x0][0x1cc], PT ;  /* 0x000073000e007a0c */ /* 0x000fe20003fc6270 */
[--C-:B------:R-:W-:Y:S01]  /*0520*/  IMAD.WIDE.U32 R4, R0, c[0x0][0x1e0], R14.reuse ;  /* 0x0000780000047a25 */ /* 0x100fe200078e000e */
[----:B------:R-:W-:Y:S01]  /*0530*/  LOP3.LUT R9, R2, 0x38, R14, 0xf8, !PT ;  /* 0x0000003802097812 */ /* 0x000fe200078ef80e */
[----:B------:R-:W-:Y:S01]  /*0540*/  CS2R R104, SRZ ;  /* 0x0000000000687805 */ /* 0x000fe2000001ff00 */
[----:B------:R-:W-:Y:S01]  /*0550*/  SHF.R.U32.HI R8, RZ, 0x3, R2 ;  /* 0x00000003ff087819 */ /* 0x000fe20000011602 */
[----:B------:R-:W-:Y:S01]  /*0560*/  IMAD.WIDE.U32 R2, R0, c[0x0][0x1b0], R14 ;  /* 0x00006c0000027a25 */ /* 0x000fe200078e000e */
[----:B------:R-:W-:Y:S01]  /*0570*/  CS2R R102, SRZ ;  /* 0x0000000000667805 */ /* 0x000fe2000001ff00 */
[----:B------:R-:W-:Y:S01]  /*0580*/  CS2R R100, SRZ ;  /* 0x0000000000647805 */ /* 0x000fe2000001ff00 */
[----:B------:R-:W-:Y:S01]  /*0590*/  LOP3.LUT R16, R9, R8, RZ, 0x3c, !PT ;  /* 0x0000000809107212 */ /* 0x000fe200078e3cff */
[----:B------:R-:W-:Y:S01]  /*05a0*/  IMAD.IADD R5, R5, 0x1, R7 ;  /* 0x0000000105057824 */ /* 0x000fe200078e0207 */
[----:B------:R-:W-:Y:S01]  /*05b0*/  CS2R R94, SRZ ;  /* 0x00000000005e7805 */ /* 0x000fe2000001ff00 */
[----:B------:R-:W-:Y:S01]  /*05c0*/  IMAD.U32 R0, RZ, RZ, UR10 ;  /* 0x0000000aff007e24 */ /* 0x000fe2000f8e00ff */
[----:B------:R-:W-:Y:S01]  /*05d0*/  CS2R R92, SRZ ;  /* 0x00000000005c7805 */ /* 0x000fe2000001ff00 */
[----:B------:R-:W-:Y:S01]  /*05e0*/  IMAD.IADD R3, R3, 0x1, R6 ;  /* 0x0000000103037824 */ /* 0x000fe200078e0206 */
[----:B------:R-:W-:Y:S01]  /*05f0*/  CS2R R98, SRZ ;  /* 0x0000000000627805 */ /* 0x000fe2000001ff00 */
[----:B------:R-:W-:Y:S01]  /*0600*/  IMAD.WIDE.U32 R4, R0, c[0x0][0x1e8], R4 ;  /* 0x00007a0000047a25 */ /* 0x000fe200078e0004 */
[----:B------:R-:W-:Y:S01]  /*0610*/  CS2R R96, SRZ ;  /* 0x0000000000607805 */ /* 0x000fe2000001ff00 */
[----:B------:R-:W-:Y:S01]  /*0620*/  CS2R R90, SRZ ;  /* 0x00000000005a7805 */ /* 0x000fe2000001ff00 */
[----:B------:R-:W-:Y:S01]  /*0630*/  CS2R R88, SRZ ;  /* 0x0000000000587805 */ /* 0x000fe2000001ff00 */
[----:B------:R-:W-:Y:S01]  /*0640*/  IMAD.U32 R6, RZ, RZ, UR10 ;  /* 0x0000000aff067e24 */ /* 0x000fe2000f8e00ff */
[----:B------:R-:W-:Y:S01]  /*0650*/  IADD3 R5, R5, UR6, RZ ;  /* 0x0000000605057c10 */ /* 0x000fe2000fffe0ff */
[----:B------:R-:W-:Y:S01]  /*0660*/  IMAD R0, R27, c[0x0][0x178], RZ ;  /* 0x00005e001b007a24 */ /* 0x000fe200078e02ff */
[----:B------:R-:W-:Y:S01]  /*0670*/  CS2R R86, SRZ ;  /* 0x0000000000567805 */ /* 0x000fe2000001ff00 */
[----:B------:R-:W-:Y:S01]  /*0680*/  IMAD.WIDE.U32 R2, R6, c[0x0][0x1b8], R2 ;  /* 0x00006e0006027a25 */ /* 0x000fe200078e0002 */
[----:B------:R-:W-:Y:S01]  /*0690*/  CS2R R84, SRZ ;  /* 0x0000000000547805 */ /* 0x000fe2000001ff00 */
[----:B------:R-:W-:Y:S01]  /*06a0*/  CS2R R78, SRZ ;  /* 0x00000000004e7805 */ /* 0x000fe2000001ff00 */
[----:B------:R-:W-:Y:S01]  /*06b0*/  CS2R R76, SRZ ;  /* 0x00000000004c7805 */ /* 0x000fe2000001ff00 */
[----:B------:R-:W-:Y:S01]  /*06c0*/  IMAD R6, R11, c[0x0][0x1d8], RZ ;  /* 0x000076000b067a24 */ /* 0x000fe200078e02ff */
[----:B------:R-:W-:Y:S01]  /*06d0*/  IADD3 R3, R3, UR4, RZ ;  /* 0x0000000403037c10 */ /* 0x000fe2000fffe0ff */
[C---:B------:R-:W-:Y:S01]  /*06e0*/  IMAD R0, R26.reuse, c[0x0][0x17c], R0 ;  /* 0x00005f001a007a24 */ /* 0x040fe200078e0200 */
[----:B------:R-:W-:Y:S01]  /*06f0*/  ULDC.64 UR4, c[0x0][0x188] ;  /* 0x0000620000047ab9 */ /* 0x000fe20000000a00 */
[----:B------:R-:W-:Y:S01]  /*0700*/  IMAD.WIDE.U32 R8, R26, c[0x0][0x178], R14 ;  /* 0x00005e001a087a25 */ /* 0x000fe200078e000e */
[----:B------:R-:W-:Y:S01]  /*0710*/  UIMAD UR4, UR11, UR4, URZ ;  /* 0x000000040b0472a4 */ /* 0x000fe2000f8e023f */
[----:B------:R-:W-:Y:S01]  /*0720*/  CS2R R82, SRZ ;  /* 0x0000000000527805 */ /* 0x000fe2000001ff00 */
[----:B------:R-:W-:Y:S01]  /*0730*/  CS2R R80, SRZ ;  /* 0x0000000000507805 */ /* 0x000fe2000001ff00 */
[C---:B------:R-:W-:Y:S01]  /*0740*/  IMAD R6, R10.reuse, c[0x0][0x1dc], R6 ;  /* 0x000077000a067a24 */ /* 0x040fe200078e0206 */
[----:B------:R-:W-:Y:S01]  /*0750*/  UIMAD UR5, UR10, UR5, UR4 ;  /* 0x000000050a0572a4 */ /* 0x000fe2000f8e0204 */
[----:B------:R-:W-:Y:S01]  /*0760*/  IMAD.WIDE.U32 R4, R10, c[0x0][0x1d8], R4 ;  /* 0x000076000a047a25 */ /* 0x000fe200078e0004 */
[----:B------:R-:W-:Y:S01]  /*0770*/  CS2R R74, SRZ ;  /* 0x00000000004a7805 */ /* 0x000fe2000001ff00 */
[----:B------:R-:W-:Y:S01]  /*0780*/  CS2R R72, SRZ ;  /* 0x0000000000487805 */ /* 0x000fe2000001ff00 */
[----:B------:R-:W-:Y:S01]  /*0790*/  CS2R R70, SRZ ;  /* 0x0000000000467805 */ /* 0x000fe2000001ff00 */
[----:B------:R-:W-:Y:S01]  /*07a0*/  IMAD.IADD R9, R9, 0x1, R0 ;  /* 0x0000000109097824 */ /* 0x000fe200078e0200 */
[----:B------:R-:W-:Y:S01]  /*07b0*/  CS2R R68, SRZ ;  /* 0x0000000000447805 */ /* 0x000fe2000001ff00 */
[----:B------:R-:W-:Y:S01]  /*07c0*/  IMAD R0, R23, c[0x0][0x180], RZ ;  /* 0x0000600017007a24 */ /* 0x000fe200078e02ff */
[----:B------:R-:W-:Y:S01]  /*07d0*/  CS2R R62, SRZ ;  /* 0x00000000003e7805 */ /* 0x000fe2000001ff00 */
[----:B------:R-:W-:Y:S01]  /*07e0*/  IMAD R7, R11, c[0x0][0x1a8], RZ ;  /* 0x00006a000b077a24 */ /* 0x000fe200078e02ff */
[----:B------:R-:W-:Y:S01]  /*07f0*/  CS2R R60, SRZ ;  /* 0x00000000003c7805 */ /* 0x000fe2000001ff00 */
[----:B------:R-:W-:Y:S01]  /*0800*/  IMAD.IADD R5, R5, 0x1, R6 ;  /* 0x0000000105057824 */ /* 0x000fe200078e0206 */
[----:B------:R-:W-:Y:S01]  /*0810*/  LEA R6, P0, R4, c[0x0][0x1c0], 0x1 ;  /* 0x0000700004067a11 */ /* 0x000fe200078008ff */
[----:B------:R-:W-:Y:S01]  /*0820*/  IMAD R0, R18, c[0x0][0x184], R0 ;  /* 0x0000610012007a24 */ /* 0x000fe200078e0200 */
[----:B------:R-:W-:Y:S01]  /*0830*/  CS2R R66, SRZ ;  /* 0x0000000000427805 */ /* 0x000fe2000001ff00 */
[----:B------:R-:W-:Y:S01]  /*0840*/  IMAD R12, R10, c[0x0][0x1ac], R7 ;  /* 0x00006b000a0c7a24 */ /* 0x000fe200078e0207 */
[----:B------:R-:W-:Y:S01]  /*0850*/  LEA.HI.X R7, R4, c[0x0][0x1c4], R5, 0x1, P0 ;  /* 0x0000710004077a11 */ /* 0x000fe200000f0c05 */
[----:B------:R-:W-:Y:S01]  /*0860*/  IMAD.WIDE.U32 R8, R18, c[0x0][0x180], R8 ;  /* 0x0000600012087a25 */ /* 0x000fe200078e0008 */
[----:B------:R-:W-:Y:S01]  /*0870*/  CS2R R64, SRZ ;  /* 0x0000000000407805 */ /* 0x000fe2000001ff00 */
[----:B------:R-:W-:Y:S01]  /*0880*/  CS2R R58, SRZ ;  /* 0x00000000003a7805 */ /* 0x000fe2000001ff00 */
[----:B------:R-:W-:Y:S01]  /*0890*/  CS2R R56, SRZ ;  /* 0x0000000000387805 */ /* 0x000fe2000001ff00 */
[----:B------:R-:W-:Y:S01]  /*08a0*/  IMAD.WIDE.U32 R10, R10, c[0x0][0x1a8], R2 ;  /* 0x00006a000a0a7a25 */ /* 0x000fe200078e0002 */
[----:B------:R-:W-:Y:S01]  /*08b0*/  CS2R R54, SRZ ;  /* 0x0000000000367805 */ /* 0x000fe2000001ff00 */
[----:B------:R-:W-:Y:S01]  /*08c0*/  CS2R R52, SRZ ;  /* 0x0000000000347805 */ /* 0x000fe2000001ff00 */
[----:B------:R-:W-:Y:S01]  /*08d0*/  CS2R R46, SRZ ;  /* 0x00000000002e7805 */ /* 0x000fe2000001ff00 */
[----:B------:R-:W-:Y:S01]  /*08e0*/  IMAD.MOV.U32 R5, RZ, RZ, c[0x0][0x1d8] ;  /* 0x00007600ff057624 */ /* 0x000fe200078e00ff */
[C---:B------:R-:W-:Y:S01]  /*08f0*/  LEA R2, P0, R10.reuse, c[0x0][0x190], 0x1 ;  /* 0x000064000a027a11 */ /* 0x040fe200078008ff */
[----:B------:R-:W-:Y:S01]  /*0900*/  IMAD.IADD R9, R9, 0x1, R0 ;  /* 0x0000000109097824 */ /* 0x000fe200078e0200 */
[----:B------:R-:W-:Y:S01]  /*0910*/  CS2R R44, SRZ ;  /* 0x00000000002c7805 */ /* 0x000fe2000001ff00 */
[----:B------:R-:W-:Y:S01]  /*0920*/  IMAD.IADD R0, R11, 0x1, R12 ;  /* 0x000000010b007824 */ /* 0x000fe200078e020c */
[----:B------:R-:W-:Y:S01]  /*0930*/  LEA R4, P1, R5, R6, 0x6 ;  /* 0x0000000605047211 */ /* 0x000fe200078230ff */
[----:B------:R-:W-:Y:S01]  /*0940*/  IMAD.WIDE.U32 R12, R13, c[0x0][0x188], R8 ;  /* 0x000062000d0c7a25 */ /* 0x000fe200078e0008 */
[----:B------:R-:W-:Y:S01]  /*0950*/  LEA.HI R8, R19, R24, RZ, 0x6 ;  /* 0x0000001813087211 */ /* 0x000fe200078f30ff */
[----:B------:R-:W-:Y:S01]  /*0960*/  CS2R R50, SRZ ;  /* 0x0000000000327805 */ /* 0x000fe2000001ff00 */
[----:B------:R-:W-:Y:S01]  /*0970*/  LEA.HI.X R3, R10, c[0x0][0x194], R0, 0x1, P0 ;  /* 0x000065000a037a11 */ /* 0x000fe200000f0c00 */
[----:B------:R-:W-:Y:S01]  /*0980*/  IMAD.IADD R0, R22, 0x1, -R26 ;  /* 0x0000000116007824 */ /* 0x000fe200078e0a1a */
[----:B------:R-:W-:Y:S01]  /*0990*/  LEA.HI.X R5, R5, R7, R17, 0x6, P1 ;  /* 0x0000000705057211 */ /* 0x000fe200008f3411 */
[----:B------:R-:W-:Y:S01]  /*09a0*/  IMAD.MOV.U32 R9, RZ, RZ, c[0x0][0x1a8] ;  /* 0x00006a00ff097624 */ /* 0x000fe200078e00ff */
[----:B------:R-:W-:Y:S01]  /*09b0*/  IADD3 R17, R14, 0x40, RZ ;  /* 0x000000400e117810 */ /* 0x000fe20007ffe0ff */
[----:B------:R-:W-:Y:S01]  /*09c0*/  IMAD.MOV.U32 R10, RZ, RZ, c[0x0][0x1ac] ;  /* 0x00006b00ff0a7624 */ /* 0x000fe200078e00ff */
[----:B------:R-:W-:Y:S01]  /*09d0*/  SHF.R.S32.HI R21, RZ, 0x6, R8 ;  /* 0x00000006ff157819 */ /* 0x000fe20000011408 */
[----:B------:R-:W-:Y:S01]  /*09e0*/  CS2R R48, SRZ ;  /* 0x0000000000307805 */ /* 0x000fe2000001ff00 */
[----:B------:R-:W-:Y:S01]  /*09f0*/  ISETP.LT.OR P2, PT, R0, 0x1, P6 ;  /* 0x000000010000780c */ /* 0x000fe20003741670 */
[----:B------:R-:W-:Y:S01]  /*0a00*/  CS2R R42, SRZ ;  /* 0x00000000002a7805 */ /* 0x000fe2000001ff00 */
[----:B------:R-:W-:Y:S01]  /*0a10*/  ISETP.GE.AND P3, PT, R17, c[0x0][0x1cc], PT ;  /* 0x0000730011007a0c */ /* 0x000fe20003f66270 */
[----:B------:R-:W-:Y:S01]  /*0a20*/  IMAD R8, R21, 0x200, R16 ;  /* 0x0000020015087824 */ /* 0x000fe200078e0210 */
[----:B------:R-:W-:Y:S01]  /*0a30*/  IADD3 R11, R14, 0x80, RZ ;  /* 0x000000800e0b7810 */ /* 0x000fe20007ffe0ff */
[----:B------:R-:W-:Y:S01]  /*0a40*/  CS2R R40, SRZ ;  /* 0x0000000000287805 */ /* 0x000fe2000001ff00 */
[----:B------:R-:W-:Y:S01]  /*0a50*/  ISETP.LT.OR P0, PT, R0, 0x1, P3 ;  /* 0x000000010000780c */ /* 0x000fe20001f01670 */
[----:B------:R-:W-:Y:S01]  /*0a60*/  IMAD.SHL.U32 R242, R8, 0x2, RZ ;  /* 0x0000000208f27824 */ /* 0x000fe200078e00ff */
[----:B------:R-:W-:Y:S01]  /*0a70*/  ISETP.GE.AND P5, PT, R11, c[0x0][0x1cc], PT ;  /* 0x000073000b007a0c */ /* 0x000fe20003fa6270 */
[----:B------:R-:W-:Y:S01]  /*0a80*/  CS2R R38, SRZ ;  /* 0x0000000000267805 */ /* 0x000fe2000001ff00 */
[----:B------:R-:W-:Y:S01]  /*0a90*/  LEA R8, P4, R9, R2, 0x6 ;  /* 0x0000000209087211 */ /* 0x000fe200078830ff */
[----:B------:R-:W-:Y:S01]  /*0aa0*/  CS2R R36, SRZ ;  /* 0x0000000000247805 */ /* 0x000fe2000001ff00 */
[----:B------:R-:W-:Y:S01]  /*0ab0*/  IADD3 R16, R14, 0xc0, RZ ;  /* 0x000000c00e107810 */ /* 0x000fe20007ffe0ff */
[----:B------:R2:W-:Y:S01]  /*0ac0*/  LDGSTS.E.BYPASS.LTC128B.128 [R242+0x8080], [R6.64], !P2 ;  /* 0x0808000006f27fae */ /* 0x0005e2000d101d4e */
[----:B------:R-:W-:-:S02]  /*0ad0*/  ISETP.LT.OR P2, PT, R0, 0x1, P5 ;  /* 0x000000010000780c */ /* 0x000fc40002f41670 */
[----:B------:R-:W-:Y:S02]  /*0ae0*/  LEA.HI.X R9, R9, R3, R10, 0x6, P4 ;  /* 0x0000000309097211 */ /* 0x000fe400020f340a */
[----:B------:R-:W-:Y:S01]  /*0af0*/  ISETP.GE.AND P1, PT, R16, c[0x0][0x1cc], PT ;  /* 0x0000730010007a0c */ /* 0x000fe20003f26270 */
        /* <DEDUP_REMOVED lines=8> */
[----:B------:R2:W-:Y:S01]  /*0b80*/  LDGSTS.E.BYPASS.LTC128B.128 [R242+0xc080], [R6.64+0x100], !P2 ;  /* 0x0c08010006f27fae */ /* 0x0005e2000d101d4e */
[C---:B------:R-:W-:Y:S01]  /*0b90*/  ISETP.LT.OR P4, PT, R0.reuse, 0x21, P6 ;  /* 0x000000210000780c */ /* 0x040fe20003781670 */
[----:B------:R-:W-:Y:S01]  /*0ba0*/  UIMAD UR5, UR10, UR5, UR6 ;  /* 0x000000050a0572a4 */ /* 0x000fe2000f8e0206 */
[C---:B------:R-:W-:Y:S01]  /*0bb0*/  ISETP.LT.OR P3, PT, R0.reuse, 0x21, P3 ;  /* 0x000000210000780c */ /* 0x040fe20001f61670 */
[----:B------:R1:W-:Y:S01]  /*0bc0*/  STL.64 [R1+0x18], R32 ;  /* 0x0000182001007387 */ /* 0x0003e20000100a00 */
[C---:B------:R-:W-:Y:S01]  /*0bd0*/  ISETP.LT.OR P2, PT, R0.reuse, 0x21, P5 ;  /* 0x000000210000780c */ /* 0x040fe20002f41670 */
[----:B------:R-:W-:Y:S01]  /*0be0*/  UIADD3 UR8, UR13, UR5, URZ ;  /* 0x000000050d087290 */ /* 0x000fe2000fffe03f */
[----:B------:R-:W-:Y:S01]  /*0bf0*/  ISETP.LT.OR P1, PT, R0, 0x21, P1 ;  /* 0x000000210000780c */ /* 0x000fe20000f21670 */
[----:B------:R-:W-:Y:S01]  /*0c00*/  ULDC.64 UR6, c[0x0][0x178] ;  /* 0x00005e0000067ab9 */ /* 0x000fe20000000a00 */
[----:B------:R-:W-:Y:S01]  /*0c10*/  ISETP.GE.AND P6, PT, R14, c[0x0][0x19c], PT ;  /* 0x000067000e007a0c */ /* 0x000fe20003fc6270 */
[----:B------:R2:W-:Y:S01]  /*0c20*/  LDGSTS.E.BYPASS.LTC128B.128 [R242+0xe080], [R6.64+0x180], !P0 ;  /* 0x0e08018006f27fae */ /* 0x0005e2000c101d4e */
[----:B------:R-:W-:Y:S01]  /*0c30*/  ISETP.GE.AND P0, PT, R17, c[0x0][0x19c], PT ;  /* 0x0000670011007a0c */ /* 0x000fe20003f06270 */
[----:B------:R-:W-:Y:S01]  /*0c40*/  ULDC.64 UR4, c[0x0][0x218] ;  /* 0x0000860000047ab9 */ /* 0x000fe20000000a00 */
[----:B------:R-:W-:Y:S01]  /*0c50*/  IADD3 R10, -R26, c[0x0][0x168], RZ ;  /* 0x00005a001a0a7a10 */ /* 0x000fe20007ffe1ff */
[----:B------:R3:W-:Y:S01]  /*0c60*/  LDGSTS.E.BYPASS.LTC128B.128 [R242+0x9080], [R4.64], !P4 ;  /* 0x0908000004f27fae */ /* 0x0007e2000e101d4e */
[----:B------:R-:W-:Y:S01]  /*0c70*/  ISETP.LT.OR P4, PT, R0, 0x1, P6 ;  /* 0x000000010000780c */ /* 0x000fe20003781670 */
[----:B------:R-:W-:-:S02]  /*0c80*/  UIMAD UR4, UR11, UR4, URZ ;  /* 0x000000040b0472a4 */ /* 0x000fc4000f8e023f */
[----:B------:R3:W-:Y:S01]  /*0c90*/  LDGSTS.E.BYPASS.LTC128B.128 [R242+0xb080], [R4.64+0x80], !P3 ;  /* 0x0b08008004f27fae */ /* 0x0007e2000d901d4e */
[C---:B------:R-:W-:Y:S01]  /*0ca0*/  ISETP.LT.OR P3, PT, R0.reuse, 0x1, P0 ;  /* 0x000000010000780c */ /* 0x040fe20000761670 */
[----:B------:R-:W-:Y:S01]  /*0cb0*/  USHF.L.U32 UR9, UR6, 0x6, URZ ;  /* 0x0000000606097899 */ /* 0x000fe2000800063f */
[----:B------:R-:W-:Y:S01]  /*0cc0*/  ISETP.LT.OR P0, PT, R0, 0x21, P0 ;  /* 0x000000210000780c */ /* 0x000fe20000701670 */
[----:B------:R3:W-:Y:S01]  /*0cd0*/  LDGSTS.E.BYPASS.LTC128B.128 [R242+0xd080], [R4.64+0x100], !P2 ;  /* 0x0d08010004f27fae */ /* 0x0007e2000d101d4e */
[----:B------:R-:W-:Y:S01]  /*0ce0*/  ISETP.GE.AND P2, PT, R11, c[0x0][0x19c], PT ;  /* 0x000067000b007a0c */ /* 0x000fe20003f46270 */
[----:B------:R-:W-:Y:S02]  /*0cf0*/  UIMAD UR4, UR10, UR5, UR4 ;  /* 0x000000050a0472a4 */ /* 0x000fe4000f8e0204 */
[----:B------:R3:W-:Y:S01]  /*0d00*/  LDGSTS.E.BYPASS.LTC128B.128 [R242+0xf080], [R4.64+0x180], !P1 ;  /* 0x0f08018004f27fae */ /* 0x0007e2000c901d4e */
[----:B------:R-:W-:Y:S01]  /*0d10*/  ISETP.GE.AND P1, PT, R16, c[0x0][0x19c], PT ;  /* 0x0000670010007a0c */ /* 0x000fe20003f26270 */
[----:B------:R-:W-:Y:S01]  /*0d20*/  USHF.L.U64.HI UR7, UR6, UR16, UR7 ;  /* 0x0000001006077299 */ /* 0x000fe20008010207 */
[C---:B------:R-:W-:Y:S01]  /*0d30*/  ISETP.LT.OR P5, PT, R0.reuse, 0x1, P2 ;  /* 0x000000010000780c */ /* 0x040fe200017a1670 */
[----:B------:R4:W-:Y:S01]  /*0d40*/  LDGSTS.E.BYPASS.LTC128B.128 [R242+0x80], [R2.64], !P4 ;  /* 0x0008000002f27fae */ /* 0x0009e2000e101d4e */
[----:B------:R-:W-:-:S03]  /*0d50*/  ISETP.LT.OR P2, PT, R0, 0x21, P2 ;  /* 0x000000210000780c */ /* 0x000fc60001741670 */
[----:B------:R4:W-:Y:S01]  /*0d60*/  LDGSTS.E.BYPASS.LTC128B.128 [R242+0x2080], [R2.64+0x80], !P3 ;  /* 0x0208008002f27fae */ /* 0x0009e2000d901d4e */
[C---:B------:R-:W-:Y:S01]  /*0d70*/  ISETP.LT.OR P3, PT, R0.reuse, 0x1, P1 ;  /* 0x000000010000780c */ /* 0x040fe20000f61670 */
[----:B--2---:R-:W-:Y:S01]  /*0d80*/  IMAD R6, R23, c[0x0][0x270], RZ ;  /* 0x00009c0017067a24 */ /* 0x004fe200078e02ff */
[----:B------:R-:W-:Y:S01]  /*0d90*/  ISETP.LT.OR P1, PT, R0, 0x21, P1 ;  /* 0x000000210000780c */ /* 0x000fe20000f21670 */
[----:B------:R1:W-:Y:S02]  /*0da0*/  STL.64 [R1+0x20], R30 ;  /* 0x0000201e01007387 */ /* 0x0003e40000100a00 */
[----:B------:R-:W-:Y:S02]  /*0db0*/  IMAD R6, R18, c[0x0][0x274], R6 ;  /* 0x00009d0012067a24 */ /* 0x000fe400078e0206 */
[----:B------:R4:W-:Y:S01]  /*0dc0*/  LDGSTS.E.BYPASS.LTC128B.128 [R242+0x4080], [R2.64+0x100], !P5 ;  /* 0x0408010002f27fae */ /* 0x0009e2000e901d4e */
[----:B------:R-:W-:-:S05]  /*0dd0*/  ISETP.GE.AND P5, PT, R14, c[0x0][0x16c], PT ;  /* 0x00005b000e007a0c */ /* 0x000fca0003fa6270 */
[----:B------:R4:W-:Y:S01]  /*0de0*/  LDGSTS.E.BYPASS.LTC128B.128 [R242+0x6080], [R2.64+0x180], !P3 ;  /* 0x0608018002f27fae */ /* 0x0009e2000d901d4e */
[----:B------:R-:W-:Y:S01]  /*0df0*/  ISETP.GE.AND P3, PT, R17, c[0x0][0x16c], PT ;  /* 0x00005b0011007a0c */ /* 0x000fe20003f66270 */
[----:B---3--:R-:W-:-:S05]  /*0e00*/  IMAD.WIDE.U32 R4, R18, c[0x0][0x270], R30 ;  /* 0x00009c0012047a25 */ /* 0x008fca00078e001e */
[----:B------:R-:W-:Y:S01]  /*0e10*/  IADD3 R7, P4, R4, UR12, RZ ;  /* 0x0000000c04077c10 */ /* 0x000fe2000ff9e0ff */
[----:B------:R-:W-:-:S03]  /*0e20*/  IMAD R4, R27, c[0x0][0x208], RZ ;  /* 0x000082001b047a24 */ /* 0x000fc600078e02ff */
[----:B------:R-:W-:Y:S02]  /*0e30*/  IADD3.X R6, R5, UR8, R6, P4, !PT ;  /* 0x0000000805067c10 */ /* 0x000fe4000a7fe406 */
[----:B------:R-:W-:Y:S01]  /*0e40*/  ISETP.LT.OR P4, PT, R0, 0x21, P6 ;  /* 0x000000210000780c */ /* 0x000fe20003781670 */
[C---:B------:R-:W-:Y:S02]  /*0e50*/  IMAD R0, R26.reuse, c[0x0][0x20c], R4 ;  /* 0x000083001a007a24 */ /* 0x040fe400078e0204 */
[----:B------:R-:W-:-:S04]  /*0e60*/  IMAD.WIDE.U32 R4, R26, c[0x0][0x208], R14 ;  /* 0x000082001a047a25 */ /* 0x000fc800078e000e */
[----:B----4-:R-:W-:-:S06]  /*0e70*/  IMAD.IADD R3, R5, 0x1, R0 ;  /* 0x0000000105037824 */ /* 0x010fcc00078e0200 */
[----:B------:R2:W-:Y:S01]  /*0e80*/  LDGSTS.E.BYPASS.LTC128B.128 [R242+0x1080], [R8.64], !P4 ;  /* 0x0108000008f27fae */ /* 0x0005e2000e101d4e */
[C---:B------:R-:W-:Y:S01]  /*0e90*/  ISETP.LT.OR P4, PT, R10.reuse, 0x1, P5 ;  /* 0x000000010a00780c */ /* 0x040fe20002f81670 */
[----:B------:R-:W-:Y:S02]  /*0ea0*/  IMAD.MOV.U32 R2, RZ, RZ, R4 ;  /* 0x000000ffff027224 */ /* 0x000fe400078e0004 */
[----:B------:R2:W-:Y:S01]  /*0eb0*/  LDGSTS.E.BYPASS.LTC128B.128 [R242+0x3080], [R8.64+0x80], !P0 ;  /* 0x0308008008f27fae */ /* 0x0005e2000c101d4e */
[C---:B------:R-:W-:Y:S01]  /*0ec0*/  ISETP.LT.OR P0, PT, R10.reuse, 0x1, P3 ;  /* 0x000000010a00780c */ /* 0x040fe20001f01670 */
[----:B------:R-:W-:Y:S01]  /*0ed0*/  IMAD R0, R23, c[0x0][0x210], RZ ;  /* 0x0000840017007a24 */ /* 0x000fe200078e02ff */
[----:B------:R-:W-:Y:S01]  /*0ee0*/  ISETP.LT.OR P3, PT, R10, 0x21, P3 ;  /* 0x000000210a00780c */ /* 0x000fe20001f61670 */
[----:B------:R2:W-:Y:S01]  /*0ef0*/  LDGSTS.E.BYPASS.LTC128B.128 [R242+0x5080], [R8.64+0x100], !P2 ;  /* 0x0508010008f27fae */ /* 0x0005e2000d101d4e */
[----:B------:R-:W-:Y:S01]  /*0f00*/  ISETP.GE.AND P2, PT, R11, c[0x0][0x16c], PT ;  /* 0x00005b000b007a0c */ /* 0x000fe20003f46270 */
[----:B------:R-:W-:-:S02]  /*0f10*/  IMAD R0, R18, c[0x0][0x214], R0 ;  /* 0x0000850012007a24 */ /* 0x000fc400078e0200 */
[----:B------:R2:W-:Y:S01]  /*0f20*/  LDGSTS.E.BYPASS.LTC128B.128 [R242+0x7080], [R8.64+0x180], !P1 ;  /* 0x0708018008f27fae */ /* 0x0005e2000c901d4e */
[----:B------:R-:W-:Y:S01]  /*0f30*/  ISETP.GE.AND P1, PT, R16, c[0x0][0x16c], PT ;  /* 0x00005b0010007a0c */ /* 0x000fe20003f26270 */
[----:B------:R-:W-:Y:S02]  /*0f40*/  IMAD.WIDE.U32 R2, R18, c[0x0][0x210], R2 ;  /* 0x0000840012027a25 */ /* 0x000fe400078e0002 */
[----:B------:R-:W0:Y:S01]  /*0f50*/  LDGDEPBAR ;  /* 0x00000000000079af */ /* 0x000e220000000000 */
[C---:B------:R-:W-:Y:S01]  /*0f60*/  ISETP.LT.OR P6, PT, R10.reuse, 0x1, P1 ;  /* 0x000000010a00780c */ /* 0x040fe20000fc1670 */
[----:B------:R-:W-:Y:S01]  /*0f70*/  IMAD.IADD R3, R3, 0x1, R0 ;  /* 0x0000000103037824 */ /* 0x000fe200078e0200 */
[C---:B------:R-:W-:Y:S01]  /*0f80*/  ISETP.LT.OR P1, PT, R10.reuse, 0x21, P1 ;  /* 0x000000210a00780c */ /* 0x040fe20000f21670 */
[----:B------:R1:W-:Y:S01]  /*0f90*/  LDGSTS.E.BYPASS.LTC128B.128 [R242+0x10080], [R32.64], !P4 ;  /* 0x1008000020f27fae */ /* 0x0003e2000e101d4e */
[C---:B------:R-:W-:Y:S01]  /*0fa0*/  ISETP.LT.OR P4, PT, R10.reuse, 0x1, P2 ;  /* 0x000000010a00780c */ /* 0x040fe20001781670 */
[----:B------:R-:W-:Y:S01]  /*0fb0*/  IMAD.U32 R4, RZ, RZ, UR10 ;  /* 0x0000000aff047e24 */ /* 0x000fe2000f8e00ff */
[----:B------:R-:W-:Y:S01]  /*0fc0*/  ISETP.LT.OR P2, PT, R10, 0x21, P2 ;  /* 0x000000210a00780c */ /* 0x000fe20001741670 */
[----:B------:R1:W-:Y:S02]  /*0fd0*/  LDGSTS.E.BYPASS.LTC128B.128 [R242+0x12080], [R32.64+0x80], !P0 ;  /* 0x1208008020f27fae */ /* 0x0003e4000c101d4e */
[----:B------:R-:W-:-:S05]  /*0fe0*/  IMAD.WIDE.U32 R4, R4, c[0x0][0x218], R2 ;  /* 0x0000860004047a25 */ /* 0x000fca00078e0002 */
[----:B------:R-:W-:Y:S01]  /*0ff0*/  IADD3 R0, R5, UR4, RZ ;  /* 0x0000000405007c10 */ /* 0x000fe2000fffe0ff */
[----:B------:R-:W-:Y:S02]  /*1000*/  ULDC.64 UR4, c[0x0][0x290] ;  /* 0x0000a40000047ab9 */ /* 0x000fe40000000a00 */
[----:B------:R1:W-:Y:S01]  /*1010*/  LDGSTS.E.BYPASS.LTC128B.128 [R242+0x14080], [R32.64+0x100], !P4 ;  /* 0x1408010020f27fae */ /* 0x0003e2000e101d4e */
[----:B------:R-:W-:Y:S01]  /*1020*/  ISETP.LT.OR P4, PT, R10, 0x21, P5 ;  /* 0x000000210a00780c */ /* 0x000fe20002f81670 */
[----:B------:R-:W-:Y:S01]  /*1030*/  UIMAD.WIDE.U32 UR18, UR10, UR4, URZ ;  /* 0x000000040a1272a5 */ /* 0x000fe2000f8e003f */
[----:B------:R-:W-:Y:S01]  /*1040*/  IADD3 R2, P5, R32, UR9, RZ ;  /* 0x0000000920027c10 */ /* 0x000fe2000ffbe0ff */
[----:B------:R1:W-:Y:S01]  /*1050*/  LDGSTS.E.BYPASS.LTC128B.128 [R242+0x16080], [R32.64+0x180], !P6 ;  /* 0x1608018020f27fae */ /* 0x0003e2000f101d4e */
[----:B--2---:R-:W-:Y:S01]  /*1060*/  LEA R8, P0, R7, c[0x0][0x258], 0x2 ;  /* 0x0000960007087a11 */ /* 0x004fe200078010ff */
[----:B------:R-:W-:Y:S01]  /*1070*/  UIMAD UR4, UR11, UR4, URZ ;  /* 0x000000040b0472a4 */ /* 0x000fe2000f8e023f */
[----:B------:R-:W-:-:S02]  /*1080*/  IADD3.X R3, R33, UR7, RZ, P5, !PT ;  /* 0x0000000721037c10 */ /* 0x000fc4000affe4ff */
[----:B------:R-:W-:Y:S01]  /*1090*/  LEA.HI.X R9, R7, c[0x0][0x25c], R6, 0x2, P0 ;  /* 0x0000970007097a11 */ /* 0x000fe200000f1406 */
[----:B------:R-:W-:Y:S01]  /*10a0*/  IMAD.U32 R6, RZ, RZ, UR9 ;  /* 0x00000009ff067e24 */ /* 0x000fe2000f8e00ff */
[----:B------:R-:W-:Y:S01]  /*10b0*/  LEA R28, P0, R4, c[0x0][0x1f0], 0x1 ;  /* 0x00007c00041c7a11 */ /* 0x000fe200078008ff */
[----:B------:R-:W-:Y:S02]  /*10c0*/  UIMAD UR4, UR10, UR5, UR4 ;  /* 0x000000050a0472a4 */ /* 0x000fe4000f8e0204 */
[----:B------:R2:W-:Y:S01]  /*10d0*/  LDGSTS.E.BYPASS.LTC128B.128 [R242+0x11080], [R2.64], !P4 ;  /* 0x1108000002f27fae */ /* 0x0005e2000e101d4e */
[----:B------:R-:W-:Y:S01]  /*10e0*/  IADD3 R6, P6, P5, R6, 0x180, R32 ;  /* 0x0000018006067810 */ /* 0x000fe20007dde020 */
[----:B------:R-:W-:Y:S01]  /*10f0*/  UIADD3 UR6, UR19, UR4, URZ ;  /* 0x0000000413067290 */ /* 0x000fe2000fffe03f */
[----:B------:R-:W-:Y:S01]  /*1100*/  LEA.HI.X R29, R4, c[0x0][0x1f4], R0, 0x1, P0 ;  /* 0x00007d00041d7a11 */ /* 0x000fe200000f0c00 */
[----:B------:R2:W-:Y:S01]  /*1110*/  LDGSTS.E.BYPASS.LTC128B.128 [R242+0x13080], [R2.64+0x80], !P3 ;  /* 0x1308008002f27fae */ /* 0x0005e2000d901d4e */
[----:B------:R-:W-:Y:S01]  /*1120*/  ISETP.GT.AND P0, PT, R24, 0xf, PT ;  /* 0x0000000f1800780c */ /* 0x000fe20003f04270 */
[----:B------:R-:W-:Y:S01]  /*1130*/  ULDC.64 UR4, c[0x0][0x208] ;  /* 0x0000820000047ab9 */ /* 0x000fe20000000a00 */
[----:B------:R-:W-:Y:S01]  /*1140*/  IADD3.X R7, RZ, UR7, R33, P6, P5 ;  /* 0x00000007ff077c10 */ /* 0x000fe2000b7ea421 */
[----:B------:R2:W-:Y:S01]  /*1150*/  LDGSTS.E.BYPASS.LTC128B.128 [R242+0x15080], [R2.64+0x100], !P2 ;  /* 0x1508010002f27fae */ /* 0x0005e2000d101d4e */
[----:B------:R-:W-:Y:S01]  /*1160*/  ISETP.GE.AND P6, PT, R14, c[0x0][0x1fc], PT ;  /* 0x00007f000e007a0c */ /* 0x000fe20003fc6270 */
[----:B------:R-:W-:Y:S01]  /*1170*/  USHF.L.U32 UR17, UR4, 0x6, URZ ;  /* 0x0000000604117899 */ /* 0x000fe2000800063f */
[----:B------:R-:W-:Y:S01]  /*1180*/  ISETP.GE.AND P5, PT, R17, c[0x0][0x1fc], PT ;  /* 0x00007f0011007a0c */ /* 0x000fe20003fa6270 */
[----:B------:R3:W-:Y:S01]  /*1190*/  LDGSTS.E.BYPASS.LTC128B.128 [R242+0x17080], [R6.64], !P1 ;  /* 0x1708000006f27fae */ /* 0x0007e2000c901d4e */
[C---:B------:R-:W-:Y:S01]  /*11a0*/  ISETP.LT.OR P3, PT, R10.reuse, 0x1, P6 ;  /* 0x000000010a00780c */ /* 0x040fe20003761670 */
[----:B------:R-:W-:Y:S01]  /*11b0*/  USHF.L.U64.HI UR16, UR4, UR16, UR5 ;  /* 0x0000001004107299 */ /* 0x000fe20008010205 */
[----:B------:R-:W-:Y:S01]  /*11c0*/  ISETP.LT.OR P2, PT, R10, 0x1, P5 ;  /* 0x000000010a00780c */ /* 0x000fe20002f41670 */
[----:B------:R-:W-:Y:S01]  /*11d0*/  IMAD.U32 R4, RZ, RZ, UR17 ;  /* 0x00000011ff047e24 */ /* 0x000fe2000f8e00ff */
[----:B------:R-:W-:Y:S01]  /*11e0*/  ISETP.GE.AND P4, PT, R11, c[0x0][0x1fc], PT ;  /* 0x00007f000b007a0c */ /* 0x000fe20003f86270 */
[----:B------:R-:W-:Y:S01]  /*11f0*/  @!P0 IMAD.SHL.U32 R0, R24, 0x10, RZ ;  /* 0x0000001018008824 */ /* 0x000fe200078e00ff */
[C---:B------:R-:W-:Y:S01]  /*1200*/  ISETP.LT.OR P6, PT, R10.reuse, 0x21, P6 ;  /* 0x000000210a00780c */ /* 0x040fe200037c1670 */
[----:B------:R1:W-:Y:S01]  /*1210*/  STL.64 [R1+0x10], R28 ;  /* 0x0000101c01007387 */ /* 0x0003e20000100a00 */
[----:B------:R-:W-:-:S02]  /*1220*/  ISETP.LT.OR P1, PT, R10, 0x1, P4 ;  /* 0x000000010a00780c */ /* 0x000fc40002721670 */
[C---:B------:R-:W-:Y:S01]  /*1230*/  ISETP.LT.OR P5, PT, R10.reuse, 0x21, P5 ;  /* 0x000000210a00780c */ /* 0x040fe20002fa1670 */
[----:B------:R4:W-:Y:S01]  /*1240*/  @!P0 LDGSTS.E.BYPASS.LTC128B.128 [R0+0x20080], [R8.64] ;  /* 0x2008000008008fae */ /* 0x0009e2000b901d4e */
[----:B------:R-:W-:-:S03]  /*1250*/  ISETP.LT.OR P4, PT, R10, 0x21, P4 ;  /* 0x000000210a00780c */ /* 0x000fc60002781670 */
[----:B------:R-:W0:Y:S04]  /*1260*/  LDGDEPBAR ;  /* 0x00000000000079af */ /* 0x000e280000000000 */
[----:B------:R1:W-:Y:S01]  /*1270*/  LDGSTS.E.BYPASS.LTC128B.128 [R242+0x18080], [R28.64], !P3 ;  /* 0x180800001cf27fae */ /* 0x0003e2000d901d4e */
[----:B------:R-:W-:Y:S01]  /*1280*/  ISETP.GE.AND P3, PT, R16, c[0x0][0x1fc], PT ;  /* 0x00007f0010007a0c */ /* 0x000fe20003f66270 */
[----:B--2---:R-:W-:Y:S02]  /*1290*/  IMAD.WIDE.U32 R2, R18, c[0x0][0x288], R30 ;  /* 0x0000a20012027a25 */ /* 0x004fe400078e001e */
[----:B------:R1:W-:Y:S01]  /*12a0*/  LDGSTS.E.BYPASS.LTC128B.128 [R242+0x1a080], [R28.64+0x80], !P2 ;  /* 0x1a0800801cf27fae */ /* 0x0003e2000d101d4e */
[C---:B------:R-:W-:Y:S02]  /*12b0*/  ISETP.LT.OR P2, PT, R10.reuse, 0x1, P3 ;  /* 0x000000010a00780c */ /* 0x040fe40001f41670 */
[----:B------:R-:W-:Y:S01]  /*12c0*/  ISETP.LT.OR P3, PT, R10, 0x21, P3 ;  /* 0x000000210a00780c */ /* 0x000fe20001f61670 */
[----:B------:R1:W-:Y:S01]  /*12d0*/  LDGSTS.E.BYPASS.LTC128B.128 [R242+0x1c080], [R28.64+0x100], !P1 ;  /* 0x1c0801001cf27fae */ /* 0x0003e2000c901d4e */
[----:B------:R-:W-:-:S09]  /*12e0*/  IADD3 R5, P1, R2, UR18, RZ ;  /* 0x0000001202057c10 */ /* 0x000fd2000ff3e0ff */
[----:B------:R1:W-:Y:S01]  /*12f0*/  LDGSTS.E.BYPASS.LTC128B.128 [R242+0x1e080], [R28.64+0x180], !P2 ;  /* 0x1e0801801cf27fae */ /* 0x0003e2000d101d4e */
[----:B----4-:R-:W-:Y:S01]  /*1300*/  IMAD R0, R23, c[0x0][0x288], RZ ;  /* 0x0000a20017007a24 */ /* 0x010fe200078e02ff */
[----:B---3--:R-:W-:-:S03]  /*1310*/  LEA R6, P2, R5, c[0x0][0x280], 0x2 ;  /* 0x0000a00005067a11 */ /* 0x008fc600078410ff */
[----:B------:R-:W-:-:S05]  /*1320*/  IMAD R0, R18, c[0x0][0x28c], R0 ;  /* 0x0000a30012007a24 */ /* 0x000fca00078e0200 */
[----:B------:R-:W-:Y:S02]  /*1330*/  IADD3.X R0, R3, UR6, R0, P1, !PT ;  /* 0x0000000603007c10 */ /* 0x000fe40008ffe400 */
[----:B------:R-:W-:Y:S02]  /*1340*/  IADD3 R2, P1, R28, UR17, RZ ;  /* 0x000000111c027c10 */ /* 0x000fe4000ff3e0ff */
[----:B------:R-:W-:Y:S01]  /*1350*/  LEA.HI.X R7, R5, c[0x0][0x284], R0, 0x2, P2 ;  /* 0x0000a10005077a11 */ /* 0x000fe200010f1400 */
[----:B------:R-:W-:Y:S01]  /*1360*/  @!P0 IMAD.SHL.U32 R0, R24, 0x10, RZ ;  /* 0x0000001018008824 */ /* 0x000fe200078e00ff */
[----:B------:R-:W-:Y:S02]  /*1370*/  IADD3.X R3, R29, UR16, RZ, P1, !PT ;  /* 0x000000101d037c10 */ /* 0x000fe40008ffe4ff */
[----:B------:R-:W-:-:S03]  /*1380*/  IADD3 R4, P2, P1, R4, 0x180, R28 ;  /* 0x0000018004047810 */ /* 0x000fc6000795e01c */
[----:B------:R1:W-:Y:S01]  /*1390*/  LDGSTS.E.BYPASS.LTC128B.128 [R242+0x19080], [R2.64], !P6 ;  /* 0x1908000002f27fae */ /* 0x0003e2000f101d4e */
[----:B------:R-:W-:Y:S02]  /*13a0*/  IADD3.X R5, RZ, UR16, R29, P2, P1 ;  /* 0x00000010ff057c10 */ /* 0x000fe400097e241d */
[----:B------:R-:W-:Y:S01]  /*13b0*/  PLOP3.LUT P1, PT, PT, PT, UP0, 0x80, 0x0 ;  /* 0x000000000000781c */ /* 0x000fe20003f2f008 */
[----:B------:R1:W-:Y:S04]  /*13c0*/  LDGSTS.E.BYPASS.LTC128B.128 [R242+0x1b080], [R2.64+0x80], !P5 ;  /* 0x1b08008002f27fae */ /* 0x0003e8000e901d4e */
[----:B------:R1:W-:Y:S04]  /*13d0*/  LDGSTS.E.BYPASS.LTC128B.128 [R242+0x1d080], [R2.64+0x100], !P4 ;  /* 0x1d08010002f27fae */ /* 0x0003e8000e101d4e */
[----:B------:R1:W-:Y:S04]  /*13e0*/  LDGSTS.E.BYPASS.LTC128B.128 [R242+0x1f080], [R4.64], !P3 ;  /* 0x1f08000004f27fae */ /* 0x0003e8000d901d4e */
[----:B------:R1:W-:Y:S04]  /*13f0*/  @!P0 LDGSTS.E.BYPASS.LTC128B.128 [R0+0x20180], [R6.64] ;  /* 0x2018000006008fae */ /* 0x0003e8000b901d4e */
[----:B------:R-:W0:Y:S01]  /*1400*/  LDGDEPBAR ;  /* 0x00000000000079af */ /* 0x000e220000000000 */
[----:B------:R-:W-:Y:S05]  /*1410*/  @!P1 BRA `(.L_x_595) ;  /* 0x000047c000009947 */ /* 0x000fea0003800000 */
[----:B------:R-:W-:Y:S01]  /*1420*/  ISETP.GE.AND P4, PT, R17, c[0x0][0x1fc], PT ;  /* 0x00007f0011007a0c */ /* 0x000fe20003f86270 */
[----:B-1----:R-:W-:Y:S01]  /*1430*/  IMAD R2, R23, c[0x0][0x238], RZ ;  /* 0x00008e0017027a24 */ /* 0x002fe200078e02ff */
[----:B------:R-:W-:Y:S01]  /*1440*/  ISETP.GE.AND P3, PT, R17, c[0x0][0x16c], PT ;  /* 0x00005b0011007a0c */ /* 0x000fe20003f66270 */
[----:B------:R-:W-:Y:S01]  /*1450*/  ULDC.64 UR4, c[0x0][0x240] ;  /* 0x0000900000047ab9 */ /* 0x000fe20000000a00 */
[----:B------:R-:W-:Y:S01]  /*1460*/  SEL R0, RZ, 0xffffffff, P4 ;  /* 0xffffffffff007807 */ /* 0x000fe20002000000 */
[----:B------:R-:W-:Y:S01]  /*1470*/  UIMAD UR4, UR11, UR4, URZ ;  /* 0x000000040b0472a4 */ /* 0x000fe2000f8e023f */
[----:B------:R-:W-:Y:S01]  /*1480*/  SEL R3, RZ, 0xffffffff, P3 ;  /* 0xffffffffff037807 */ /* 0x000fe20001800000 */
[----:B------:R-:W-:Y:S01]  /*1490*/  UIADD3 UR20, UR20, 0x3f, URZ ;  /* 0x0000003f14147890 */ /* 0x000fe2000fffe03f */
[----:B------:R-:W-:Y:S01]  /*14a0*/  ISETP.GE.AND P6, PT, R14, c[0x0][0x16c], PT ;  /* 0x00005b000e007a0c */ /* 0x000fe20003fc6270 */
[----:B------:R-:W-:Y:S01]  /*14b0*/  UIMAD UR5, UR10, UR5, UR4 ;  /* 0x000000050a0572a4 */ /* 0x000fe2000f8e0204 */
[C---:B------:R-:W-:Y:S01]  /*14c0*/  ISETP.GE.AND P4, PT, R16.reuse, c[0x0][0x16c], PT ;  /* 0x00005b0010007a0c */ /* 0x040fe20003f86270 */
[----:B------:R-:W-:Y:S01]  /*14d0*/  USHF.R.S32.HI UR4, URZ, 0x1f, UR20 ;  /* 0x0000001f3f047899 */ /* 0x000fe20008011414 */
[----:B------:R-:W-:Y:S01]  /*14e0*/  ISETP.GE.AND P3, PT, R16, c[0x0][0x1fc], PT ;  /* 0x00007f0010007a0c */ /* 0x000fe20003f66270 */
[----:B------:R-:W-:Y:S01]  /*14f0*/  IMAD R16, R18, c[0x0][0x23c], R2 ;  /* 0x00008f0012107a24 */ /* 0x000fe200078e0202 */
[----:B------:R-:W-:Y:S01]  /*1500*/  ISETP.GE.AND P1, PT, R14, c[0x0][0x1fc], PT ;  /* 0x00007f000e007a0c */ /* 0x000fe20003f26270 */
[----:B------:R-:W-:Y:S01]  /*1510*/  IMAD.SHL.U32 R2, R0, 0x2, RZ ;  /* 0x0000000200027824 */ /* 0x000fe200078e00ff */
[----:B------:R-:W-:Y:S01]  /*1520*/  SEL R5, RZ, 0x1, P6 ;  /* 0x00000001ff057807 */ /* 0x000fe20003000000 */
[----:B------:R-:W-:Y:S01]  /*1530*/  IMAD.SHL.U32 R0, R3, 0x2, RZ ;  /* 0x0000000203007824 */ /* 0x000fe200078e00ff */
[----:B------:R-:W-:Y:S01]  /*1540*/  LEA.HI R9, R19, R24, RZ, 0x5 ;  /* 0x0000001813097211 */ /* 0x000fe200078f28ff */
[----:B------:R-:W-:Y:S01]  /*1550*/  ULEA.HI UR20, UR4, UR20, URZ, 0x6 ;  /* 0x0000001404147291 */ /* 0x000fe2000f8f303f */
[--C-:B------:R-:W-:Y:S01]  /*1560*/  SHF.R.S32.HI R25, RZ, 0x1f, R24.reuse ;  /* 0x0000001fff197819 */ /* 0x100fe20000011418 */
[----:B------:R-:W-:Y:S01]  /*1570*/  CS2R R162, SRZ ;  /* 0x0000000000a27805 */ /* 0x000fe2000001ff00 */
[----:B------:R-:W-:Y:S01]  /*1580*/  SEL R4, RZ, 0x1, P1 ;  /* 0x00000001ff047807 */ /* 0x000fe20000800000 */
[----:B------:R-:W-:Y:S01]  /*1590*/  CS2R R160, SRZ ;  /* 0x0000000000a07805 */ /* 0x000fe2000001ff00 */
[----:B------:R-:W-:Y:S01]  /*15a0*/  LOP3.LUT R17, R0, 0x2, R5, 0xe2, !PT ;  /* 0x0000000200117812 */ /* 0x000fe200078ee205 */
[----:B------:R-:W-:Y:S01]  /*15b0*/  IMAD.WIDE.U32 R12, R18, c[0x0][0x238], R24 ;  /* 0x00008e00120c7a25 */ /* 0x000fe200078e0018 */
[--C-:B------:R-:W-:Y:S01]  /*15c0*/  SHF.R.S32.HI R3, RZ, 0x1f, R9.reuse ;  /* 0x0000001fff037819 */ /* 0x100fe20000011409 */
[----:B------:R1:W-:Y:S01]  /*15d0*/  STL [R1+0x4], R25 ;  /* 0x0000041901007387 */ /* 0x0003e20000100800 */
[----:B------:R-:W-:Y:S01]  /*15e0*/  SHF.R.S32.HI R0, RZ, 0x5, R9 ;  /* 0x00000005ff007819 */ /* 0x000fe20000011409 */
[----:B------:R-:W-:Y:S01]  /*15f0*/  CS2R R158, SRZ ;  /* 0x00000000009e7805 */ /* 0x000fe2000001ff00 */
[----:B------:R-:W-:Y:S01]  /*1600*/  LOP3.LUT R18, R2, 0x2, R4, 0xe2, !PT ;  /* 0x0000000202127812 */ /* 0x000fe200078ee204 */
[----:B------:R-:W-:Y:S01]  /*1610*/  CS2R R156, SRZ ;  /* 0x00000000009c7805 */ /* 0x000fe2000001ff00 */
[----:B------:R-:W-:Y:S01]  /*1620*/  LEA.HI R4, R3, R0, RZ, 0x2 ;  /* 0x0000000003047211 */ /* 0x000fe200078f10ff */
[----:B------:R-:W-:Y:S01]  /*1630*/  CS2R R154, SRZ ;  /* 0x00000000009a7805 */ /* 0x000fe2000001ff00 */
[----:B------:R-:W-:Y:S01]  /*1640*/  LEA.HI R8, R19, R24, RZ, 0x4 ;  /* 0x0000001813087211 */ /* 0x000fe200078f20ff */
[----:B------:R-:W-:Y:S01]  /*1650*/  CS2R R152, SRZ ;  /* 0x0000000000987805 */ /* 0x000fe2000001ff00 */
[----:B------:R-:W-:Y:S01]  /*1660*/  LEA.HI R3, R9, R0, RZ, 0x1 ;  /* 0x0000000009037211 */ /* 0x000fe200078f08ff */
[----:B------:R-:W-:Y:S01]  /*1670*/  CS2R R150, SRZ ;  /* 0x0000000000967805 */ /* 0x000fe2000001ff00 */
[-C--:B------:R-:W-:Y:S01]  /*1680*/  LEA.HI R2, R19, R24.reuse, RZ, 0x7 ;  /* 0x0000001813027211 */ /* 0x080fe200078f38ff */
[----:B------:R-:W-:Y:S01]  /*1690*/  CS2R R148, SRZ ;  /* 0x0000000000947805 */ /* 0x000fe2000001ff00 */
[----:B------:R-:W-:Y:S01]  /*16a0*/  SHF.R.S32.HI R6, RZ, 0x4, R8 ;  /* 0x00000004ff067819 */ /* 0x000fe20000011408 */
[----:B------:R-:W-:Y:S01]  /*16b0*/  CS2R R146, SRZ ;  /* 0x0000000000927805 */ /* 0x000fe2000001ff00 */
[----:B------:R-:W-:Y:S01]  /*16c0*/  LOP3.LUT R7, R4, 0xfffffffc, RZ, 0xc0, !PT ;  /* 0xfffffffc04077812 */ /* 0x000fe200078ec0ff */
[----:B------:R-:W-:Y:S01]  /*16d0*/  CS2R R144, SRZ ;  /* 0x0000000000907805 */ /* 0x000fe2000001ff00 */
[----:B------:R-:W-:Y:S01]  /*16e0*/  LOP3.LUT R3, R3, 0xfffffffe, RZ, 0xc0, !PT ;  /* 0xfffffffe03037812 */ /* 0x000fe200078ec0ff */
[----:B------:R-:W-:Y:S01]  /*16f0*/  CS2R R142, SRZ ;  /* 0x00000000008e7805 */ /* 0x000fe2000001ff00 */
[C---:B------:R-:W-:Y:S01]  /*1700*/  ISETP.GE.AND P5, PT, R11.reuse, c[0x0][0x16c], PT ;  /* 0x00005b000b007a0c */ /* 0x040fe20003fa6270 */
[----:B------:R-:W-:Y:S01]  /*1710*/  CS2R R140, SRZ ;  /* 0x00000000008c7805 */ /* 0x000fe2000001ff00 */
[----:B------:R-:W-:Y:S01]  /*1720*/  ISETP.GE.AND P2, PT, R11, c[0x0][0x1fc], PT ;  /* 0x00007f000b007a0c */ /* 0x000fe20003f46270 */
[C---:B------:R-:W-:Y:S01]  /*1730*/  IMAD.IADD R236, R0.reuse, 0x1, -R3 ;  /* 0x0000000100ec7824 */ /* 0x040fe200078e0a03 */
[----:B------:R-:W-:Y:S01]  /*1740*/  SHF.R.S32.HI R11, RZ, 0x7, R2 ;  /* 0x00000007ff0b7819 */ /* 0x000fe20000011402 */
[----:B------:R-:W-:Y:S01]  /*1750*/  IMAD.IADD R3, R13, 0x1, R16 ;  /* 0x000000010d037824 */ /* 0x000fe200078e0210 */
[----:B------:R-:W-:Y:S01]  /*1760*/  LEA.HI R15, R19, R24, RZ, 0x2 ;  /* 0x00000018130f7211 */ /* 0x000fe200078f10ff */
[----:B------:R-:W-:Y:S01]  /*1770*/  IMAD.IADD R19, R0, 0x1, -R7 ;  /* 0x0000000100137824 */ /* 0x000fe200078e0a07 */
[----:B------:R-:W-:Y:S01]  /*1780*/  LEA.HI R5, R8, R6, RZ, 0x1 ;  /* 0x0000000608057211 */ /* 0x000fe200078f08ff */
[----:B------:R-:W-:Y:S01]  /*1790*/  IMAD.MOV.U32 R16, RZ, RZ, 0x20 ;  /* 0x00000020ff107424 */ /* 0x000fe200078e00ff */
[----:B------:R-:W-:Y:S01]  /*17a0*/  LEA.HI R0, R2, R11, RZ, 0x1 ;  /* 0x0000000b02007211 */ /* 0x000fe200078f08ff */
[----:B------:R-:W-:Y:S01]  /*17b0*/  CS2R R138, SRZ ;  /* 0x00000000008a7805 */ /* 0x000fe2000001ff00 */
[----:B------:R-:W-:Y:S01]  /*17c0*/  LOP3.LUT R5, R5, 0xfffffffe, RZ, 0xc0, !PT ;  /* 0xfffffffe05057812 */ /* 0x000fe200078ec0ff */
[----:B------:R-:W-:Y:S01]  /*17d0*/  CS2R R136, SRZ ;  /* 0x0000000000887805 */ /* 0x000fe2000001ff00 */
[--C-:B------:R-:W-:Y:S01]  /*17e0*/  SHF.R.S32.HI R10, RZ, 0x2, R15.reuse ;  /* 0x00000002ff0a7819 */ /* 0x100fe2000001140f */
[----:B------:R-:W-:Y:S01]  /*17f0*/  CS2R R134, SRZ ;  /* 0x0000000000867805 */ /* 0x000fe2000001ff00 */
[----:B------:R-:W-:Y:S01]  /*1800*/  SHF.R.S32.HI R4, RZ, 0x1f, R15 ;  /* 0x0000001fff047819 */ /* 0x000fe2000001140f */
[----:B------:R-:W-:Y:S01]  /*1810*/  IMAD.IADD R14, R6, 0x1, -R5 ;  /* 0x00000001060e7824 */ /* 0x000fe200078e0a05 */
[----:B------:R-:W-:Y:S01]  /*1820*/  LOP3.LUT R0, R0, 0xfffffffe, RZ, 0xc0, !PT ;  /* 0xfffffffe00007812 */ /* 0x000fe200078ec0ff */
[----:B------:R-:W-:Y:S01]  /*1830*/  IMAD.U32 R6, RZ, RZ, UR10 ;  /* 0x0000000aff067e24 */ /* 0x000fe2000f8e00ff */
[----:B------:R-:W-:Y:S01]  /*1840*/  LEA.HI R2, R4, R10, RZ, 0x3 ;  /* 0x0000000a04027211 */ /* 0x000fe200078f18ff */
[----:B------:R-:W-:Y:S01]  /*1850*/  CS2R R132, SRZ ;  /* 0x0000000000847805 */ /* 0x000fe2000001ff00 */
[----:B------:R-:W-:Y:S01]  /*1860*/  SEL R5, RZ, 0x4, P2 ;  /* 0x00000004ff057807 */ /* 0x000fe20001000000 */
[----:B------:R-:W-:Y:S01]  /*1870*/  IMAD.IADD R0, R11, 0x1, -R0 ;  /* 0x000000010b007824 */ /* 0x000fe200078e0a00 */
[----:B------:R-:W-:Y:S01]  /*1880*/  LOP3.LUT R2, R2, 0xfffffff8, RZ, 0xc0, !PT ;  /* 0xfffffff802027812 */ /* 0x000fe200078ec0ff */
[----:B------:R-:W-:Y:S01]  /*1890*/  CS2R R130, SRZ ;  /* 0x0000000000827805 */ /* 0x000fe2000001ff00 */
[----:B------:R-:W-:Y:S01]  /*18a0*/  LOP3.LUT R252, R18, R5, RZ, 0xfc, !PT ;  /* 0x0000000512fc7212 */ /* 0x000fe200078efcff */
[----:B------:R-:W-:Y:S01]  /*18b0*/  IMAD R13, R0, -0x8, R22 ;  /* 0xfffffff8000d7824 */ /* 0x000fe200078e0216 */
[----:B------:R-:W-:Y:S01]  /*18c0*/  SEL R4, RZ, 0x4, P5 ;  /* 0x00000004ff047807 */ /* 0x000fe20002800000 */
[----:B------:R-:W-:Y:S01]  /*18d0*/  IMAD.SHL.U32 R0, R20, 0x40, RZ ;  /* 0x0000004014007824 */ /* 0x000fe200078e00ff */
[----:B------:R-:W-:Y:S01]  /*18e0*/  LOP3.LUT R5, R9, 0xffffffe0, RZ, 0xc0, !PT ;  /* 0xffffffe009057812 */ /* 0x000fe200078ec0ff */
[----:B------:R-:W-:Y:S01]  /*18f0*/  IMAD.IADD R10, R10, 0x1, -R2 ;  /* 0x000000010a0a7824 */ /* 0x000fe200078e0a02 */
[----:B------:R-:W-:Y:S01]  /*1900*/  LOP3.LUT R251, R17, R4, RZ, 0xfc, !PT ;  /* 0x0000000411fb7212 */ /* 0x000fe200078efcff */
[----:B------:R-:W-:Y:S01]  /*1910*/  IMAD.MOV.U32 R2, RZ, RZ, R12 ;  /* 0x000000ffff027224 */ /* 0x000fe200078e000c */
[----:B------:R-:W-:Y:S01]  /*1920*/  LOP3.LUT R12, R0, 0x1c0, RZ, 0xc0, !PT ;  /* 0x000001c0000c7812 */ /* 0x000fe200078ec0ff */
[----:B------:R-:W-:Y:S01]  /*1930*/  IMAD.SHL.U32 R4, R26, 0x8, RZ ;  /* 0x000000081a047824 */ /* 0x000fe200078e00ff */
[----:B------:R-:W-:Y:S01]  /*1940*/  LOP3.LUT R0, R8, 0xfffffff0, RZ, 0xc0, !PT ;  /* 0xfffffff008007812 */ /* 0x000fe200078ec0ff */
[----:B------:R-:W-:Y:S01]  /*1950*/  IMAD.IADD R5, R24, 0x1, -R5 ;  /* 0x0000000118057824 */ /* 0x000fe200078e0a05 */
[----:B------:R-:W-:Y:S01]  /*1960*/  SHF.R.U32.HI R234, RZ, 0x3, R12 ;  /* 0x00000003ffea7819 */ /* 0x000fe2000001160c */
[----:B------:R-:W-:Y:S01]  /*1970*/  IMAD.WIDE.U32 R22, R6, c[0x0][0x240], R2 ;  /* 0x0000900006167a25 */ /* 0x000fe200078e0002 */
[----:B------:R-:W-:Y:S01]  /*1980*/  LOP3.LUT R9, R4, 0x8, RZ, 0xc0, !PT ;  /* 0x0000000804097812 */ /* 0x000fe200078ec0ff */
[----:B------:R-:W-:Y:S01]  /*1990*/  CS2R R128, SRZ ;  /* 0x0000000000807805 */ /* 0x000fe2000001ff00 */
[----:B------:R-:W-:Y:S01]  /*19a0*/  SHF.R.S32.HI R3, RZ, 0x1f, R5 ;  /* 0x0000001fff037819 */ /* 0x000fe20000011405 */
[----:B------:R-:W-:Y:S01]  /*19b0*/  IMAD.IADD R0, R24, 0x1, -R0 ;  /* 0x0000000118007824 */ /* 0x000fe200078e0a00 */
[----:B------:R-:W-:Y:S01]  /*19c0*/  LOP3.LUT R4, R234, R9, R12, 0x1e, !PT ;  /* 0x00000009ea047212 */ /* 0x000fe200078e1e0c */
[----:B------:R-:W-:Y:S01]  /*19d0*/  IMAD R2, R14, 0x2, R11 ;  /* 0x000000020e027824 */ /* 0x000fe200078e020b */
[----:B------:R-:W-:Y:S01]  /*19e0*/  LEA.HI R8, R3, R5, RZ, 0x2 ;  /* 0x0000000503087211 */ /* 0x000fe200078f10ff */
[----:B------:R-:W-:Y:S01]  /*19f0*/  IMAD.SHL.U32 R6, R236, 0x10, RZ ;  /* 0x00000010ec067824 */ /* 0x000fe200078e00ff */
[----:B------:R-:W-:Y:S01]  /*1a00*/  SHF.R.S32.HI R7, RZ, 0x1f, R0 ;  /* 0x0000001fff077819 */ /* 0x000fe20000011400 */
[----:B------:R-:W-:Y:S01]  /*1a10*/  IMAD.U32 R2, R2, 0x200, R4 ;  /* 0x0000020002027824 */ /* 0x000fe200078e0004 */
[----:B------:R-:W-:Y:S01]  /*1a20*/  LOP3.LUT R3, R8, 0xfffffffc, RZ, 0xc0, !PT ;  /* 0xfffffffc08037812 */ /* 0x000fe200078ec0ff */
[----:B------:R-:W-:Y:S01]  /*1a30*/  IMAD.SHL.U32 R4, R14, 0x20, RZ ;  /* 0x000000200e047824 */ /* 0x000fe200078e00ff */
[----:B------:R-:W-:Y:S01]  /*1a40*/  LEA.HI R233, R7, R0, RZ, 0x3 ;  /* 0x0000000007e97211 */ /* 0x000fe200078f18ff */
[----:B------:R1:W-:Y:S01]  /*1a50*/  STL.64 [R1+0x28], R22 ;  /* 0x0000281601007387 */ /* 0x0003e20000100a00 */
[----:B------:R-:W-:Y:S01]  /*1a60*/  LOP3.LUT R7, R12, 0x10, R6, 0xf8, !PT ;  /* 0x000000100c077812 */ /* 0x000fe200078ef806 */
[----:B------:R-:W-:Y:S01]  /*1a70*/  IMAD.IADD R3, R5, 0x1, -R3 ;  /* 0x0000000105037824 */ /* 0x000fe200078e0a03 */
[----:B------:R-:W-:Y:S01]  /*1a80*/  LOP3.LUT R4, R4, 0x20, RZ, 0xc0, !PT ;  /* 0x0000002004047812 */ /* 0x000fe200078ec0ff */
[----:B------:R-:W-:Y:S01]  /*1a90*/  IMAD.SHL.U32 R5, R21, 0x8, RZ ;  /* 0x0000000815057824 */ /* 0x000fe200078e00ff */
[----:B------:R-:W-:Y:S01]  /*1aa0*/  LOP3.LUT R6, R233, 0xfffffff8, RZ, 0xc0, !PT ;  /* 0xfffffff8e9067812 */ /* 0x000fe200078ec0ff */
[----:B------:R-:W-:Y:S01]  /*1ab0*/  IMAD R13, R3, -0x2, R13 ;  /* 0xfffffffe030d7824 */ /* 0x000fe200078e020d */
[----:B------:R-:W-:Y:S01]  /*1ac0*/  LOP3.LUT R234, R234, R7, R9, 0x1e, !PT ;  /* 0x00000007eaea7212 */ /* 0x000fe200078e1e09 */
[----:B------:R-:W-:Y:S01]  /*1ad0*/  IMAD.SHL.U32 R7, R11, 0x8, RZ ;  /* 0x000000080b077824 */ /* 0x000fe200078e00ff */
[----:B------:R-:W-:Y:S01]  /*1ae0*/  LOP3.LUT R12, R4, 0x18, R5, 0xf8, !PT ;  /* 0x00000018040c7812 */ /* 0x000fe200078ef805 */
[----:B------:R-:W-:Y:S01]  /*1af0*/  IMAD.SHL.U32 R4, R10, 0x40, RZ ;  /* 0x000000400a047824 */ /* 0x000fe200078e00ff */
[----:B------:R-:W-:Y:S01]  /*1b00*/  SHF.R.U32.HI R5, RZ, 0x2, R8 ;  /* 0x00000002ff057819 */ /* 0x000fe20000011608 */
[----:B------:R-:W-:Y:S01]  /*1b10*/  IMAD.IADD R0, R0, 0x1, -R6 ;  /* 0x0000000100007824 */ /* 0x000fe200078e0a06 */
[----:B------:R-:W-:Y:S01]  /*1b20*/  LOP3.LUT R6, R15, 0x3ffffffc, RZ, 0xc0, !PT ;  /* 0x3ffffffc0f067812 */ /* 0x000fe200078ec0ff */
[C---:B------:R-:W-:Y:S01]  /*1b30*/  IMAD.SHL.U32 R9, R19.reuse, 0x400, RZ ;  /* 0x0000040013097824 */ /* 0x040fe200078e00ff */
[----:B------:R-:W-:Y:S01]  /*1b40*/  LOP3.LUT R4, R4, 0x1c0, RZ, 0xc0, !PT ;  /* 0x000001c004047812 */ /* 0x000fe200078ec0ff */
[----:B------:R-:W-:Y:S01]  /*1b50*/  IMAD R248, R19, 0x10, R5 ;  /* 0x0000001013f87824 */ /* 0x000fe200078e0205 */
[----:B------:R-:W-:Y:S01]  /*1b60*/  LOP3.LUT P1, RZ, R20, 0x2, RZ, 0xc0, !PT ;  /* 0x0000000214ff7812 */ /* 0x000fe2000782c0ff */
[----:B------:R-:W-:Y:S01]  /*1b70*/  IMAD.IADD R8, R24, 0x1, -R6 ;  /* 0x0000000118087824 */ /* 0x000fe200078e0a06 */
[----:B------:R-:W-:Y:S01]  /*1b80*/  LOP3.LUT P5, RZ, R20, 0x4, RZ, 0xc0, !PT ;  /* 0x0000000414ff7812 */ /* 0x000fe200078ac0ff */
[----:B------:R-:W-:Y:S01]  /*1b90*/  IMAD.SHL.U32 R5, R0, 0x40, RZ ;  /* 0x0000004000057824 */ /* 0x000fe200078e00ff */
[----:B------:R-:W-:Y:S01]  /*1ba0*/  LOP3.LUT R6, R4, 0x8, R7, 0xf8, !PT ;  /* 0x0000000804067812 */ /* 0x000fe200078ef807 */
[----:B------:R-:W-:Y:S01]  /*1bb0*/  IMAD.SHL.U32 R233, R233, 0x40, RZ ;  /* 0x00000040e9e97824 */ /* 0x000fe200078e00ff */
[----:B------:R-:W-:Y:S01]  /*1bc0*/  SHF.R.U32.HI R4, RZ, 0x3, R4 ;  /* 0x00000003ff047819 */ /* 0x000fe20000011604 */
[----:B------:R-:W-:Y:S01]  /*1bd0*/  IMAD.SHL.U32 R2, R2, 0x2, RZ ;  /* 0x0000000202027824 */ /* 0x000fe200078e00ff */
[----:B------:R-:W-:Y:S01]  /*1be0*/  SEL R3, R16, 0xffffffe0, !P1 ;  /* 0xffffffe010037807 */ /* 0x000fe20004800000 */
[----:B------:R-:W-:Y:S01]  /*1bf0*/  IMAD R234, R14, 0x200, R234 ;  /* 0x000002000eea7824 */ /* 0x000fe200078e02ea */
[----:B------:R-:W-:Y:S01]  /*1c00*/  R2P PR, R10, 0x6 ;  /* 0x000000060a007804 */ /* 0x000fe20000000000 */
[----:B------:R-:W-:Y:S01]  /*1c10*/  CS2R R126, SRZ ;  /* 0x00000000007e7805 */ /* 0x000fe2000001ff00 */
[----:B------:R-:W-:Y:S01]  /*1c20*/  SEL R249, RZ, 0x8, P4 ;  /* 0x00000008fff97807 */ /* 0x000fe20002000000 */
[----:B------:R-:W-:Y:S01]  /*1c30*/  IMAD.IADD R3, R2, 0x1, R3 ;  /* 0x0000000102037824 */ /* 0x000fe200078e0203 */
[C---:B------:R-:W-:Y:S01]  /*1c40*/  LOP3.LUT P6, RZ, R0.reuse, 0x2, RZ, 0xc0, !PT ;  /* 0x0000000200ff7812 */ /* 0x040fe200078cc0ff */
[----:B------:R-:W-:Y:S01]  /*1c50*/  CS2R R124, SRZ ;  /* 0x00000000007c7805 */ /* 0x000fe2000001ff00 */
[----:B------:R-:W-:Y:S01]  /*1c60*/  LOP3.LUT P4, RZ, R0, 0x4, RZ, 0xc0, !PT ;  /* 0x0000000400ff7812 */ /* 0x000fe2000788c0ff */
[----:B------:R-:W-:Y:S01]  /*1c70*/  CS2R R122, SRZ ;  /* 0x00000000007a7805 */ /* 0x000fe2000001ff00 */
[----:B------:R-:W-:Y:S01]  /*1c80*/  LOP3.LUT R7, R6, R4, RZ, 0x3c, !PT ;  /* 0x0000000406077212 */ /* 0x000fe200078e3cff */
[----:B------:R-:W-:Y:S01]  /*1c90*/  IMAD.SHL.U32 R6, R14, 0x8, RZ ;  /* 0x000000080e067824 */ /* 0x000fe200078e00ff */
[----:B------:R-:W-:Y:S01]  /*1ca0*/  LOP3.LUT R0, R5, 0x1c0, RZ, 0xc0, !PT ;  /* 0x000001c005007812 */ /* 0x000fe200078ec0ff */
[----:B------:R-:W-:Y:S01]  /*1cb0*/  IMAD R5, R8, 0x2, R9 ;  /* 0x0000000208057824 */ /* 0x000fe200078e0209 */
[----:B------:R-:W-:Y:S01]  /*1cc0*/  LOP3.LUT R233, R233, 0xfffffe00, RZ, 0xc0, !PT ;  /* 0xfffffe00e9e97812 */ /* 0x000fe200078ec0ff */
[----:B------:R-:W-:Y:S01]  /*1cd0*/  CS2R R120, SRZ ;  /* 0x0000000000787805 */ /* 0x000fe2000001ff00 */
[----:B------:R-:W-:Y:S01]  /*1ce0*/  SHF.R.U32.HI R4, RZ, 0x3, R0 ;  /* 0x00000003ff047819 */ /* 0x000fe20000011600 */
[----:B------:R-:W-:Y:S01]  /*1cf0*/  IMAD.IADD R7, R7, 0x1, R5 ;  /* 0x0000000107077824 */ /* 0x000fe200078e0205 */
[----:B------:R-:W-:Y:S01]  /*1d00*/  LOP3.LUT R5, R0, 0x8, R6, 0xf8, !PT ;  /* 0x0000000800057812 */ /* 0x000fe200078ef806 */
[----:B------:R-:W-:Y:S01]  /*1d10*/  IMAD R236, R236, 0x400, R233 ;  /* 0x00000400ecec7824 */ /* 0x000fe200078e02e9 */
[----:B------:R-:W-:Y:S01]  /*1d20*/  IADD3 R6, R23, UR5, RZ ;  /* 0x0000000517067c10 */ /* 0x000fe2000fffe0ff */
[----:B------:R-:W-:Y:S01]  /*1d30*/  CS2R R118, SRZ ;  /* 0x0000000000767805 */ /* 0x000fe2000001ff00 */
[----:B------:R-:W-:Y:S01]  /*1d40*/  LOP3.LUT R0, R4, R12, R0, 0x1e, !PT ;  /* 0x0000000c04007212 */ /* 0x000fe200078e1e00 */
[----:B------:R-:W-:Y:S01]  /*1d50*/  CS2R R116, SRZ ;  /* 0x0000000000747805 */ /* 0x000fe2000001ff00 */
[----:B------:R-:W-:Y:S01]  /*1d60*/  LOP3.LUT R4, R5, R4, RZ, 0x3c, !PT ;  /* 0x0000000405047212 */ /* 0x000fe200078e3cff */
[----:B------:R1:W-:Y:S01]  /*1d70*/  STL [R1+0x30], R6 ;  /* 0x0000300601007387 */ /* 0x0003e20000100800 */
[-C--:B------:R-:W-:Y:S01]  /*1d80*/  LOP3.LUT R0, R0, R233.reuse, RZ, 0xfc, !PT ;  /* 0x000000e900007212 */ /* 0x080fe200078efcff */
[----:B------:R-:W-:Y:S01]  /*1d90*/  CS2R R114, SRZ ;  /* 0x0000000000727805 */ /* 0x000fe2000001ff00 */
[C---:B------:R-:W-:Y:S01]  /*1da0*/  IADD3 R233, R4.reuse, R233, R9 ;  /* 0x000000e904e97210 */ /* 0x040fe20007ffe009 */
[----:B------:R-:W-:Y:S01]  /*1db0*/  IMAD.IADD R236, R4, 0x1, R236 ;  /* 0x0000000104ec7824 */ /* 0x000fe200078e02ec */
[----:B------:R-:W-:Y:S01]  /*1dc0*/  LEA R244, R7, 0x20280, 0x1 ;  /* 0x0002028007f47811 */ /* 0x000fe200078e08ff */
[----:B------:R-:W-:Y:S01]  /*1dd0*/  IMAD.MOV.U32 R4, RZ, RZ, 0x40 ;  /* 0x00000040ff047424 */ /* 0x000fe200078e00ff */
[----:B------:R-:W-:Y:S01]  /*1de0*/  SEL R5, R16, 0xffffffe0, !P6 ;  /* 0xffffffe010057807 */ /* 0x000fe20007000000 */
[C---:B------:R-:W-:Y:S01]  /*1df0*/  IMAD.SHL.U32 R235, R233.reuse, 0x2, RZ ;  /* 0x00000002e9eb7824 */ /* 0x040fe200078e00ff */
[----:B------:R-:W-:Y:S01]  /*1e00*/  LEA R236, R236, 0x22280, 0x1 ;  /* 0x00022280ecec7811 */ /* 0x000fe200078e08ff */
[----:B------:R-:W-:Y:S01]  /*1e10*/  CS2R R112, SRZ ;  /* 0x0000000000707805 */ /* 0x000fe2000001ff00 */
[----:B------:R-:W-:Y:S01]  /*1e20*/  SEL R231, R4, 0xffffffc0, !P5 ;  /* 0xffffffc004e77807 */ /* 0x000fe20006800000 */
[----:B------:R-:W-:Y:S01]  /*1e30*/  IMAD R230, R233, 0x2, R5 ;  /* 0x00000002e9e67824 */ /* 0x000fe200078e0205 */
[----:B------:R-:W-:Y:S01]  /*1e40*/  SEL R246, R16, 0xffffffe0, !P1 ;  /* 0xffffffe010f67807 */ /* 0x000fe20004800000 */
[----:B------:R-:W-:Y:S01]  /*1e50*/  IMAD.IADD R237, R5, 0x1, R236 ;  /* 0x0000000105ed7824 */ /* 0x000fe200078e02ec */
[----:B------:R-:W-:Y:S01]  /*1e60*/  IADD3 R245, R244, 0x40, RZ ;  /* 0x00000040f4f57810 */ /* 0x000fe20007ffe0ff */
[----:B------:R-:W-:Y:S01]  /*1e70*/  IMAD.IADD R229, R2, 0x1, R231 ;  /* 0x0000000102e57824 */ /* 0x000fe200078e02e7 */
[----:B------:R-:W-:Y:S01]  /*1e80*/  SEL R4, R4, 0xffffffc0, !P4 ;  /* 0xffffffc004047807 */ /* 0x000fe20006000000 */
[----:B------:R-:W-:Y:S01]  /*1e90*/  IMAD.IADD R228, R231, 0x1, R3 ;  /* 0x00000001e7e47824 */ /* 0x000fe200078e0203 */
[----:B------:R-:W-:Y:S01]  /*1ea0*/  @P2 IADD3 R245, R244, -0x40, RZ ;  /* 0xffffffc0f4f52810 */ /* 0x000fe20007ffe0ff */
[----:B------:R-:W-:Y:S01]  /*1eb0*/  IMAD R231, R234, 0x2, R231 ;  /* 0x00000002eae77824 */ /* 0x000fe200078e02e7 */
[----:B------:R-:W-:Y:S01]  /*1ec0*/  SEL R250, RZ, 0x8, P3 ;  /* 0x00000008fffa7807 */ /* 0x000fe20001800000 */
[----:B------:R-:W-:Y:S01]  /*1ed0*/  IMAD.IADD R247, R244, 0x1, R246 ;  /* 0x00000001f4f77824 */ /* 0x000fe200078e02f6 */
        /* <DEDUP_REMOVED lines=38> */
[----:B------:R-:W-:Y:S01]  /*2140*/  LOP3.LUT R250, R252, R250, RZ, 0xfc, !PT ;  /* 0x000000fafcfa7212 */ /* 0x000fe200078efcff */
[----:B------:R-:W-:Y:S01]  /*2150*/  IMAD.SHL.U32 R234, R234, 0x2, RZ ;  /* 0x00000002eaea7824 */ /* 0x000fe200078e00ff */
[----:B------:R-:W-:Y:S01]  /*2160*/  LOP3.LUT R249, R251, R249, RZ, 0xfc, !PT ;  /* 0x000000f9fbf97212 */ /* 0x000fe200078efcff */
[----:B------:R-:W-:Y:S01]  /*2170*/  IMAD.SHL.U32 R0, R0, 0x2, RZ ;  /* 0x0000000200007824 */ /* 0x000fe200078e00ff */
[----:B------:R-:W-:Y:S01]  /*2180*/  USHF.R.S32.HI UR20, URZ, 0x6, UR20 ;  /* 0x000000063f147899 */ /* 0x000fe20008011414 */
[----:B------:R-:W-:Y:S01]  /*2190*/  IMAD R233, R233, 0x2, R4 ;  /* 0x00000002e9e97824 */ /* 0x000fe200078e0204 */
[----:B------:R-:W-:Y:S01]  /*21a0*/  UMOV UR11, URZ ;  /* 0x0000003f000b7c82 */ /* 0x000fe20008000000 */
[----:B------:R-:W-:-:S02]  /*21b0*/  IMAD.IADD R246, R246, 0x1, R245 ;  /* 0x00000001f6f67824 */ /* 0x000fc400078e02f5 */
[C---:B------:R-:W-:Y:S02]  /*21c0*/  IMAD.IADD R232, R4.reuse, 0x1, R230 ;  /* 0x0000000104e87824 */ /* 0x040fe400078e02e6 */
[C---:B------:R-:W-:Y:S02]  /*21d0*/  IMAD.IADD R239, R4.reuse, 0x1, R236 ;  /* 0x0000000104ef7824 */ /* 0x040fe400078e02ec */
[----:B------:R-:W-:Y:S02]  /*21e0*/  IMAD.IADD R238, R4, 0x1, R237 ;  /* 0x0000000104ee7824 */ /* 0x000fe400078e02ed */
[C---:B-1----:R-:W-:Y:S02]  /*21f0*/  ISETP.GT.AND P2, PT, R13.reuse, RZ, PT ;  /* 0x000000ff0d00720c */ /* 0x042fe40003f44270 */
[----:B------:R-:W-:Y:S02]  /*2200*/  ISETP.GT.AND P1, PT, R13, 0x1, PT ;  /* 0x000000010d00780c */ /* 0x000fe40003f24270 */
[----:B------:R-:W-:Y:S02]  /*2210*/  LOP3.LUT R243, R243, 0xffffff7f, RZ, 0xc0, !PT ;  /* 0xffffff7ff3f37812 */ /* 0x000fe400078ec0ff */
[----:B------:R-:W-:-:S07]  /*2220*/  ISETP.GT.AND P3, PT, R13, 0x10, PT ;  /* 0x000000100d00780c */ /* 0x000fce0003f64270 */
[----:B------:R-:W-:Y:S02]  /*2230*/  @P2 LOP3.LUT R243, R243, 0x80, RZ, 0xfc, !PT ;  /* 0x00000080f3f32812 */ /* 0x000fe400078efcff */
[----:B------:R-:W-:Y:S02]  /*2240*/  ISETP.GT.AND P2, PT, R13, 0x11, PT ;  /* 0x000000110d00780c */ /* 0x000fe40003f44270 */
[----:B------:R-:W-:-:S04]  /*2250*/  LOP3.LUT R243, R243, 0xffffffbf, RZ, 0xc0, !PT ;  /* 0xffffffbff3f37812 */ /* 0x000fc800078ec0ff */
        /* <DEDUP_REMOVED lines=12> */
[----:B------:R-:W-:-:S04]  /*2320*/  @P3 LOP3.LUT R243, R243, 0x4, RZ, 0xfc, !PT ;  /* 0x00000004f3f33812 */ /* 0x000fc800078efcff */
[----:B------:R-:W-:-:S04]  /*2330*/  LOP3.LUT R243, R243, 0xfffffffe, RZ, 0xc0, !PT ;  /* 0xfffffffef3f37812 */ /* 0x000fc800078ec0ff */
[----:B------:R-:W-:-:S04]  /*2340*/  LOP3.LUT R243, R243, 0xfffffffd, RZ, 0xc0, !PT ;  /* 0xfffffffdf3f37812 */ /* 0x000fc800078ec0ff */
[----:B------:R-:W-:-:S04]  /*2350*/  @P2 LOP3.LUT R243, R243, 0x2, RZ, 0xfc, !PT ;  /* 0x00000002f3f32812 */ /* 0x000fc800078efcff */
[----:B------:R-:W-:Y:S02]  /*2360*/  @P1 LOP3.LUT R243, R243, 0x1, RZ, 0xfc, !PT ;  /* 0x00000001f3f31812 */ /* 0x000fe400078efcff */
.L_x_598:
[----:B------:R-:W-:Y:S04]  /*2370*/  DEPBAR.LE SB0, 0x0 ;  /* 0x000080000000791a */ /* 0x000fe80000000000 */
[----:B------:R-:W-:Y:S01]  /*2380*/  BAR.SYNC.DEFER_BLOCKING 0x0 ;  /* 0x0000000000007b1d */ /* 0x000fe20000010000 */
[C---:B------:R-:W-:Y:S01]  /*2390*/  LOP3.LUT P2, RZ, R243.reuse, 0x80, RZ, 0xc0, !PT ;  /* 0x00000080f3ff7812 */ /* 0x040fe2000784c0ff */
[----:B------:R-:W-:Y:S01]  /*23a0*/  UIADD3 UR21, UR11, 0x1, URZ ;  /* 0x000000010b157890 */ /* 0x000fe2000fffe03f */
[C---:B------:R-:W-:Y:S02]  /*23b0*/  LOP3.LUT P1, RZ, R243.reuse, 0x40, RZ, 0xc0, !PT ;  /* 0x00000040f3ff7812 */ /* 0x040fe4000782c0ff */
[C---:B------:R-:W-:Y:S01]  /*23c0*/  LOP3.LUT P6, RZ, R243.reuse, 0x20, RZ, 0xc0, !PT ;  /* 0x00000020f3ff7812 */ /* 0x040fe200078cc0ff */
[----:B------:R-:W-:Y:S01]  /*23d0*/  UISETP.GE.AND UP0, UPT, UR21, UR20, UPT ;  /* 0x000000141500728c */ /* 0x000fe2000bf06270 */
[C---:B------:R-:W-:Y:S02]  /*23e0*/  LOP3.LUT P3, RZ, R243.reuse, 0x4, RZ, 0xc0, !PT ;  /* 0x00000004f3ff7812 */ /* 0x040fe4000786c0ff */
[C---:B------:R-:W-:Y:S02]  /*23f0*/  LOP3.LUT P5, RZ, R243.reuse, 0x10, RZ, 0xc0, !PT ;  /* 0x00000010f3ff7812 */ /* 0x040fe400078ac0ff */
[----:B------:R-:W-:Y:S01]  /*2400*/  LOP3.LUT P4, RZ, R243, 0x8, RZ, 0xc0, !PT ;  /* 0x00000008f3ff7812 */ /* 0x000fe2000788c0ff */
[----:B-1----:R-:W-:Y:S05]  /*2410*/  LDSM.16.M88.4 R16, [R235+0x10080] ;  /* 0x01008000eb10783b */ /* 0x002fea0000000200 */
        /* <DEDUP_REMOVED lines=12> */
[----:B------:R1:W5:Y:S04]  /*24e0*/  LDL.64 R240, [R1+0x20] ;  /* 0x0000200001f07983 */ /* 0x0003680000100a00 */
        /* <DEDUP_REMOVED lines=238> */
[----:B------:R-:W-:Y:S01]  /*33d0*/  MUFU.EX2 R172, R172 ;  /* 0x000000ac00ac7308 */ /* 0x000fe20000000800 */
[--C-:B------:R-:W-:Y:S01]  /*33e0*/  FFMA.FTZ R12, R12, c[0x0][0x29c], -R192.reuse ;  /* 0x0000a7000c0c7a23 */ /* 0x100fe200000108c0 */
[----:B------:R-:W-:Y:S01]  /*33f0*/  LOP3.LUT P2, RZ, R243, 0x2, RZ, 0xc0, !PT ;  /* 0x00000002f3ff7812 */ /* 0x000fe2000784c0ff */
[----:B------:R-:W1:Y:S07]  /*3400*/  LDSM.16.M88.4 R164, [R229+0xe080] ;  /* 0x00e08000e5a4783b */ /* 0x000e6e0000000200 */
[----:B------:R3:W-:Y:S01]  /*3410*/  MUFU.EX2 R174, R12 ;  /* 0x0000000c00ae7308 */ /* 0x0007e20000000800 */
[C---:B--2---:R-:W-:Y:S07]  /*3420*/  HMMA.16816.F32.BF16 R28, R4.reuse, R16, R28 ;  /* 0x00000010041c723c */ /* 0x044fee000004181c */
[----:B------:R-:W-:Y:S01]  /*3430*/  FSEL R16, R194, -INF , P6 ;  /* 0xff800000c2107808 */ /* 0x000fe20003000000 */
[----:B------:R-:W-:Y:S04]  /*3440*/  HMMA.16816.F32.BF16 R32, R4, R18, R32 ;  /* 0x000000120420723c */ /* 0x000fe80000041820 */
[--C-:B------:R-:W-:Y:S03]  /*3450*/  FFMA.FTZ R16, R16, c[0x0][0x29c], -R193.reuse ;  /* 0x0000a70010107a23 */ /* 0x100fe600000108c1 */
[----:B------:R-:W-:Y:S01]  /*3460*/  FSEL R4, R188, -INF , P5 ;  /* 0xff800000bc047808 */ /* 0x000fe20002800000 */
[----:B------:R2:W-:Y:S01]  /*3470*/  MUFU.EX2 R171, R16 ;  /* 0x0000001000ab7308 */ /* 0x0005e20000000800 */
[----:B---3--:R-:W-:Y:S02]  /*3480*/  FSEL R12, R197, -INF , P1 ;  /* 0xff800000c50c7808 */ /* 0x008fe40000800000 */
[----:B------:R-:W-:Y:S01]  /*3490*/  LOP3.LUT P1, RZ, R243, 0x1, RZ, 0xc0, !PT ;  /* 0x00000001f3ff7812 */ /* 0x000fe2000782c0ff */
[--C-:B------:R-:W-:Y:S02]  /*34a0*/  FFMA.FTZ R169, R4, c[0x0][0x29c], -R193.reuse ;  /* 0x0000a70004a97a23 */ /* 0x100fe400000108c1 */
[--C-:B------:R-:W-:Y:S01]  /*34b0*/  FFMA.FTZ R168, R12, c[0x0][0x29c], -R192.reuse ;  /* 0x0000a7000ca87a23 */ /* 0x100fe200000108c0 */
[----:B------:R-:W-:Y:S01]  /*34c0*/  LDSM.16.M88.4 R4, [R232+0x1e080] ;  /* 0x01e08000e804783b */ /* 0x000fe20000000200 */
[C---:B-1----:R-:W-:Y:S02]  /*34d0*/  HMMA.16816.F32.BF16 R20, R8.reuse, R164, R20 ;  /* 0x000000a40814723c */ /* 0x042fe40000041814 */
[----:B------:R-:W-:Y:S02]  /*34e0*/  MUFU.EX2 R175, R168 ;  /* 0x000000a800af7308 */ /* 0x000fe40000000800 */
[----:B------:R-:W1:Y:S03]  /*34f0*/  LDSM.16.M88.4 R12, [R229+0xf080] ;  /* 0x00f08000e50c783b */ /* 0x000e660000000200 */
[----:B------:R-:W-:Y:S01]  /*3500*/  FSEL R164, R190, -INF , P6 ;  /* 0xff800000bea47808 */ /* 0x000fe20003000000 */
[C---:B------:R-:W-:Y:S04]  /*3510*/  HMMA.16816.F32.BF16 R24, R8.reuse, R166, R24 ;  /* 0x000000a60818723c */ /* 0x040fe80000041818 */
[----:B------:R-:W3:Y:S01]  /*3520*/  MUFU.EX2 R169, R169 ;  /* 0x000000a900a97308 */ /* 0x000ee20000000800 */
[--C-:B------:R-:W-:Y:S01]  /*3530*/  FFMA.FTZ R164, R164, c[0x0][0x29c], -R192.reuse ;  /* 0x0000a700a4a47a23 */ /* 0x100fe200000108c0 */
[----:B--2---:R-:W2:Y:S08]  /*3540*/  LDSM.16.M88.4 R16, [R228+0xe080] ;  /* 0x00e08000e410783b */ /* 0x004eb00000000200 */
[----:B------:R4:W-:Y:S01]  /*3550*/  MUFU.EX2 R170, R164 ;  /* 0x000000a400aa7308 */ /* 0x0009e20000000800 */
[C---:B-1----:R-:W-:Y:S03]  /*3560*/  HMMA.16816.F32.BF16 R28, R8.reuse, R12, R28 ;  /* 0x0000000c081c723c */ /* 0x042fe6000004181c */
[----:B----4-:R-:W-:Y:S04]  /*3570*/  FSEL R164, R189, -INF , P5 ;  /* 0xff800000bda47808 */ /* 0x010fe80002800000 */
[----:B------:R-:W-:Y:S01]  /*3580*/  FSEL R12, R182, -INF , P4 ;  /* 0xff800000b60c7808 */ /* 0x000fe20002000000 */
[----:B------:R-:W-:Y:S01]  /*3590*/  HMMA.16816.F32.BF16 R32, R8, R14, R32 ;  /* 0x0000000e0820723c */ /* 0x000fe20000041820 */
[----:B------:R-:W1:Y:S03]  /*35a0*/  LDS R8, [R248.X4+0x20180] ;  /* 0x02018000f8087984 */ /* 0x000e660000004800 */
[----:B------:R-:W-:Y:S02]  /*35b0*/  FFMA.FTZ R168, R164, c[0x0][0x29c], -R192 ;  /* 0x0000a700a4a87a23 */ /* 0x000fe400000108c0 */
[----:B------:R-:W4:Y:S01]  /*35c0*/  LDSM.16.M88.4 R164, [R228+0xf080] ;  /* 0x00f08000e4a4783b */ /* 0x000f220000000200 */
[----:B------:R-:W-:Y:S01]  /*35d0*/  FSEL R9, R181, -INF , P3 ;  /* 0xff800000b5097808 */ /* 0x000fe20001800000 */
[C---:B--2---:R-:W-:Y:S02]  /*35e0*/  HMMA.16816.F32.BF16 R20, R4.reuse, R16, R20 ;  /* 0x000000100414723c */ /* 0x044fe40000041814 */
[----:B------:R-:W-:Y:S03]  /*35f0*/  MUFU.EX2 R168, R168 ;  /* 0x000000a800a87308 */ /* 0x000fe60000000800 */
[--C-:B------:R-:W-:Y:S01]  /*3600*/  FFMA.FTZ R9, R9, c[0x0][0x29c], -R193.reuse ;  /* 0x0000a70009097a23 */ /* 0x100fe200000108c1 */
[----:B---3--:R-:W-:Y:S01]  /*3610*/  F2FP.BF16.PACK_AB R14, R169, R171 ;  /* 0x000000aba90e723e */ /* 0x008fe200000010ff */
[----:B------:R-:W-:Y:S01]  /*3620*/  FFMA.FTZ R17, -R180, R180, 1 ;  /* 0x3f800000b4117423 */ /* 0x000fe200000101b4 */
[C---:B------:R-:W-:Y:S04]  /*3630*/  HMMA.16816.F32.BF16 R24, R4.reuse, R18, R24 ;  /* 0x000000120418723c */ /* 0x040fe80000041818 */
[----:B------:R2:W-:Y:S01]  /*3640*/  MUFU.EX2 R10, R9 ;  /* 0x00000009000a7308 */ /* 0x0005e20000000800 */
[----:B------:R-:W-:Y:S02]  /*3650*/  FFMA.FTZ R13, -R188, R188, 1 ;  /* 0x3f800000bc0d7423 */ /* 0x000fe400000101bc */
[----:B------:R-:W-:Y:S02]  /*3660*/  FFMA.FTZ R18, -R176, R176, 1 ;  /* 0x3f800000b0127423 */ /* 0x000fe400000101b0 */
[--C-:B------:R-:W-:Y:S05]  /*3670*/  FFMA.FTZ R12, R12, c[0x0][0x29c], -R193.reuse ;  /* 0x0000a7000c0c7a23 */ /* 0x100fea00000108c1 */
[----:B------:R3:W3:Y:S10]  /*3680*/  MUFU.EX2 R11, R12 ;  /* 0x0000000c000b7308 */ /* 0x0006f40000000800 */
[--C-:B-1----:R-:W-:Y:S02]  /*3690*/  FADD.FTZ R24, R24, -R8.reuse ;  /* 0x8000000818187221 */ /* 0x102fe40000010000 */
[----:B------:R-:W-:Y:S01]  /*36a0*/  FADD.FTZ R21, R21, -R8 ;  /* 0x8000000815157221 */ /* 0x000fe20000010000 */
[----:B--2---:R-:W-:Y:S01]  /*36b0*/  FSEL R9, R184, -INF , P4 ;  /* 0xff800000b8097808 */ /* 0x004fe20002000000 */
[----:B------:R-:W-:Y:S01]  /*36c0*/  FMUL.FTZ R16, R171, R24 ;  /* 0x00000018ab107220 */ /* 0x000fe20000410000 */
[C---:B----4-:R-:W-:Y:S03]  /*36d0*/  HMMA.16816.F32.BF16 R28, R4.reuse, R164, R28 ;  /* 0x000000a4041c723c */ /* 0x050fe6000004181c */
[----:B------:R-:W-:Y:S02]  /*36e0*/  FFMA.FTZ R9, R9, c[0x0][0x29c], -R192 ;  /* 0x0000a70009097a23 */ /* 0x000fe400000108c0 */
[----:B------:R-:W-:Y:S02]  /*36f0*/  FMUL.FTZ R21, R172, R21 ;  /* 0x00000015ac157220 */ /* 0x000fe40000410000 */
[----:B------:R1:W-:Y:S01]  /*3700*/  MUFU.EX2 R15, R9 ;  /* 0x00000009000f7308 */ /* 0x0003e20000000800 */
[----:B------:R-:W-:Y:S04]  /*3710*/  HMMA.16816.F32.BF16 R32, R4, R166, R32 ;  /* 0x000000a60420723c */ /* 0x000fe80000041820 */
[--C-:B------:R-:W-:Y:S01]  /*3720*/  FADD.FTZ R20, R20, -R8.reuse ;  /* 0x8000000814147221 */ /* 0x100fe20000010000 */
[----:B---3--:R-:W-:Y:S01]  /*3730*/  FSEL R12, R176, -INF , P1 ;  /* 0xff800000b00c7808 */ /* 0x008fe20000800000 */
[----:B------:R-:W-:Y:S01]  /*3740*/  FADD.FTZ R25, R25, -R8 ;  /* 0x8000000819197221 */ /* 0x000fe20000010000 */
[----:B------:R-:W-:Y:S01]  /*3750*/  FSEL R4, R178, -INF , P2 ;  /* 0xff800000b2047808 */ /* 0x000fe20001000000 */
[----:B------:R-:W-:Y:S01]  /*3760*/  FMUL.FTZ R20, R173, R20 ;  /* 0x00000014ad147220 */ /* 0x000fe20000410000 */
[----:B------:R-:W-:Y:S02]  /*3770*/  FSEL R5, R177, -INF , P1 ;  /* 0xff800000b1057808 */ /* 0x000fe40000800000 */
[----:B------:R-:W-:Y:S01]  /*3780*/  PLOP3.LUT P1, PT, PT, PT, UP0, 0x80, 0x0 ;  /* 0x000000000000781c */ /* 0x000fe20003f2f008 */
[----:B------:R-:W-:Y:S01]  /*3790*/  FFMA.FTZ R7, R4, c[0x0][0x29c], -R192 ;  /* 0x0000a70004077a23 */ /* 0x000fe200000108c0 */
[----:B------:R-:W-:Y:S01]  /*37a0*/  F2FP.BF16.PACK_AB R6, R172, R173 ;  /* 0x000000adac06723e */ /* 0x000fe200000010ff */
[----:B------:R-:W-:Y:S02]  /*37b0*/  FFMA.FTZ R4, -R196, R196, 1 ;  /* 0x3f800000c4047423 */ /* 0x000fe400000101c4 */
[----:B------:R2:W-:Y:S01]  /*37c0*/  MUFU.EX2 R19, R7 ;  /* 0x0000000700137308 */ /* 0x0005e20000000800 */
[--C-:B------:R-:W-:Y:S02]  /*37d0*/  FADD.FTZ R28, R28, -R8.reuse ;  /* 0x800000081c1c7221 */ /* 0x100fe40000010000 */
[----:B------:R-:W-:Y:S02]  /*37e0*/  FMUL.FTZ R20, R4, R20 ;  /* 0x0000001404147220 */ /* 0x000fe40000410000 */
[----:B------:R-:W3:Y:S01]  /*37f0*/  LDS R4, [R248.X4+0x201a0] ;  /* 0x0201a000f8047984 */ /* 0x000ee20000004800 */
[--C-:B------:R-:W-:Y:S01]  /*3800*/  FADD.FTZ R29, R29, -R8.reuse ;  /* 0x800000081d1d7221 */ /* 0x100fe20000010000 */
[----:B-1----:R-:W-:Y:S01]  /*3810*/  FSEL R9, R183, -INF , P3 ;  /* 0xff800000b7097808 */ /* 0x002fe20001800000 */
[----:B------:R-:W-:Y:S02]  /*3820*/  FADD.FTZ R33, R33, -R8 ;  /* 0x8000000821217221 */ /* 0x000fe40000010000 */
[----:B------:R1:W-:Y:S01]  /*3830*/  STS [R244], R6 ;  /* 0x00000006f4007388 */ /* 0x0003e20000000800 */
[----:B------:R-:W-:Y:S02]  /*3840*/  FMUL.FTZ R25, R169, R25 ;  /* 0x00000019a9197220 */ /* 0x000fe40000410000 */
[--C-:B------:R-:W-:Y:S02]  /*3850*/  FFMA.FTZ R9, R9, c[0x0][0x29c], -R192.reuse ;  /* 0x0000a70009097a23 */ /* 0x100fe400000108c0 */
[----:B------:R-:W-:Y:S02]  /*3860*/  FFMA.FTZ R192, R5, c[0x0][0x29c], -R192 ;  /* 0x0000a70005c07a23 */ /* 0x000fe400000108c0 */
[----:B------:R4:W1:Y:S01]  /*3870*/  MUFU.EX2 R164, R9 ;  /* 0x0000000900a47308 */ /* 0x0008620000000800 */
[----:B------:R-:W-:Y:S04]  /*3880*/  FFMA.FTZ R5, -R195, R195, 1 ;  /* 0x3f800000c3057423 */ /* 0x000fe800000101c3 */
[----:B------:R-:W-:Y:S02]  /*3890*/  FMUL.FTZ R21, R5, R21 ;  /* 0x0000001505157220 */ /* 0x000fe40000410000 */
[----:B------:R-:W-:Y:S01]  /*38a0*/  FADD.FTZ R5, R32, -R8 ;  /* 0x8000000820057221 */ /* 0x000fe20000010000 */
[C---:B--2---:R-:W-:Y:S01]  /*38b0*/  F2FP.BF16.PACK_AB R7, R10.reuse, R11 ;  /* 0x0000000b0a07723e */ /* 0x044fe200000010ff */
[----:B------:R-:W-:Y:S01]  /*38c0*/  FMUL.FTZ R8, R11, R28 ;  /* 0x0000001c0b087220 */ /* 0x000fe20000410000 */
[----:B------:R-:W-:Y:S01]  /*38d0*/  MUFU.EX2 R192, R192 ;  /* 0x000000c000c07308 */ /* 0x000fe20000000800 */
[----:B------:R-:W-:Y:S02]  /*38e0*/  FMUL.FTZ R10, R10, R29 ;  /* 0x0000001d0a0a7220 */ /* 0x000fe40000410000 */
[----:B------:R-:W-:Y:S02]  /*38f0*/  FMUL.FTZ R11, R13, R25 ;  /* 0x000000190d0b7220 */ /* 0x000fe40000410000 */
[----:B------:R-:W-:Y:S04]  /*3900*/  FFMA.FTZ R13, -R181, R181, 1 ;  /* 0x3f800000b50d7423 */ /* 0x000fe800000101b5 */
[----:B------:R-:W-:Y:S01]  /*3910*/  FMUL.FTZ R13, R13, R10 ;  /* 0x0000000a0d0d7220 */ /* 0x000fe20000410000 */
[----:B------:R-:W-:Y:S02]  /*3920*/  F2FP.BF16.PACK_AB R10, R21, R20 ;  /* 0x00000014150a723e */ /* 0x000fe400000010ff */
[----:B----4-:R-:W-:Y:S02]  /*3930*/  FSEL R9, R180, -INF , P2 ;  /* 0xff800000b4097808 */ /* 0x010fe40001000000 */
[----:B-1----:R-:W-:Y:S01]  /*3940*/  F2FP.BF16.PACK_AB R6, R164, R15 ;  /* 0x0000000fa406723e */ /* 0x002fe200000010ff */
[--C-:B---3--:R-:W-:Y:S02]  /*3950*/  FADD.FTZ R22, R22, -R4.reuse ;  /* 0x8000000416167221 */ /* 0x108fe40000010000 */
[--C-:B------:R-:W-:Y:S02]  /*3960*/  FFMA.FTZ R9, R9, c[0x0][0x29c], -R193.reuse ;  /* 0x0000a70009097a23 */ /* 0x100fe400000108c1 */
[----:B------:R-:W-:Y:S02]  /*3970*/  FFMA.FTZ R193, R12, c[0x0][0x29c], -R193 ;  /* 0x0000a7000cc17a23 */ /* 0x000fe400000108c1 */
[----:B------:R-:W-:Y:S02]  /*3980*/  FFMA.FTZ R12, -R194, R194, 1 ;  /* 0x3f800000c20c7423 */ /* 0x000fe400000101c2 */
[----:B------:R-:W1:Y:S01]  /*3990*/  MUFU.EX2 R9, R9 ;  /* 0x0000000900097308 */ /* 0x000e620000000800 */
[--C-:B------:R-:W-:Y:S02]  /*39a0*/  FADD.FTZ R23, R23, -R4.reuse ;  /* 0x8000000417177221 */ /* 0x100fe40000010000 */
[----:B------:R-:W-:Y:S02]  /*39b0*/  FMUL.FTZ R16, R12, R16 ;  /* 0x000000100c107220 */ /* 0x000fe40000410000 */
[----:B------:R-:W-:Y:S02]  /*39c0*/  FFMA.FTZ R12, -R182, R182, 1 ;  /* 0x3f800000b60c7423 */ /* 0x000fe400000101b6 */
[----:B------:R-:W-:Y:S01]  /*39d0*/  FMUL.FTZ R22, R174, R22 ;  /* 0x00000016ae167220 */ /* 0x000fe20000410000 */
[----:B------:R-:W-:Y:S01]  /*39e0*/  F2FP.BF16.PACK_AB R11, R11, R16 ;  /* 0x000000100b0b723e */ /* 0x000fe200000010ff */
[----:B------:R-:W-:Y:S01]  /*39f0*/  FMUL.FTZ R8, R12, R8 ;  /* 0x000000080c087220 */ /* 0x000fe20000410000 */
[----:B------:R-:W2:Y:S01]  /*3a00*/  MUFU.EX2 R193, R193 ;  /* 0x000000c100c17308 */ /* 0x000ea20000000800 */
[----:B------:R-:W-:Y:S02]  /*3a10*/  FMUL.FTZ R23, R175, R23 ;  /* 0x00000017af177220 */ /* 0x000fe40000410000 */
[--C-:B------:R-:W-:Y:S01]  /*3a20*/  FADD.FTZ R26, R26, -R4.reuse ;  /* 0x800000041a1a7221 */ /* 0x100fe20000010000 */
[----:B------:R-:W-:Y:S01]  /*3a30*/  F2FP.BF16.PACK_AB R13, R13, R8 ;  /* 0x000000080d0d723e */ /* 0x000fe200000010ff */
[--C-:B------:R-:W-:Y:S01]  /*3a40*/  FADD.FTZ R27, R27, -R4.reuse ;  /* 0x800000041b1b7221 */ /* 0x100fe20000010000 */
[----:B------:R-:W-:Y:S01]  /*3a50*/  F2FP.BF16.PACK_AB R8, R168, R170 ;  /* 0x000000aaa808723e */ /* 0x000fe200000010ff */
[--C-:B------:R-:W-:Y:S02]  /*3a60*/  FADD.FTZ R30, R30, -R4.reuse ;  /* 0x800000041e1e7221 */ /* 0x100fe40000010000 */
[--C-:B------:R-:W-:Y:S02]  /*3a70*/  FADD.FTZ R31, R31, -R4.reuse ;  /* 0x800000041f1f7221 */ /* 0x100fe40000010000 */
[--C-:B------:R-:W-:Y:S02]  /*3a80*/  FADD.FTZ R34, R34, -R4.reuse ;  /* 0x8000000422227221 */ /* 0x100fe40000010000 */
[----:B------:R-:W-:Y:S02]  /*3a90*/  FADD.FTZ R35, R35, -R4 ;  /* 0x8000000423237221 */ /* 0x000fe40000010000 */
[----:B-1----:R-:W-:Y:S02]  /*3aa0*/  FMUL.FTZ R5, R9, R5 ;  /* 0x0000000509057220 */ /* 0x002fe40000410000 */
[----:B------:R-:W-:Y:S02]  /*3ab0*/  FFMA.FTZ R4, -R190, R190, 1 ;  /* 0x3f800000be047423 */ /* 0x000fe400000101be */
[----:B------:R-:W-:Y:S01]  /*3ac0*/  FMUL.FTZ R12, R17, R5 ;  /* 0x00000005110c7220 */ /* 0x000fe20000410000 */
[----:B------:R-:W-:Y:S01]  /*3ad0*/  F2FP.BF16.PACK_AB R5, R175, R174 ;  /* 0x000000aeaf05723e */ /* 0x000fe200000010ff */
[----:B------:R-:W-:Y:S02]  /*3ae0*/  FMUL.FTZ R15, R15, R30 ;  /* 0x0000001e0f0f7220 */ /* 0x000fe40000410000 */
[----:B------:R-:W-:Y:S01]  /*3af0*/  FMUL.FTZ R31, R164, R31 ;  /* 0x0000001fa41f7220 */ /* 0x000fe20000410000 */
[C---:B--2---:R-:W-:Y:S01]  /*3b00*/  F2FP.BF16.PACK_AB R9, R193.reuse, R9 ;  /* 0x00000009c109723e */ /* 0x044fe200000010ff */
[----:B------:R1:W-:Y:S01]  /*3b10*/  STS [R244+0x400], R5 ;  /* 0x00040005f4007388 */ /* 0x0003e20000000800 */
[----:B------:R-:W-:Y:S02]  /*3b20*/  FMUL.FTZ R33, R193, R33 ;  /* 0x00000021c1217220 */ /* 0x000fe40000410000 */
[----:B------:R-:W-:Y:S02]  /*3b30*/  FMUL.FTZ R34, R19, R34 ;  /* 0x0000002213227220 */ /* 0x000fe40000410000 */
[----:B------:R2:W-:Y:S01]  /*3b40*/  STS [R247], R14 ;  /* 0x0000000ef7007388 */ /* 0x0005e20000000800 */
[----:B------:R-:W-:Y:S02]  /*3b50*/  FMUL.FTZ R35, R192, R35 ;  /* 0x00000023c0237220 */ /* 0x000fe40000410000 */
[----:B------:R-:W-:Y:S02]  /*3b60*/  FMUL.FTZ R17, R18, R33 ;  /* 0x0000002112117220 */ /* 0x000fe40000410000 */
[----:B------:R3:W-:Y:S03]  /*3b70*/  STS [R247+0x400], R8 ;  /* 0x00040008f7007388 */ /* 0x0007e60000000800 */
[----:B------:R-:W-:Y:S02]  /*3b80*/  F2FP.BF16.PACK_AB R12, R17, R12 ;  /* 0x0000000c110c723e */ /* 0x000fe400000010ff */
[----:B------:R4:W-:Y:S05]  /*3b90*/  STS [R245], R7 ;  /* 0x00000007f5007388 */ /* 0x0009ea0000000800 */
[----:B------:R4:W-:Y:S01]  /*3ba0*/  STS [R245+0x400], R6 ;  /* 0x00040006f5007388 */ /* 0x0009e20000000800 */
[----:B-1----:R-:W-:Y:S04]  /*3bb0*/  F2FP.BF16.PACK_AB R5, R192, R19 ;  /* 0x00000013c005723e */ /* 0x002fe800000010ff */
[----:B------:R1:W-:Y:S01]  /*3bc0*/  STS [R246], R9 ;  /* 0x00000009f6007388 */ /* 0x0003e20000000800 */
[----:B--2---:R-:W-:Y:S04]  /*3bd0*/  FFMA.FTZ R14, -R177, R177, 1 ;  /* 0x3f800000b10e7423 */ /* 0x004fe800000101b1 */
[----:B------:R2:W-:Y:S01]  /*3be0*/  STS [R246+0x400], R5 ;  /* 0x00040005f6007388 */ /* 0x0005e20000000800 */
[----:B---3--:R-:W-:Y:S04]  /*3bf0*/  FFMA.FTZ R8, -R197, R197, 1 ;  /* 0x3f800000c5087423 */ /* 0x008fe800000101c5 */
[----:B------:R-:W-:Y:S01]  /*3c00*/  BAR.SYNC.DEFER_BLOCKING 0x0 ;  /* 0x0000000000007b1d */ /* 0x000fe20000010000 */
[----:B----4-:R-:W-:Y:S04]  /*3c10*/  FMUL.FTZ R7, R170, R26 ;  /* 0x0000001aaa077220 */ /* 0x010fe80000410000 */
[----:B------:R-:W-:Y:S02]  /*3c20*/  FMUL.FTZ R7, R4, R7 ;  /* 0x0000000704077220 */ /* 0x000fe40000410000 */
[----:B------:R-:W-:Y:S02]  /*3c30*/  FMUL.FTZ R6, R168, R27 ;  /* 0x0000001ba8067220 */ /* 0x000fe40000410000 */
[----:B-1----:R-:W-:Y:S04]  /*3c40*/  FFMA.FTZ R9, -R183, R183, 1 ;  /* 0x3f800000b7097423 */ /* 0x002fe800000101b7 */
[----:B------:R-:W-:Y:S02]  /*3c50*/  FMUL.FTZ R9, R9, R31 ;  /* 0x0000001f09097220 */ /* 0x000fe40000410000 */
[----:B--2---:R-:W-:Y:S01]  /*3c60*/  FFMA.FTZ R5, -R198, R198, 1 ;  /* 0x3f800000c6057423 */ /* 0x004fe200000101c6 */
[----:B------:R-:W-:Y:S03]  /*3c70*/  STS [R244+0x2000], R10 ;  /* 0x0020000af4007388 */ /* 0x000fe60000000800 */
[----:B------:R-:W-:Y:S02]  /*3c80*/  FMUL.FTZ R22, R5, R22 ;  /* 0x0000001605167220 */ /* 0x000fe40000410000 */
[----:B------:R-:W-:Y:S02]  /*3c90*/  FMUL.FTZ R5, R8, R23 ;  /* 0x0000001708057220 */ /* 0x000fe40000410000 */
[----:B------:R-:W-:Y:S03]  /*3ca0*/  FFMA.FTZ R8, -R189, R189, 1 ;  /* 0x3f800000bd087423 */ /* 0x000fe600000101bd */
[----:B------:R-:W-:Y:S01]  /*3cb0*/  F2FP.BF16.PACK_AB R4, R5, R22 ;  /* 0x000000160504723e */ /* 0x000fe200000010ff */
[----:B------:R-:W-:Y:S02]  /*3cc0*/  FMUL.FTZ R6, R8, R6 ;  /* 0x0000000608067220 */ /* 0x000fe40000410000 */
[----:B------:R-:W-:Y:S02]  /*3cd0*/  FFMA.FTZ R5, -R184, R184, 1 ;  /* 0x3f800000b8057423 */ /* 0x000fe400000101b8 */
[----:B------:R1:W-:Y:S01]  /*3ce0*/  STS [R244+0x2400], R4 ;  /* 0x00240004f4007388 */ /* 0x0003e20000000800 */
[----:B------:R-:W-:Y:S01]  /*3cf0*/  F2FP.BF16.PACK_AB R6, R6, R7 ;  /* 0x000000070606723e */ /* 0x000fe200000010ff */
[----:B------:R-:W-:Y:S02]  /*3d00*/  FMUL.FTZ R5, R5, R15 ;  /* 0x0000000f05057220 */ /* 0x000fe40000410000 */
[----:B------:R-:W-:Y:S01]  /*3d10*/  FFMA.FTZ R8, -R178, R178, 1 ;  /* 0x3f800000b2087423 */ /* 0x000fe200000101b2 */
[----:B------:R-:W-:Y:S01]  /*3d20*/  STS [R247+0x2000], R11 ;  /* 0x0020000bf7007388 */ /* 0x000fe20000000800 */
[----:B------:R-:W-:Y:S01]  /*3d30*/  FMUL.FTZ R7, R14, R35 ;  /* 0x000000230e077220 */ /* 0x000fe20000410000 */
[----:B------:R-:W-:Y:S01]  /*3d40*/  F2FP.BF16.PACK_AB R5, R9, R5 ;  /* 0x000000050905723e */ /* 0x000fe200000010ff */
[----:B------:R-:W-:Y:S02]  /*3d50*/  FMUL.FTZ R8, R8, R34 ;  /* 0x0000002208087220 */ /* 0x000fe40000410000 */
        /* <DEDUP_REMOVED lines=108> */
[----:B-123--:R-:W-:Y:S01]  /*4420*/  LOP3.LUT P5, RZ, R252, 0x1, RZ, 0xc0, !PT ;  /* 0x00000001fcff7812 */ /* 0x00efe200078ac0ff */
[----:B------:R-:W2:Y:S01]  /*4430*/  LDL.64 R202, [R1+0x10] ;  /* 0x0000100001ca7983 */ /* 0x000ea20000100a00 */
[C---:B------:R-:W-:Y:S01]  /*4440*/  LOP3.LUT P4, RZ, R250.reuse, 0x2, RZ, 0xc0, !PT ;  /* 0x00000002faff7812 */ /* 0x040fe2000788c0ff */
[----:B------:R-:W-:Y:S01]  /*4450*/  USHF.R.S32.HI UR22, URZ, 0x1f, UR21 ;  /* 0x0000001f3f167899 */ /* 0x000fe20008011415 */
[----:B------:R-:W-:Y:S01]  /*4460*/  LOP3.LUT P6, RZ, R250, 0x8, RZ, 0xc0, !PT ;  /* 0x00000008faff7812 */ /* 0x000fe200078cc0ff */
[----:B------:R-:W3:Y:S01]  /*4470*/  LDL.64 R200, [R1+0x8] ;  /* 0x0000080001c87983 */ /* 0x000ee20000100a00 */
[----:B------:R-:W-:Y:S01]  /*4480*/  ULDC.64 UR4, c[0x0][0x208] ;  /* 0x0000820000047ab9 */ /* 0x000fe20000000a00 */
[----:B------:R-:W-:Y:S01]  /*4490*/  IMAD.U32 R18, RZ, RZ, UR17 ;  /* 0x00000011ff127e24 */ /* 0x000fe2000f8e00ff */
[----:B------:R-:W-:Y:S01]  /*44a0*/  UIMAD UR22, UR22, UR4, URZ ;  /* 0x00000004161672a4 */ /* 0x000fe2000f8e023f */
[----:B------:R-:W4:Y:S01]  /*44b0*/  LDL.64 R164, [R1] ;  /* 0x0000000001a47983 */ /* 0x000f220000100a00 */
[----:B------:R-:W-:Y:S01]  /*44c0*/  UIMAD.WIDE.U32 UR24, UR21, UR4, URZ ;  /* 0x00000004151872a5 */ /* 0x000fe2000f8e003f */
[----:B------:R-:W-:Y:S01]  /*44d0*/  IMAD.U32 R16, RZ, RZ, UR17 ;  /* 0x00000011ff107e24 */ /* 0x000fe2000f8e00ff */
[----:B------:R-:W-:Y:S01]  /*44e0*/  UIMAD UR22, UR21, UR5, UR22 ;  /* 0x00000005151672a4 */ /* 0x000fe2000f8e0216 */
[----:B------:R-:W1:Y:S01]  /*44f0*/  S2R R12, SR_CTAID.Y ;  /* 0x00000000000c7919 */ /* 0x000e620000002600 */
[----:B------:R-:W-:Y:S01]  /*4500*/  IMAD.U32 R14, RZ, RZ, UR17 ;  /* 0x00000011ff0e7e24 */ /* 0x000fe2000f8e00ff */
[----:B------:R-:W-:Y:S01]  /*4510*/  USHF.L.U32 UR4, UR21, 0x6, URZ ;  /* 0x0000000615047899 */ /* 0x000fe2000800063f */
[----:B------:R-:W-:Y:S01]  /*4520*/  IMAD.U32 R8, RZ, RZ, UR24 ;  /* 0x00000018ff087e24 */ /* 0x000fe2000f8e00ff */
[----:B------:R-:W-:Y:S01]  /*4530*/  UIADD3 UR22, UR25, UR22, URZ ;  /* 0x0000001619167290 */ /* 0x000fe2000fffe03f */
[----:B------:R-:W-:Y:S02]  /*4540*/  IMAD.U32 R10, RZ, RZ, UR24 ;  /* 0x00000018ff0a7e24 */ /* 0x000fe4000f8e00ff */
[----:B-----5:R-:W-:Y:S03]  /*4550*/  IMAD.MOV.U32 R11, RZ, RZ, R241 ;  /* 0x000000ffff0b7224 */ /* 0x020fe600078e00f1 */
[----:B------:R-:W-:Y:S01]  /*4560*/  IMAD.U32 R9, RZ, RZ, UR22 ;  /* 0x00000016ff097e24 */ /* 0x000fe2000f8e00ff */
[----:B-1----:R-:W-:Y:S05]  /*4570*/  SHF.R.S32.HI R13, RZ, 0x1f, R12 ;  /* 0x0000001fff0d7819 */ /* 0x002fea000001140c */
[----:B------:R-:W-:Y:S04]  /*4580*/  IMAD R13, R13, c[0x0][0x288], RZ ;  /* 0x0000a2000d0d7a24 */ /* 0x000fe800078e02ff */
[----:B------:R-:W-:Y:S01]  /*4590*/  IMAD R13, R12, c[0x0][0x28c], R13 ;  /* 0x0000a3000c0d7a24 */ /* 0x000fe200078e020d */
[----:B--2---:R-:W-:Y:S04]  /*45a0*/  LEA R8, P2, R8, R202, 0x7 ;  /* 0x000000ca08087211 */ /* 0x004fe800078438ff */
[----:B------:R-:W-:Y:S01]  /*45b0*/  LEA.HI.X R9, R10, R203, R9, 0x7, P2 ;  /* 0x000000cb0a097211 */ /* 0x000fe200010f3c09 */
[----:B------:R-:W-:Y:S01]  /*45c0*/  IMAD.MOV.U32 R10, RZ, RZ, R240 ;  /* 0x000000ffff0a7224 */ /* 0x000fe200078e00f0 */
[----:B------:R-:W-:Y:S03]  /*45d0*/  IADD3 R18, P3, P2, R18, 0x80, R8 ;  /* 0x0000008012127810 */ /* 0x000fe60007a7e008 */
[----:B------:R-:W-:Y:S01]  /*45e0*/  IMAD.WIDE.U32 R10, R12, c[0x0][0x288], R10 ;  /* 0x0000a2000c0a7a25 */ /* 0x000fe200078e000a */
[--C-:B------:R-:W-:Y:S02]  /*45f0*/  IADD3.X R19, RZ, UR16, R9.reuse, P3, P2 ;  /* 0x00000010ff137c10 */ /* 0x100fe40009fe4409 */
[--C-:B------:R-:W-:Y:S04]  /*4600*/  IADD3 R16, P3, P2, R16, 0x100, R8.reuse ;  /* 0x0000010010107810 */ /* 0x100fe80007a7e008 */
[--C-:B------:R-:W-:Y:S02]  /*4610*/  IADD3.X R17, RZ, UR16, R9.reuse, P3, P2 ;  /* 0x00000010ff117c10 */ /* 0x100fe40009fe4409 */
        /* <DEDUP_REMOVED lines=12> */
[----:B---3--:R-:W-:Y:S04]  /*46e0*/  IADD3 R10, -R200, c[0x0][0x168], -R10 ;  /* 0x00005a00c80a7a10 */ /* 0x008fe80007ffe90a */
[C---:B------:R-:W-:Y:S02]  /*46f0*/  ISETP.LT.OR P2, PT, R10.reuse, 0x1, !P5 ;  /* 0x000000010a00780c */ /* 0x040fe40006f41670 */
[C---:B------:R-:W-:Y:S11]  /*4700*/  ISETP.LT.OR P5, PT, R10.reuse, 0x21, !P5 ;  /* 0x000000210a00780c */ /* 0x040ff60006fa1670 */
[----:B------:R-:W-:Y:S01]  /*4710*/  @!PT LDS RZ, [RZ] ;  /* 0x00000000fffff984 */ /* 0x000fe20000000800 */
[----:B------:R-:W-:Y:S01]  /*4720*/  @!PT LDS RZ, [RZ] ;  /* 0x00000000fffff984 */ /* 0x000fe20000000800 */
[----:B------:R-:W-:Y:S01]  /*4730*/  @!PT LDS RZ, [RZ] ;  /* 0x00000000fffff984 */ /* 0x000fe20000000800 */
[----:B------:R1:W-:Y:S01]  /*4740*/  LDGSTS.E.BYPASS.LTC128B.128 [R242+0x18080], [R8.64], !P2 ;  /* 0x1808000008f27fae */ /* 0x0003e2000d101d4e */
[C---:B------:R-:W-:Y:S02]  /*4750*/  ISETP.LT.OR P2, PT, R10.reuse, 0x1, !P4 ;  /* 0x000000010a00780c */ /* 0x040fe40006741670 */
[C---:B------:R-:W-:Y:S11]  /*4760*/  ISETP.LT.OR P4, PT, R10.reuse, 0x21, !P4 ;  /* 0x000000210a00780c */ /* 0x040ff60006781670 */
[----:B------:R1:W-:Y:S01]  /*4770*/  LDGSTS.E.BYPASS.LTC128B.128 [R242+0x1a080], [R8.64+0x80], !P2 ;  /* 0x1a08008008f27fae */ /* 0x0003e2000d101d4e */
[C---:B------:R-:W-:Y:S02]  /*4780*/  ISETP.LT.OR P2, PT, R10.reuse, 0x1, !P3 ;  /* 0x000000010a00780c */ /* 0x040fe40005f41670 */
[C---:B------:R-:W-:Y:S11]  /*4790*/  ISETP.LT.OR P3, PT, R10.reuse, 0x21, !P3 ;  /* 0x000000210a00780c */ /* 0x040ff60005f61670 */
[----:B------:R1:W-:Y:S01]  /*47a0*/  LDGSTS.E.BYPASS.LTC128B.128 [R242+0x1c080], [R8.64+0x100], !P2 ;  /* 0x1c08010008f27fae */ /* 0x0003e2000d101d4e */
[C---:B------:R-:W-:Y:S02]  /*47b0*/  ISETP.LT.OR P2, PT, R10.reuse, 0x1, !P6 ;  /* 0x000000010a00780c */ /* 0x040fe40007741670 */
[----:B------:R-:W-:Y:S11]  /*47c0*/  ISETP.LT.OR P6, PT, R10, 0x21, !P6 ;  /* 0x000000210a00780c */ /* 0x000ff600077c1670 */
[----:B------:R1:W-:Y:S02]  /*47d0*/  LDGSTS.E.BYPASS.LTC128B.128 [R242+0x1e080], [R8.64+0x180], !P2 ;  /* 0x1e08018008f27fae */ /* 0x0003e4000d101d4e */
[----:B-1----:R-:W-:Y:S04]  /*47e0*/  IADD3 R8, P2, R8, UR17, RZ ;  /* 0x0000001108087c10 */ /* 0x002fe8000ff5e0ff */
[----:B------:R-:W-:Y:S05]  /*47f0*/  IADD3.X R9, R9, UR16, RZ, P2, !PT ;  /* 0x0000001009097c10 */ /* 0x000fea00097fe4ff */
[----:B------:R4:W-:Y:S04]  /*4800*/  LDGSTS.E.BYPASS.LTC128B.128 [R242+0x19080], [R8.64], !P5 ;  /* 0x1908000008f27fae */ /* 0x0009e8000e901d4e */
[----:B------:R1:W-:Y:S04]  /*4810*/  LDGSTS.E.BYPASS.LTC128B.128 [R242+0x1b080], [R18.64], !P4 ;  /* 0x1b08000012f27fae */ /* 0x0003e8000e101d4e */
[----:B------:R1:W-:Y:S04]  /*4820*/  LDGSTS.E.BYPASS.LTC128B.128 [R242+0x1d080], [R16.64], !P3 ;  /* 0x1d08000010f27fae */ /* 0x0003e8000d901d4e */
[----:B------:R1:W-:Y:S01]  /*4830*/  LDGSTS.E.BYPASS.LTC128B.128 [R242+0x1f080], [R14.64], !P6 ;  /* 0x1f0800000ef27fae */ /* 0x0003e2000f101d4e */
[----:B----4-:R-:W-:Y:S05]  /*4840*/  @!P0 IMAD.SHL.U32 R8, R164, 0x10, RZ ;  /* 0x00000010a4088824 */ /* 0x010fea00078e00ff */
[----:B------:R1:W-:Y:S02]  /*4850*/  @!P0 LDGSTS.E.BYPASS.LTC128B.128 [R8+0x20180], [R12.64] ;  /* 0x201800000c088fae */ /* 0x0003e4000b901d4e */
.L_x_596:
        /* <DEDUP_REMOVED lines=91> */
[----:B--2---:R-:W-:Y:S01]  /*4e10*/  LOP3.LUT P4, RZ, R251, 0x1, RZ, 0xc0, !PT ;  /* 0x00000001fbff7812 */ /* 0x004fe2000788c0ff */
[----:B------:R-:W2:Y:S01]  /*4e20*/  LDL.64 R180, [R1+0x18] ;  /* 0x0000180001b47983 */ /* 0x000ea20000100a00 */
[C---:B------:R-:W-:Y:S01]  /*4e30*/  LOP3.LUT P3, RZ, R249.reuse, 0x2, RZ, 0xc0, !PT ;  /* 0x00000002f9ff7812 */ /* 0x040fe2000786c0ff */
[----:B------:R-:W-:Y:S01]  /*4e40*/  USHF.R.S32.HI UR22, URZ, 0x1f, UR21 ;  /* 0x0000001f3f167899 */ /* 0x000fe20008011415 */
[----:B------:R-:W-:Y:S01]  /*4e50*/  LOP3.LUT P5, RZ, R249, 0x8, RZ, 0xc0, !PT ;  /* 0x00000008f9ff7812 */ /* 0x000fe200078ac0ff */
[----:B----4-:R-:W4:Y:S01]  /*4e60*/  LDL.64 R226, [R1+0x8] ;  /* 0x0000080001e27983 */ /* 0x010f220000100a00 */
[----:B------:R-:W-:Y:S01]  /*4e70*/  ULDC.64 UR4, c[0x0][0x178] ;  /* 0x00005e0000047ab9 */ /* 0x000fe20000000a00 */
[----:B------:R-:W-:Y:S01]  /*4e80*/  IMAD.U32 R14, RZ, RZ, UR9 ;  /* 0x00000009ff0e7e24 */ /* 0x000fe2000f8e00ff */
[----:B------:R-:W-:Y:S01]  /*4e90*/  UIMAD UR22, UR22, UR4, URZ ;  /* 0x00000004161672a4 */ /* 0x000fe2000f8e023f */
[----:B---3--:R-:W3:Y:S01]  /*4ea0*/  LDL.64 R224, [R1] ;  /* 0x0000000001e07983 */ /* 0x008ee20000100a00 */
        /* <DEDUP_REMOVED lines=34> */
[----:B----4-:R-:W-:Y:S04]  /*50d0*/  IADD3 R6, -R226, c[0x0][0x168], -R6 ;  /* 0x00005a00e2067a10 */ /* 0x010fe80007ffe906 */
        /* <DEDUP_REMOVED lines=21> */
[----:B---3--:R-:W-:Y:S05]  /*5230*/  @!P0 IMAD.SHL.U32 R4, R224, 0x10, RZ ;  /* 0x00000010e0048824 */ /* 0x008fea00078e00ff */
[----:B------:R1:W-:Y:S02]  /*5240*/  @!P0 LDGSTS.E.BYPASS.LTC128B.128 [R4+0x20080], [R8.64] ;  /* 0x2008000008048fae */ /* 0x0003e4000b901d4e */
.L_x_597:
[----:B-12---:R-:W2:Y:S01]  /*5250*/  LDL.64 R8, [R1+0x28] ;  /* 0x0000280001087983 */ /* 0x006ea20000100a00 */
[----:B------:R-:W-:Y:S02]  /*5260*/  USHF.L.U32 UR11, UR11, 0xe, URZ ;  /* 0x0000000e0b0b7899 */ /* 0x000fe4000800063f */
[----:B------:R-:W-:Y:S01]  /*5270*/  UISETP.GE.AND UP0, UPT, UR21, UR20, UPT ;  /* 0x000000141500728c */ /* 0x000fe2000bf06270 */
[----:B----4-:R-:W4:Y:S03]  /*5280*/  LDL R6, [R1+0x30] ;  /* 0x0000300001067983 */ /* 0x010f260000100800 */
[----:B------:R-:W-:Y:S01]  /*5290*/  IMAD.U32 R5, RZ, RZ, UR11 ;  /* 0x0000000bff057e24 */ /* 0x000fe2000f8e00ff */
[----:B------:R-:W-:Y:S04]  /*52a0*/  LDSM.16.MT88.4 R224, [R0+0x5080] ;  /* 0x0050800000e0783b */ /* 0x000fe80000004200 */
[----:B------:R-:W0:Y:S01]  /*52b0*/  LDGDEPBAR ;  /* 0x00000000000079af */ /* 0x000e220000000000 */
[----:B--2---:R-:W-:Y:S01]  /*52c0*/  IADD3 R4, P1, R8, UR11, RZ ;  /* 0x0000000b08047c10 */ /* 0x004fe2000ff3e0ff */
[----:B------:R-:W-:Y:S03]  /*52d0*/  UMOV UR11, UR21 ;  /* 0x00000015000b7c82 */ /* 0x000fe60008000000 */
[----:B----4-:R-:W-:Y:S02]  /*52e0*/  LEA.HI.X.SX32 R5, R5, R6, 0x1, P1 ;  /* 0x0000000605057211 */ /* 0x010fe400008f0eff */
[C---:B-----5:R-:W-:Y:S04]  /*52f0*/  LEA R240, P1, R4.reuse, c[0x0][0x220], 0x2 ;  /* 0x0000880004f07a11 */ /* 0x060fe800078210ff */
[----:B------:R-:W-:Y:S02]  /*5300*/  LEA.HI.X R241, R4, c[0x0][0x224], R5, 0x2, P1 ;  /* 0x0000890004f17a11 */ /* 0x000fe400008f1405 */
[-C--:B------:R-:W-:Y:S01]  /*5310*/  HMMA.16816.F32.BF16 R4, R192, R16.reuse, RZ ;  /* 0x00000010c004723c */ /* 0x080fe200000418ff */
[----:B------:R-:W-:Y:S07]  /*5320*/  PLOP3.LUT P1, PT, PT, PT, UP0, 0x80, 0x0 ;  /* 0x000000000000781c */ /* 0x000fee0003f2f008 */
        /* <DEDUP_REMOVED lines=14> */
[----:B------:R-:W-:Y:S01]  /*5410*/  HMMA.16816.F32.BF16 R192, R192, R198, RZ ;  /* 0x000000c6c0c0723c */ /* 0x000fe200000418ff */
[----:B------:R-:W-:Y:S07]  /*5420*/  LDSM.16.M88.4 R196, [R239] ;  /* 0x00000000efc4783b */ /* 0x000fee0000000200 */
[-C--:B------:R-:W-:Y:S08]  /*5430*/  HMMA.16816.F32.BF16 R4, R200, R204.reuse, R4 ;  /* 0x000000ccc804723c */ /* 0x080ff00000041804 */
[C---:B------:R-:W-:Y:S08]  /*5440*/  HMMA.16816.F32.BF16 R8, R208.reuse, R204, R8 ;  /* 0x000000ccd008723c */ /* 0x040ff00000041808 */
[-C--:B------:R-:W-:Y:S08]  /*5450*/  HMMA.16816.F32.BF16 R12, R208, R206.reuse, R12 ;  /* 0x000000ced00c723c */ /* 0x080ff0000004180c */
[C---:B------:R-:W-:Y:S01]  /*5460*/  HMMA.16816.F32.BF16 R16, R200.reuse, R206, R16 ;  /* 0x000000cec810723c */ /* 0x040fe20000041810 */
[----:B------:R-:W1:Y:S07]  /*5470*/  LDSM.16.MT88.4 R204, [R0+0x1080] ;  /* 0x0010800000cc783b */ /* 0x000e6e0000004200 */
[-C--:B---3--:R-:W-:Y:S08]  /*5480*/  HMMA.16816.F32.BF16 R20, R200, R212.reuse, R20 ;  /* 0x000000d4c814723c */ /* 0x088ff00000041814 */
[C---:B------:R-:W-:Y:S08]  /*5490*/  HMMA.16816.F32.BF16 R24, R208.reuse, R212, R24 ;  /* 0x000000d4d018723c */ /* 0x040ff00000041818 */
[-C--:B------:R-:W-:Y:S08]  /*54a0*/  HMMA.16816.F32.BF16 R28, R208, R214.reuse, R28 ;  /* 0x000000d6d01c723c */ /* 0x080ff0000004181c */
[C---:B------:R-:W-:Y:S01]  /*54b0*/  HMMA.16816.F32.BF16 R32, R200.reuse, R214, R32 ;  /* 0x000000d6c820723c */ /* 0x040fe20000041820 */
[----:B------:R-:W2:Y:S07]  /*54c0*/  LDSM.16.M88.4 R212, [R239+0x1000] ;  /* 0x00100000efd4783b */ /* 0x000eae0000000200 */
[-C--:B------:R-:W-:Y:S08]  /*54d0*/  HMMA.16816.F32.BF16 R164, R200, R216.reuse, R164 ;  /* 0x000000d8c8a4723c */ /* 0x080ff000000418a4 */
[C---:B------:R-:W-:Y:S08]  /*54e0*/  HMMA.16816.F32.BF16 R168, R208.reuse, R216, R168 ;  /* 0x000000d8d0a8723c */ /* 0x040ff000000418a8 */
[-C--:B------:R-:W-:Y:S08]  /*54f0*/  HMMA.16816.F32.BF16 R172, R208, R218.reuse, R172 ;  /* 0x000000dad0ac723c */ /* 0x080ff000000418ac */
[C---:B------:R-:W-:Y:S01]  /*5500*/  HMMA.16816.F32.BF16 R176, R200.reuse, R218, R176 ;  /* 0x000000dac8b0723c */ /* 0x040fe200000418b0 */
[----:B------:R-:W3:Y:S07]  /*5510*/  LDSM.16.MT88.4 R216, [R0+0x3080] ;  /* 0x0030800000d8783b */ /* 0x000eee0000004200 */
[-C--:B------:R-:W-:Y:S08]  /*5520*/  HMMA.16816.F32.BF16 R180, R200, R220.reuse, R180 ;  /* 0x000000dcc8b4723c */ /* 0x080ff000000418b4 */
[C---:B------:R-:W-:Y:S08]  /*5530*/  HMMA.16816.F32.BF16 R184, R208.reuse, R220, R184 ;  /* 0x000000dcd0b8723c */ /* 0x040ff000000418b8 */
[-C--:B------:R-:W-:Y:S01]  /*5540*/  HMMA.16816.F32.BF16 R188, R208, R222.reuse, R188 ;  /* 0x000000ded0bc723c */ /* 0x080fe200000418bc */
[----:B------:R-:W4:Y:S07]  /*5550*/  LDSM.16.MT88.4 R208, [R0+0x7080] ;  /* 0x0070800000d0783b */ /* 0x000f2e0000004200 */
[----:B------:R-:W-:Y:S01]  /*5560*/  HMMA.16816.F32.BF16 R192, R200, R222, R192 ;  /* 0x000000dec8c0723c */ /* 0x000fe200000418c0 */
[----:B------:R-:W-:Y:S04]  /*5570*/  LDSM.16.M88.4 R200, [R238] ;  /* 0x00000000eec8783b */ /* 0x000fe80000000200 */
[----:B------:R-:W-:Y:S03]  /*5580*/  LDSM.16.MT88.4 R220, [R0+0x3880] ;  /* 0x0038800000dc783b */ /* 0x000fe60000004200 */
[-C--:B-1----:R-:W-:Y:S08]  /*5590*/  HMMA.16816.F32.BF16 R4, R196, R204.reuse, R4 ;  /* 0x000000ccc404723c */ /* 0x082ff00000041804 */
[C---:B--2---:R-:W-:Y:S08]  /*55a0*/  HMMA.16816.F32.BF16 R8, R212.reuse, R204, R8 ;  /* 0x000000ccd408723c */ /* 0x044ff00000041808 */
        /* <DEDUP_REMOVED lines=13> */
[-C--:B----4-:R-:W-:Y:S08]  /*5680*/  HMMA.16816.F32.BF16 R180, R196, R208.reuse, R180 ;  /* 0x000000d0c4b4723c */ /* 0x090ff000000418b4 */
[C---:B------:R-:W-:Y:S08]  /*5690*/  HMMA.16816.F32.BF16 R184, R212.reuse, R208, R184 ;  /* 0x000000d0d4b8723c */ /* 0x040ff000000418b8 */
[-C--:B------:R-:W-:Y:S01]  /*56a0*/  HMMA.16816.F32.BF16 R188, R212, R210.reuse, R188 ;  /* 0x000000d2d4bc723c */ /* 0x080fe200000418bc */
[----:B------:R-:W4:Y:S07]  /*56b0*/  LDSM.16.MT88.4 R212, [R0+0x7880] ;  /* 0x0078800000d4783b */ /* 0x000f2e0000004200 */
[----:B------:R-:W-:Y:S08]  /*56c0*/  HMMA.16816.F32.BF16 R192, R196, R210, R192 ;  /* 0x000000d2c4c0723c */ /* 0x000ff000000418c0 */
[-C--:B-1----:R-:W-:Y:S08]  /*56d0*/  HMMA.16816.F32.BF16 R4, R200, R204.reuse, R4 ;  /* 0x000000ccc804723c */ /* 0x082ff00000041804 */
[C---:B--2---:R-:W-:Y:S08]  /*56e0*/  HMMA.16816.F32.BF16 R8, R216.reuse, R204, R8 ;  /* 0x000000ccd808723c */ /* 0x044ff00000041808 */
[-C--:B------:R-:W-:Y:S07]  /*56f0*/  HMMA.16816.F32.BF16 R12, R216, R206.reuse, R12 ;  /* 0x000000ced80c723c */ /* 0x080fee000004180c */
[----:B------:R1:W-:Y:S01]  /*5700*/  RED.E.ADD.F32.FTZ.RN.STRONG.GPU [R240.64], R4 ;  /* 0x00000004f000798e */ /* 0x0003e2000c10e78e */
        /* <DEDUP_REMOVED lines=27> */
[-C--:B----4-:R-:W-:Y:S03]  /*58c0*/  HMMA.16816.F32.BF16 R180, R200, R212.reuse, R180 ;  /* 0x000000d4c8b4723c */ /* 0x090fe600000418b4 */
        /* <DEDUP_REMOVED lines=49> */
.L_x_595:
[----:B-1----:R-:W2:Y:S01]  /*5be0*/  LDL.LU.64 R8, [R1] ;  /* 0x0000000001087983 */ /* 0x002ea20000300a00 */
[----:B------:R-:W1:Y:S01]  /*5bf0*/  S2UR UR4, SR_CTAID.X ;  /* 0x00000000000479c3 */ /* 0x000e620000002500 */
[----:B------:R-:W-:Y:S01]  /*5c00*/  MOV R0, c[0x0][0x338] ;  /* 0x0000ce0000007a02 */ /* 0x000fe20000000f00 */
        /* <DEDUP_REMOVED lines=233> */
.L_x_599:
        /* <DEDUP_REMOVED lines=14> */
.L_x_1162:


//--------------------- .text._ZN7cutlass13device_kernelIN5flash19enable_sm80_to_sm89INS1_16FlashAttnBwdSm80INS1_25CollectiveMainloopBwdSm80ILi1ELi1EN4cute5tupleIJNS5_1CILi64EEES8_NS7_ILi256EEEEEENS_10bfloat16_tEfNS_4arch4Sm80ELb0ELb0ELb1ELb1ELb0ELb0ELb0ELb0ELi2ELi4ELi2ELi2ELb0EEENS1_21CollectiveEpilogueBwdISA_SB_SD_Li256ELb1ELb0ELi4EEENS1_19SingleTileSchedulerILb1ELb0ELb0ELi64EEEEEEEEEvNT_6ParamsE --------------------------
	.section	.text._ZN7cutlass13device_kernelIN5flash19enable_sm80_to_sm89INS1_16FlashAttnBwdSm80INS1_25CollectiveMainloopBwdSm80ILi1ELi1EN4cute5tupleIJNS5_1CILi64EEES8_NS7_ILi256EEEEEENS_10bfloat16_tEfNS_4arch4Sm80ELb0ELb0ELb1ELb1ELb0ELb0ELb0ELb0ELi2ELi4ELi2ELi2ELb0EEENS1_21CollectiveEpilogueBwdISA_SB_SD_Li256ELb1ELb0ELi4EEENS1_19SingleTileSchedulerILb1ELb0ELb0ELi64EEEEEEEEEvNT_6ParamsE,"ax",@progbits
	.sectioninfo	@"SHI_REGISTERS=255"
	.align	128
.text._ZN7cutlass13device_kernelIN5flash19enable_sm80_to_sm89INS1_16FlashAttnBwdSm80INS1_25CollectiveMainloopBwdSm80ILi1ELi1EN4cute5tupleIJNS5_1CILi64EEES8_NS7_ILi256EEEEEENS_10bfloat16_tEfNS_4arch4Sm80ELb0ELb0ELb1ELb1ELb0ELb0ELb0ELb0ELi2ELi4ELi2ELi2ELb0EEENS1_21CollectiveEpilogueBwdISA_SB_SD_Li256ELb1ELb0ELi4EEENS1_19SingleTileSchedulerILb1ELb0ELb0ELi64EEEEEEEEEvNT_6ParamsE:
        .type           _ZN7cutlass13device_kernelIN5flash19enable_sm80_to_sm89INS1_16FlashAttnBwdSm80INS1_25CollectiveMainloopBwdSm80ILi1ELi1EN4cute5tupleIJNS5_1CILi64EEES8_NS7_ILi256EEEEEENS_10bfloat16_tEfNS_4arch4Sm80ELb0ELb0ELb1ELb1ELb0ELb0ELb0ELb0ELi2ELi4ELi2ELi2ELb0EEENS1_21CollectiveEpilogueBwdISA_SB_SD_Li256ELb1ELb0ELi4EEENS1_19SingleTileSchedulerILb1ELb0ELb0ELi64EEEEEEEEEvNT_6ParamsE,@function
        .size           _ZN7cutlass13device_kernelIN5flash19enable_sm80_to_sm89INS1_16FlashAttnBwdSm80INS1_25CollectiveMainloopBwdSm80ILi1ELi1EN4cute5tupleIJNS5_1CILi64EEES8_NS7_ILi256EEEEEENS_10bfloat16_tEfNS_4arch4Sm80ELb0ELb0ELb1ELb1ELb0ELb0ELb0ELb0ELi2ELi4ELi2ELi2ELb0EEENS1_21CollectiveEpilogueBwdISA_SB_SD_Li256ELb1ELb0ELi4EEENS1_19SingleTileSchedulerILb1ELb0ELb0ELi64EEEEEEEEEvNT_6ParamsE,(.L_x_1163 - _ZN7cutlass13device_kernelIN5flash19enable_sm80_to_sm89INS1_16FlashAttnBwdSm80INS1_25CollectiveMainloopBwdSm80ILi1ELi1EN4cute5tupleIJNS5_1CILi64EEES8_NS7_ILi256EEEEEENS_10bfloat16_tEfNS_4arch4Sm80ELb0ELb0ELb1ELb1ELb0ELb0ELb0ELb0ELi2ELi4ELi2ELi2ELb0EEENS1_21CollectiveEpilogueBwdISA_SB_SD_Li256ELb1ELb0ELi4EEENS1_19SingleTileSchedulerILb1ELb0ELb0ELi64EEEEEEEEEvNT_6ParamsE)
        .other          _ZN7cutlass13device_kernelIN5flash19enable_sm80_to_sm89INS1_16FlashAttnBwdSm80INS1_25CollectiveMainloopBwdSm80ILi1ELi1EN4cute5tupleIJNS5_1CILi64EEES8_NS7_ILi256EEEEEENS_10bfloat16_tEfNS_4arch4Sm80ELb0ELb0ELb1ELb1ELb0ELb0ELb0ELb0ELi2ELi4ELi2ELi2ELb0EEENS1_21CollectiveEpilogueBwdISA_SB_SD_Li256ELb1ELb0ELi4EEENS1_19SingleTileSchedulerILb1ELb0ELb0ELi64EEEEEEEEEvNT_6ParamsE,@"STO_CUDA_ENTRY STV_DEFAULT"
_ZN7cutlass13device_kernelIN5flash19enable_sm80_to_sm89INS1_16FlashAttnBwdSm80INS1_25CollectiveMainloopBwdSm80ILi1ELi1EN4cute5tupleIJNS5_1CILi64EEES8_NS7_ILi256EEEEEENS_10bfloat16_tEfNS_4arch4Sm80ELb0ELb0ELb1ELb1ELb0ELb0ELb0ELb0ELi2ELi4ELi2ELi2ELb0EEENS1_21CollectiveEpilogueBwdISA_SB_SD_Li256ELb1ELb0ELi4EEENS1_19SingleTileSchedulerILb1ELb0ELb0ELi64EEEEEEEEEvNT_6ParamsE:
        /* <DEDUP_REMOVED lines=18> */
.L_x_601:
        /* <DEDUP_REMOVED lines=8> */
.L_x_603:
[----:B------:R-:W-:Y:S02]  /*01a0*/  MOV R0, c[0x0][0x3a4] ;  /* 0x0000e90000007a02 */ /* 0x000fe40000000f00 */
.L_x_602:
[----:B-1----:R-:W-:-:S05]  /*01b0*/  IMAD.SHL.U32 R2, R103, 0x40, RZ ;  /* 0x0000004067027824 */ /* 0x002fca00078e00ff */
[----:B-----5:R-:W-:-:S04]  /*01c0*/  ISETP.GE.AND P0, PT, R2, R0, PT ;  /* 0x000000000200720c */ /* 0x020fc80003f06270 */
[----:B------:R-:W-:-:S05]  /*01d0*/  SEL R0, R5, 0xffffffff, !P0 ;  /* 0xffffffff05007807 */ /* 0x000fca0004000000 */
[----:B------:R1:W-:Y:S01]  /*01e0*/  STL [R1+0x30], R0 ;  /* 0x0000300001007387 */ /* 0x0003e20000100800 */
[----:B------:R-:W-:Y:S05]  /*01f0*/  BRA `(.L_x_604) ;  /* 0x0000012000007947 */ /* 0x000fea0003800000 */
.L_x_600:
[----:B---34-:R-:W-:-:S04]  /*0200*/  ISETP.NE.U32.AND P0, PT, RZ, c[0x0][0x3c0], PT ;  /* 0x0000f000ff007a0c */ /* 0x018fc80003f05070 */
[----:B------:R-:W-:-:S13]  /*0210*/  ISETP.NE.AND.EX P0, PT, RZ, c[0x0][0x3c4], PT, P0 ;  /* 0x0000f100ff007a0c */ /* 0x000fda0003f05300 */
[----:B------:R-:W-:Y:S05]  /*0220*/  @!P0 BRA `(.L_x_605) ;  /* 0x0000002000008947 */ /* 0x000fea0003800000 */
[----:B------:R1:W5:Y:S01]  /*0230*/  LDG.E R0, [R2.64] ;  /* 0x0000000a02007981 */ /* 0x000362000c1e1900 */
[----:B------:R-:W-:Y:S05]  /*0240*/  BRA `(.L_x_606) ;  /* 0x0000009000007947 */ /* 0x000fea0003800000 */
.L_x_605:
        /* <DEDUP_REMOVED lines=8> */
.L_x_607:
[----:B------:R-:W-:Y:S02]  /*02d0*/  MOV R0, c[0x0][0x3a4] ;  /* 0x0000e90000007a02 */ /* 0x000fe40000000f00 */
.L_x_606:
[----:B-1----:R-:W-:-:S05]  /*02e0*/  IMAD.SHL.U32 R2, R103, 0x40, RZ ;  /* 0x0000004067027824 */ /* 0x002fca00078e00ff */
[----:B-----5:R-:W-:-:S04]  /*02f0*/  ISETP.GE.AND P0, PT, R2, R0, PT ;  /* 0x000000000200720c */ /* 0x020fc80003f06270 */
[----:B------:R-:W-:-:S05]  /*0300*/  SEL R0, R5, 0xffffffff, !P0 ;  /* 0xffffffff05007807 */ /* 0x000fca0004000000 */
[----:B------:R1:W-:Y:S04]  /*0310*/  STL [R1+0x30], R0 ;  /* 0x0000300001007387 */ /* 0x0003e80000100800 */
.L_x_604:
        /* <DEDUP_REMOVED lines=8> */
[----:B------:R-:W-:-:S09]  /*03a0*/  ISETP.NE.U32.AND P3, PT, RZ, c[0x0][0x2d0], PT ;  /* 0x0000b400ff007a0c */ /* 0x000fd20003f65070 */
[----:B------:R-:W-:Y:S02]  /*03b0*/  @P0 IMAD.WIDE R2, R107, R8, c[0x0][0x2d8] ;  /* 0x0000b6006b020625 */ /* 0x000fe400078e0208 */
[----:B-1----:R-:W2:Y:S01]  /*03c0*/  @P2 LDG.E R0, [R6.64] ;  /* 0x0000000a06002981 */ /* 0x002ea2000c1e1900 */
[----:B------:R-:W-:-:S03]  /*03d0*/  ISETP.NE.AND.EX P3, PT, RZ, c[0x0][0x2d4], PT, P3 ;  /* 0x0000b500ff007a0c */ /* 0x000fc60003f65330 */
[----:B------:R-:W3:Y:S01]  /*03e0*/  @P0 LDG.E R2, [R2.64] ;  /* 0x0000000a02020981 */ /* 0x000ee2000c1e1900 */
[----:B------:R-:W-:Y:S02]  /*03f0*/  IMAD.MOV.U32 R19, RZ, RZ, RZ ;  /* 0x000000ffff137224 */ /* 0x000fe400078e00ff */
[----:B------:R-:W-:Y:S02]  /*0400*/  IMAD.MOV.U32 R14, RZ, RZ, RZ ;  /* 0x000000ffff0e7224 */ /* 0x000fe400078e00ff */
[----:B------:R-:W-:Y:S02]  /*0410*/  IMAD.WIDE R4, R107, R8, c[0x0][0x2d0] ;  /* 0x0000b4006b047625 */ /* 0x000fe400078e0208 */
[----:B------:R1:W5:Y:S04]  /*0420*/  @P2 LDG.E R19, [R6.64] ;  /* 0x0000000a06132981 */ /* 0x000368000c1e1900 */
[----:B------:R1:W5:Y:S01]  /*0430*/  @P3 LDG.E R14, [R4.64] ;  /* 0x0000000a040e3981 */ /* 0x000362000c1e1900 */
[----:B------:R-:W-:Y:S01]  /*0440*/  ULDC UR9, c[0x0][0x168] ;  /* 0x00005a0000097ab9 */ /* 0x000fe20000000800 */
[----:B------:R-:W-:-:S02]  /*0450*/  IMAD.MOV.U32 R24, RZ, RZ, RZ ;  /* 0x000000ffff187224 */ /* 0x000fc400078e00ff */
[----:B------:R-:W-:Y:S02]  /*0460*/  IMAD.MOV.U32 R13, RZ, RZ, c[0x0][0x198] ;  /* 0x00006600ff0d7624 */ /* 0x000fe400078e00ff */
[----:B--2---:R-:W-:Y:S01]  /*0470*/  @P2 IMAD R0, R107, 0x40, R0 ;  /* 0x000000406b002824 */ /* 0x004fe200078e0200 */
[----:B---3--:R2:W3:Y:S04]  /*0480*/  @P0 R2UR UR9, R2 ;  /* 0x00000000020903c2 */ /* 0x0084e800000e0000 */
[----:B--2---:R-:W-:-:S04]  /*0490*/  @P2 SHF.R.S32.HI R2, RZ, 0x1f, R0 ;  /* 0x0000001fff022819 */ /* 0x004fc80000011400 */
[----:B------:R-:W-:-:S04]  /*04a0*/  @P2 LEA.HI R0, R2, R0, RZ, 0x6 ;  /* 0x0000000002002211 */ /* 0x000fc800078f30ff */
[----:B------:R-:W-:Y:S01]  /*04b0*/  @P2 LOP3.LUT R24, R0, 0xffffffc0, RZ, 0xc0, !PT ;  /* 0xffffffc000182812 */ /* 0x000fe200078ec0ff */
[----:B---3--:R-:W-:Y:S05]  /*04c0*/  @P0 BRA `(.L_x_608) ;  /* 0x0000006000000947 */ /* 0x008fea0003800000 */
[----:B-1----:R-:W-:Y:S05]  /*04d0*/  @!P2 BRA `(.L_x_608) ;  /* 0x000000500000a947 */ /* 0x002fea0003800000 */
[----:B------:R-:W2:Y:S04]  /*04e0*/  LDG.E R2, [R6.64] ;  /* 0x0000000a06027981 */ /* 0x000ea8000c1e1900 */
[----:B------:R-:W3:Y:S01]  /*04f0*/  LDG.E R0, [R6.64+0x4] ;  /* 0x0000040a06007981 */ /* 0x000ee2000c1e1900 */
[----:B--2---:R-:W1:Y:S08]  /*0500*/  R2UR UR9, R2 ;  /* 0x00000000020973c2 */ /* 0x004e7000000e0000 */
[----:B---3--:R-:W1:Y:S02]  /*0510*/  R2UR UR4, R0 ;  /* 0x00000000000473c2 */ /* 0x008e6400000e0000 */
[----:B-1----:R-:W-:-:S06]  /*0520*/  UIADD3 UR9, -UR9, UR4, URZ ;  /* 0x0000000409097290 */ /* 0x002fcc000fffe13f */
.L_x_608:
[----:B-1----:R-:W-:-:S04]  /*0530*/  ISETP.NE.U32.AND P0, PT, RZ, c[0x0][0x2e0], PT ;  /* 0x0000b800ff007a0c */ /* 0x002fc80003f05070 */
[----:B------:R-:W-:-:S13]  /*0540*/  ISETP.NE.AND.EX P0, PT, RZ, c[0x0][0x2e4], PT, P0 ;  /* 0x0000b900ff007a0c */ /* 0x000fda0003f05300 */
[----:B------:R-:W-:Y:S05]  /*0550*/  @!P0 BRA `(.L_x_609) ;  /* 0x0000003000008947 */ /* 0x000fea0003800000 */
[----:B------:R-:W-:-:S05]  /*0560*/  IMAD.WIDE R2, R107, R8, c[0x0][0x2e0] ;  /* 0x0000b8006b027625 */ /* 0x000fca00078e0208 */
[----:B------:R1:W5:Y:S01]  /*0570*/  LDG.E R13, [R2.64] ;  /* 0x0000000a020d7981 */ /* 0x000362000c1e1900 */
[----:B------:R-:W-:Y:S05]  /*0580*/  BRA `(.L_x_610) ;  /* 0x0000004000007947 */ /* 0x000fea0003800000 */
.L_x_609:
[----:B------:R-:W-:Y:S05]  /*0590*/  @!P3 BRA `(.L_x_610) ;  /* 0x000000300000b947 */ /* 0x000fea0003800000 */
[----:B------:R-:W2:Y:S04]  /*05a0*/  LDG.E R0, [R4.64] ;  /* 0x0000000a04007981 */ /* 0x000ea8000c1e1900 */
[----:B------:R-:W2:Y:S02]  /*05b0*/  LDG.E R2, [R4.64+0x4] ;  /* 0x0000040a04027981 */ /* 0x000ea4000c1e1900 */
[----:B--2---:R-:W-:Y:S02]  /*05c0*/  IADD3 R13, -R0, R2, RZ ;  /* 0x00000002000d7210 */ /* 0x004fe40007ffe1ff */
.L_x_610:
[----:B------:R-:W-:Y:S01]  /*05d0*/  UISETP.GE.AND UP0, UPT, UR9, 0x1, UPT ;  /* 0x000000010900788c */ /* 0x000fe2000bf06270 */
[----:B------:R-:W-:Y:S01]  /*05e0*/  PLOP3.LUT P0, PT, PT, PT, PT, 0x80, 0x0 ;  /* 0x000000000000781c */ /* 0x000fe20003f0f070 */
[----:B------:R-:W-:Y:S01]  /*05f0*/  CS2R R10, SRZ ;  /* 0x00000000000a7805 */ /* 0x000fe2000001ff00 */
[----:B------:R-:W-:Y:S01]  /*0600*/  IMAD.MOV.U32 R158, RZ, RZ, RZ ;  /* 0x000000ffff9e7224 */ /* 0x000fe200078e00ff */
[----:B------:R-:W-:Y:S01]  /*0610*/  CS2R R162, SRZ ;  /* 0x0000000000a27805 */ /* 0x000fe2000001ff00 */
[----:B------:R-:W-:Y:S01]  /*0620*/  IMAD.MOV.U32 R156, RZ, RZ, RZ ;  /* 0x000000ffff9c7224 */ /* 0x000fe200078e00ff */
[----:B------:R-:W-:Y:S01]  /*0630*/  PLOP3.LUT P1, PT, PT, PT, UP0, 0x80, 0x0 ;  /* 0x000000000000781c */ /* 0x000fe20003f2f008 */
[----:B------:R-:W-:Y:S01]  /*0640*/  CS2R R160, SRZ ;  /* 0x0000000000a07805 */ /* 0x000fe2000001ff00 */
[----:B------:R-:W-:Y:S01]  /*0650*/  MOV R12, RZ ;  /* 0x000000ff000c7202 */ /* 0x000fe20000000f00 */
[----:B------:R-:W-:Y:S01]  /*0660*/  IMAD.MOV.U32 R154, RZ, RZ, RZ ;  /* 0x000000ffff9a7224 */ /* 0x000fe200078e00ff */
[----:B------:R-:W-:Y:S01]  /*0670*/  CS2R R152, SRZ ;  /* 0x0000000000987805 */ /* 0x000fe2000001ff00 */
        /* <DEDUP_REMOVED lines=13> */
[----:B------:R-:W-:Y:S01]  /*0750*/  MOV R18, RZ ;  /* 0x000000ff00127202 */ /* 0x000fe20000000f00 */
[----:B------:R-:W-:Y:S01]  /*0760*/  IMAD.MOV.U32 R132, RZ, RZ, RZ ;  /* 0x000000ffff847224 */ /* 0x000fe200078e00ff */
[----:B------:R-:W-:Y:S01]  /*0770*/  CS2R R126, SRZ ;  /* 0x00000000007e7805 */ /* 0x000fe2000001ff00 */
[----:B------:R-:W-:Y:S01]  /*0780*/  CS2R R20, SRZ ;  /* 0x0000000000147805 */ /* 0x000fe2000001ff00 */
[----:B------:R-:W-:Y:S01]  /*0790*/  MOV R124, RZ ;  /* 0x000000ff007c7202 */ /* 0x000fe20000000f00 */
[----:B------:R-:W-:Y:S01]  /*07a0*/  IMAD.MOV.U32 R130, RZ, RZ, RZ ;  /* 0x000000ffff827224 */ /* 0x000fe200078e00ff */
        /* <DEDUP_REMOVED lines=55> */
[----:B-1----:R-:W-:Y:S01]  /*0b20*/  IMAD.SHL.U32 R3, R105, 0x4, RZ ;  /* 0x0000000469037824 */ /* 0x002fe200078e00ff */
[----:B------:R-:W-:Y:S01]  /*0b30*/  SHF.R.S32.HI R30, RZ, 0x1f, R101 ;  /* 0x0000001fff1e7819 */ /* 0x000fe20000011465 */
[----:B-----5:R-:W-:Y:S01]  /*0b40*/  IMAD R27, R103, -0x40, R13 ;  /* 0xffffffc0671b7824 */ /* 0x020fe200078e020d */
[----:B------:R-:W-:Y:S01]  /*0b50*/  ISETP.NE.AND P1, PT, R0, 0x1, PT ;  /* 0x000000010000780c */ /* 0x000fe20003f25270 */
[----:B------:R-:W-:Y:S01]  /*0b60*/  ULDC.64 UR4, c[0x0][0x178] ;  /* 0x00005e0000047ab9 */ /* 0x000fe20000000a00 */
[----:B------:R-:W-:Y:S01]  /*0b70*/  SHF.R.S32.HI R0, RZ, 0x1f, R24 ;  /* 0x0000001fff007819 */ /* 0x000fe20000011418 */
[C---:B------:R-:W-:Y:S01]  /*0b80*/  IMAD R10, R30.reuse, c[0x0][0x288], RZ ;  /* 0x0000a2001e0a7a24 */ /* 0x040fe200078e02ff */
[----:B------:R-:W-:Y:S01]  /*0b90*/  IADD3 R2, P0, R3, R24, RZ ;  /* 0x0000001803027210 */ /* 0x000fe20007f1e0ff */
[----:B------:R-:W-:Y:S01]  /*0ba0*/  IMAD R9, R30, c[0x0][0x270], RZ ;  /* 0x00009c001e097a24 */ /* 0x000fe200078e02ff */
[----:B------:R-:W-:Y:S01]  /*0bb0*/  LEA.HI R4, R28, R105, RZ, 0x3 ;  /* 0x000000691c047211 */ /* 0x000fe200078f18ff */
[----:B------:R-:W-:Y:S01]  /*0bc0*/  IMAD R10, R101, c[0x0][0x28c], R10 ;  /* 0x0000a300650a7a24 */ /* 0x000fe200078e020a */
[----:B------:R-:W-:Y:S01]  /*0bd0*/  LEA.HI.X.SX32 R3, R3, R0, 0x1, P0 ;  /* 0x0000000003037211 */ /* 0x000fe200000f0eff */
[----:B------:R-:W-:Y:S01]  /*0be0*/  IMAD.MOV.U32 R0, RZ, RZ, R101 ;  /* 0x000000ffff007224 */ /* 0x000fe200078e0065 */
[----:B------:R-:W-:Y:S01]  /*0bf0*/  SHF.R.S32.HI R251, RZ, 0x3, R4 ;  /* 0x00000003fffb7819 */ /* 0x000fe20000011404 */
[C---:B------:R-:W-:Y:S01]  /*0c00*/  IMAD R9, R101.reuse, c[0x0][0x274], R9 ;  /* 0x00009d0065097a24 */ /* 0x040fe200078e0209 */
[----:B------:R-:W-:Y:S01]  /*0c10*/  LOP3.LUT R8, R4, 0xfffffff8, RZ, 0xc0, !PT ;  /* 0xfffffff804087812 */ /* 0x000fe200078ec0ff */
[----:B------:R-:W-:Y:S01]  /*0c20*/  @P1 IMAD.HI.U32 R5, R101, c[0x0][0x24c], RZ ;  /* 0x0000930065051a27 */ /* 0x000fe200078e00ff */
[----:B------:R-:W-:Y:S01]  /*0c30*/  SHF.R.S32.HI R12, RZ, 0x1f, R251 ;  /* 0x0000001fff0c7819 */ /* 0x000fe200000114fb */
[----:B------:R-:W-:Y:S01]  /*0c40*/  USHF.L.U32 UR7, UR4, 0x6, URZ ;  /* 0x0000000604077899 */ /* 0x000fe2000800063f */
[----:B------:R-:W-:Y:S01]  /*0c50*/  SEL R26, R107, RZ, !P2 ;  /* 0x000000ff6b1a7207 */ /* 0x000fe20005000000 */
[----:B------:R-:W-:Y:S01]  /*0c60*/  IMAD.WIDE.U32 R6, R101, c[0x0][0x270], R2 ;  /* 0x00009c0065067a25 */ /* 0x000fe200078e0002 */
[----:B------:R-:W-:Y:S01]  /*0c70*/  @P1 SHF.R.U32.HI R0, RZ, c[0x0][0x250], R5 ;  /* 0x00009400ff001a19 */ /* 0x000fe20000011605 */
[----:B------:R-:W-:Y:S01]  /*0c80*/  UMOV UR14, 0x6 ;  /* 0x00000006000e7882 */ /* 0x000fe20000000000 */
[----:B------:R-:W-:Y:S01]  /*0c90*/  IADD3 R18, P1, R251, R19, RZ ;  /* 0x00000013fb127210 */ /* 0x000fe20007f3e0ff */
[----:B------:R-:W-:Y:S01]  /*0ca0*/  IMAD.WIDE.U32 R4, R101, c[0x0][0x288], R2 ;  /* 0x0000a20065047a25 */ /* 0x000fe200078e0002 */
[----:B------:R-:W-:Y:S01]  /*0cb0*/  IADD3 R2, P0, R251, R14, RZ ;  /* 0x0000000efb027210 */ /* 0x000fe20007f1e0ff */
[----:B------:R-:W-:Y:S01]  /*0cc0*/  USHF.L.U64.HI UR6, UR4, UR14, UR5 ;  /* 0x0000000e04067299 */ /* 0x000fe20008010205 */
[-C--:B------:R-:W-:Y:S01]  /*0cd0*/  LEA.HI.X.SX32 R19, R19, R12.reuse, 0x1, P1 ;  /* 0x0000000c13137211 */ /* 0x080fe200008f0eff */
[----:B------:R-:W-:Y:S01]  /*0ce0*/  IMAD.IADD R23, R105, 0x1, -R8 ;  /* 0x0000000169177824 */ /* 0x000fe200078e0a08 */
[----:B------:R-:W-:Y:S01]  /*0cf0*/  LEA.HI.X.SX32 R3, R14, R12, 0x1, P0 ;  /* 0x0000000c0e037211 */ /* 0x000fe200000f0eff */
[----:B------:R-:W-:Y:S01]  /*0d00*/  IMAD.MOV.U32 R8, RZ, RZ, R6 ;  /* 0x000000ffff087224 */ /* 0x000fe200078e0006 */
[----:B------:R-:W-:Y:S01]  /*0d10*/  SHF.R.S32.HI R12, RZ, 0x1f, R0 ;  /* 0x0000001fff0c7819 */ /* 0x000fe20000011400 */
[----:B------:R-:W-:Y:S01]  /*0d20*/  IMAD.SHL.U32 R14, R23, 0x8, RZ ;  /* 0x00000008170e7824 */ /* 0x000fe200078e00ff */
[----:B------:R-:W-:Y:S01]  /*0d30*/  LOP3.LUT R243, R243, 0xffffff7f, RZ, 0xc0, !PT ;  /* 0xffffff7ff3f37812 */ /* 0x000fe200078ec0ff */
[----:B------:R-:W-:Y:S01]  /*0d40*/  IMAD.SHL.U32 R6, R251, 0x40, RZ ;  /* 0x00000040fb067824 */ /* 0x000fe200078e00ff */
[----:B------:R-:W-:Y:S01]  /*0d50*/  ULDC.64 UR4, c[0x0][0x208] ;  /* 0x0000820000047ab9 */ /* 0x000fe20000000a00 */
[----:B------:R-:W-:Y:S01]  /*0d60*/  IMAD.IADD R11, R5, 0x1, R10 ;  /* 0x00000001050b7824 */ /* 0x000fe200078e020a */
[----:B------:R-:W-:Y:S01]  /*0d70*/  SHF.R.S32.HI R15, RZ, 0x1f, R14 ;  /* 0x0000001fff0f7819 */ /* 0x000fe2000001140e */
[----:B------:R-:W-:Y:S01]  /*0d80*/  IMAD.MOV.U32 R10, RZ, RZ, R4 ;  /* 0x000000ffff0a7224 */ /* 0x000fe200078e0004 */
[----:B------:R-:W-:Y:S01]  /*0d90*/  LOP3.LUT R6, R6, 0x1c0, RZ, 0xc0, !PT ;  /* 0x000001c006067812 */ /* 0x000fe200078ec0ff */
[----:B------:R-:W-:Y:S01]  /*0da0*/  IMAD R4, R12, c[0x0][0x1e0], RZ ;  /* 0x000078000c047a24 */ /* 0x000fe200078e02ff */
[----:B------:R-:W-:Y:S01]  /*0db0*/  IADD3 R29, R14, 0xc0, RZ ;  /* 0x000000c00e1d7810 */ /* 0x000fe20007ffe0ff */
[----:B------:R-:W-:Y:S01]  /*0dc0*/  IMAD.IADD R9, R7, 0x1, R9 ;  /* 0x0000000107097824 */ /* 0x000fe200078e0209 */
[----:B------:R-:W-:Y:S01]  /*0dd0*/  LOP3.LUT R17, R6, 0x38, R14, 0xf8, !PT ;  /* 0x0000003806117812 */ /* 0x000fe200078ef80e */
[C---:B------:R-:W-:Y:S01]  /*0de0*/  IMAD R13, R0.reuse, c[0x0][0x1e4], R4 ;  /* 0x00007900000d7a24 */ /* 0x040fe200078e0204 */
[----:B------:R-:W-:Y:S01]  /*0df0*/  SHF.R.U32.HI R16, RZ, 0x3, R6 ;  /* 0x00000003ff107819 */ /* 0x000fe20000011606 */
[----:B------:R-:W-:Y:S01]  /*0e00*/  IMAD.WIDE.U32 R4, R0, c[0x0][0x1e0], R14 ;  /* 0x0000780000047a25 */ /* 0x000fe200078e000e */
[----:B------:R-:W-:Y:S01]  /*0e10*/  USHF.L.U32 UR8, UR4, 0x6, URZ ;  /* 0x0000000604087899 */ /* 0x000fe2000800063f */
[----:B------:R-:W-:Y:S01]  /*0e20*/  CS2R R162, SRZ ;  /* 0x0000000000a27805 */ /* 0x000fe2000001ff00 */
[----:B------:R-:W-:Y:S01]  /*0e30*/  LOP3.LUT R25, R17, R16, RZ, 0x3c, !PT ;  /* 0x0000001011197212 */ /* 0x000fe200078e3cff */
[----:B------:R-:W-:Y:S01]  /*0e40*/  IMAD.WIDE R6, R103, 0x40, R2 ;  /* 0x0000004067067825 */ /* 0x000fe200078e0202 */
[----:B------:R-:W-:Y:S01]  /*0e50*/  USHF.L.U64.HI UR14, UR4, UR14, UR5 ;  /* 0x0000000e040e7299 */ /* 0x000fe20008010205 */
[----:B------:R-:W-:Y:S01]  /*0e60*/  CS2R R160, SRZ ;  /* 0x0000000000a07805 */ /* 0x000fe2000001ff00 */
[----:B------:R-:W-:Y:S01]  /*0e70*/  UIADD3 UR5, UR9, 0x3f, URZ ;  /* 0x0000003f09057890 */ /* 0x000fe2000fffe03f */
[----:B------:R-:W-:Y:S01]  /*0e80*/  IMAD R2, R12, c[0x0][0x1b0], RZ ;  /* 0x00006c000c027a24 */ /* 0x000fe200078e02ff */
[----:B------:R-:W-:Y:S01]  /*0e90*/  SHF.R.S32.HI R12, RZ, 0x1f, R107 ;  /* 0x0000001fff0c7819 */ /* 0x000fe2000001146b */
[----:B------:R-:W-:Y:S01]  /*0ea0*/  IMAD.IADD R5, R5, 0x1, R13 ;  /* 0x0000000105057824 */ /* 0x000fe200078e020d */
[----:B------:R-:W-:Y:S01]  /*0eb0*/  USHF.R.S32.HI UR4, URZ, 0x1f, UR5 ;  /* 0x0000001f3f047899 */ /* 0x000fe20008011405 */
[----:B------:R-:W-:Y:S01]  /*0ec0*/  IMAD R13, R0, c[0x0][0x1b4], R2 ;  /* 0x00006d00000d7a24 */ /* 0x000fe200078e0202 */
[----:B------:R-:W-:Y:S01]  /*0ed0*/  SEL R21, R12, RZ, !P2 ;  /* 0x000000ff0c157207 */ /* 0x000fe20005000000 */
[----:B------:R-:W-:Y:S01]  /*0ee0*/  IMAD.WIDE.U32 R2, R0, c[0x0][0x1b0], R14 ;  /* 0x00006c0000027a25 */ /* 0x000fe200078e000e */
[----:B------:R-:W-:Y:S01]  /*0ef0*/  SEL R0, R12, RZ, !P3 ;  /* 0x000000ff0c007207 */ /* 0x000fe20005800000 */
[----:B------:R-:W-:Y:S01]  /*0f00*/  ULEA.HI UR4, UR4, UR5, URZ, 0x6 ;  /* 0x0000000504047291 */ /* 0x000fe2000f8f303f */
[----:B------:R-:W-:Y:S01]  /*0f10*/  SEL R12, R107, RZ, !P3 ;  /* 0x000000ff6b0c7207 */ /* 0x000fe20005800000 */
[----:B------:R-:W-:Y:S01]  /*0f20*/  IMAD.IADD R3, R3, 0x1, R13 ;  /* 0x0000000103037824 */ /* 0x000fe200078e020d */
[----:B------:R-:W-:Y:S01]  /*0f30*/  ISETP.GE.AND P3, PT, R14, c[0x0][0x1cc], PT ;  /* 0x000073000e007a0c */ /* 0x000fe20003f66270 */
[C---:B------:R-:W-:Y:S01]  /*0f40*/  IMAD R13, R0.reuse, c[0x0][0x1e8], RZ ;  /* 0x00007a00000d7a24 */ /* 0x040fe200078e02ff */
[----:B------:R-:W-:Y:S01]  /*0f50*/  CS2R R158, SRZ ;  /* 0x00000000009e7805 */ /* 0x000fe2000001ff00 */
[----:B------:R-:W-:Y:S01]  /*0f60*/  IMAD R0, R0, c[0x0][0x1b8], RZ ;  /* 0x00006e0000007a24 */ /* 0x000fe200078e02ff */
[----:B------:R-:W-:Y:S01]  /*0f70*/  CS2R R156, SRZ ;  /* 0x00000000009c7805 */ /* 0x000fe2000001ff00 */
[----:B------:R-:W-:Y:S01]  /*0f80*/  IMAD R16, R21, c[0x0][0x278], RZ ;  /* 0x00009e0015107a24 */ /* 0x000fe200078e02ff */
[----:B------:R-:W-:Y:S01]  /*0f90*/  CS2R R154, SRZ ;  /* 0x00000000009a7805 */ /* 0x000fe2000001ff00 */
[----:B------:R-:W-:Y:S01]  /*0fa0*/  IMAD R20, R12, c[0x0][0x1bc], R0 ;  /* 0x00006f000c147a24 */ /* 0x000fe200078e0200 */
[----:B------:R-:W-:Y:S01]  /*0fb0*/  CS2R R152, SRZ ;  /* 0x0000000000987805 */ /* 0x000fe2000001ff00 */
[C---:B------:R-:W-:Y:S01]  /*0fc0*/  IMAD R0, R19.reuse, c[0x0][0x208], RZ ;  /* 0x0000820013007a24 */ /* 0x040fe200078e02ff */
[----:B------:R-:W-:Y:S01]  /*0fd0*/  CS2R R150, SRZ ;  /* 0x0000000000967805 */ /* 0x000fe2000001ff00 */
[C---:B------:R-:W-:Y:S01]  /*0fe0*/  IMAD R17, R26.reuse, c[0x0][0x27c], R16 ;  /* 0x00009f001a117a24 */ /* 0x040fe200078e0210 */
[----:B------:R-:W-:Y:S01]  /*0ff0*/  CS2R R148, SRZ ;  /* 0x0000000000947805 */ /* 0x000fe2000001ff00 */
[----:B------:R-:W-:Y:S01]  /*1000*/  IMAD.WIDE.U32 R8, R26, c[0x0][0x278], R8 ;  /* 0x00009e001a087a25 */ /* 0x000fe200078e0008 */
[----:B------:R-:W-:Y:S01]  /*1010*/  CS2R R146, SRZ ;  /* 0x0000000000927805 */ /* 0x000fe2000001ff00 */
[----:B------:R-:W-:Y:S01]  /*1020*/  CS2R R144, SRZ ;  /* 0x0000000000907805 */ /* 0x000fe2000001ff00 */
[----:B------:R-:W-:Y:S01]  /*1030*/  CS2R R142, SRZ ;  /* 0x00000000008e7805 */ /* 0x000fe2000001ff00 */
[----:B------:R-:W-:Y:S01]  /*1040*/  IMAD R16, R12, c[0x0][0x1ec], R13 ;  /* 0x00007b000c107a24 */ /* 0x000fe200078e020d */
[----:B------:R-:W-:Y:S01]  /*1050*/  LEA R36, P0, R8, c[0x0][0x258], 0x2 ;  /* 0x0000960008247a11 */ /* 0x000fe200078010ff */
[----:B------:R-:W-:Y:S01]  /*1060*/  IMAD R13, R19, c[0x0][0x178], RZ ;  /* 0x00005e00130d7a24 */ /* 0x000fe200078e02ff */
[----:B------:R-:W-:Y:S01]  /*1070*/  CS2R R140, SRZ ;  /* 0x00000000008c7805 */ /* 0x000fe2000001ff00 */
[----:B------:R-:W-:Y:S01]  /*1080*/  IMAD.WIDE.U32 R4, R12, c[0x0][0x1e8], R4 ;  /* 0x00007a000c047a25 */ /* 0x000fe200078e0004 */
[----:B------:R-:W-:Y:S01]  /*1090*/  CS2R R138, SRZ ;  /* 0x00000000008a7805 */ /* 0x000fe2000001ff00 */
[----:B------:R-:W-:Y:S01]  /*10a0*/  CS2R R136, SRZ ;  /* 0x0000000000887805 */ /* 0x000fe2000001ff00 */
[----:B------:R-:W-:Y:S01]  /*10b0*/  CS2R R134, SRZ ;  /* 0x0000000000867805 */ /* 0x000fe2000001ff00 */
[----:B------:R-:W-:Y:S01]  /*10c0*/  IMAD R22, R18, c[0x0][0x20c], R0 ;  /* 0x0000830012167a24 */ /* 0x000fe200078e0200 */
[----:B------:R-:W-:Y:S01]  /*10d0*/  CS2R R132, SRZ ;  /* 0x0000000000847805 */ /* 0x000fe2000001ff00 */
[----:B------:R-:W-:Y:S01]  /*10e0*/  IMAD.IADD R0, R9, 0x1, R17 ;  /* 0x0000000109007824 */ /* 0x000fe200078e0211 */
[----:B------:R-:W-:Y:S01]  /*10f0*/  CS2R R130, SRZ ;  /* 0x0000000000827805 */ /* 0x000fe2000001ff00 */
[----:B------:R-:W-:Y:S01]  /*1100*/  IMAD.WIDE.U32 R2, R12, c[0x0][0x1b8], R2 ;  /* 0x00006e000c027a25 */ /* 0x000fe200078e0002 */
[----:B------:R-:W-:Y:S01]  /*1110*/  CS2R R128, SRZ ;  /* 0x0000000000807805 */ /* 0x000fe2000001ff00 */
[----:B------:R-:W-:Y:S01]  /*1120*/  CS2R R126, SRZ ;  /* 0x00000000007e7805 */ /* 0x000fe2000001ff00 */
[----:B------:R-:W-:Y:S01]  /*1130*/  LEA.HI.X R37, R8, c[0x0][0x25c], R0, 0x2, P0 ;  /* 0x0000970008257a11 */ /* 0x000fe200000f1400 */
[C---:B------:R-:W-:Y:S01]  /*1140*/  IMAD R19, R18.reuse, c[0x0][0x17c], R13 ;  /* 0x00005f0012137a24 */ /* 0x040fe200078e020d */
[----:B------:R-:W-:Y:S01]  /*1150*/  CS2R R124, SRZ ;  /* 0x00000000007c7805 */ /* 0x000fe2000001ff00 */
[----:B------:R-:W-:Y:S01]  /*1160*/  IMAD.IADD R5, R5, 0x1, R16 ;  /* 0x0000000105057824 */ /* 0x000fe200078e0210 */
[----:B------:R-:W-:Y:S01]  /*1170*/  CS2R R122, SRZ ;  /* 0x00000000007a7805 */ /* 0x000fe2000001ff00 */
[C-C-:B------:R-:W-:Y:S01]  /*1180*/  IMAD.WIDE.U32 R12, R18.reuse, c[0x0][0x178], R14.reuse ;  /* 0x00005e00120c7a25 */ /* 0x140fe200078e000e */
[----:B------:R-:W-:Y:S01]  /*1190*/  STL.64 [R1+0x20], R36 ;  /* 0x0000202401007387 */ /* 0x000fe20000100a00 */
[----:B------:R-:W-:Y:S01]  /*11a0*/  CS2R R120, SRZ ;  /* 0x0000000000787805 */ /* 0x000fe2000001ff00 */
[----:B------:R-:W-:Y:S01]  /*11b0*/  CS2R R118, SRZ ;  /* 0x0000000000767805 */ /* 0x000fe2000001ff00 */
[----:B------:R-:W-:Y:S01]  /*11c0*/  IMAD.WIDE.U32 R16, R18, c[0x0][0x208], R14 ;  /* 0x0000820012107a25 */ /* 0x000fe200078e000e */
[----:B------:R-:W-:Y:S01]  /*11d0*/  CS2R R116, SRZ ;  /* 0x0000000000747805 */ /* 0x000fe2000001ff00 */
[----:B------:R-:W-:Y:S01]  /*11e0*/  CS2R R114, SRZ ;  /* 0x0000000000727805 */ /* 0x000fe2000001ff00 */
[----:B------:R-:W-:Y:S01]  /*11f0*/  CS2R R112, SRZ ;  /* 0x0000000000707805 */ /* 0x000fe2000001ff00 */
[C---:B------:R-:W-:Y:S01]  /*1200*/  IMAD R15, R7.reuse, c[0x0][0x1d8], RZ ;  /* 0x00007600070f7a24 */ /* 0x040fe200078e02ff */
[----:B------:R-:W-:Y:S01]  /*1210*/  CS2R R110, SRZ ;  /* 0x00000000006e7805 */ /* 0x000fe2000001ff00 */
[----:B------:R-:W-:Y:S01]  /*1220*/  IMAD R7, R7, c[0x0][0x1a8], RZ ;  /* 0x00006a0007077a24 */ /* 0x000fe200078e02ff */
[----:B------:R-:W-:Y:S01]  /*1230*/  CS2R R108, SRZ ;  /* 0x00000000006c7805 */ /* 0x000fe2000001ff00 */
[----:B------:R-:W-:Y:S01]  /*1240*/  IMAD.IADD R3, R3, 0x1, R20 ;  /* 0x0000000103037824 */ /* 0x000fe200078e0214 */
[----:B------:R-:W-:Y:S01]  /*1250*/  CS2R R106, SRZ ;  /* 0x00000000006a7805 */ /* 0x000fe2000001ff00 */
[----:B------:R-:W-:Y:S01]  /*1260*/  IMAD R0, R21, c[0x0][0x290], RZ ;  /* 0x0000a40015007a24 */ /* 0x000fe200078e02ff */
[----:B------:R-:W-:Y:S01]  /*1270*/  CS2R R102, SRZ ;  /* 0x0000000000667805 */ /* 0x000fe2000001ff00 */
[----:B------:R-:W-:Y:S01]  /*1280*/  IMAD.WIDE.U32 R8, R26, c[0x0][0x290], R10 ;  /* 0x0000a4001a087a25 */ /* 0x000fe200078e000a */
[----:B------:R-:W-:Y:S01]  /*1290*/  CS2R R98, SRZ ;  /* 0x0000000000627805 */ /* 0x000fe2000001ff00 */
[----:B------:R-:W-:Y:S01]  /*12a0*/  CS2R R96, SRZ ;  /* 0x0000000000607805 */ /* 0x000fe2000001ff00 */
[----:B------:R-:W-:Y:S01]  /*12b0*/  CS2R R94, SRZ ;  /* 0x00000000005e7805 */ /* 0x000fe2000001ff00 */
[----:B------:R-:W-:Y:S01]  /*12c0*/  IMAD R18, R6, c[0x0][0x1dc], R15 ;  /* 0x0000770006127a24 */ /* 0x000fe200078e020f */
[----:B------:R-:W-:Y:S01]  /*12d0*/  LEA R32, P2, R8, c[0x0][0x280], 0x2 ;  /* 0x0000a00008207a11 */ /* 0x000fe200078410ff */
        /* <DEDUP_REMOVED lines=8> */
[----:B------:R-:W-:Y:S01]  /*1360*/  IMAD.WIDE.U32 R6, R6, c[0x0][0x1a8], R2 ;  /* 0x00006a0006067a25 */ /* 0x000fe200078e0002 */
[----:B------:R-:W-:Y:S01]  /*1370*/  CS2R R84, SRZ ;  /* 0x0000000000547805 */ /* 0x000fe2000001ff00 */
[----:B------:R-:W-:Y:S01]  /*1380*/  CS2R R82, SRZ ;  /* 0x0000000000527805 */ /* 0x000fe2000001ff00 */
[----:B------:R-:W-:Y:S01]  /*1390*/  CS2R R80, SRZ ;  /* 0x0000000000507805 */ /* 0x000fe2000001ff00 */
[----:B------:R-:W-:Y:S01]  /*13a0*/  IMAD.IADD R3, R11, 0x1, R18 ;  /* 0x000000010b037824 */ /* 0x000fe200078e0212 */
[----:B------:R-:W-:Y:S01]  /*13b0*/  LEA R2, P0, R6, c[0x0][0x190], 0x1 ;  /* 0x0000640006027a11 */ /* 0x000fe200078008ff */
[----:B------:R-:W-:Y:S01]  /*13c0*/  IMAD.IADD R0, R9, 0x1, R0 ;  /* 0x0000000109007824 */ /* 0x000fe200078e0200 */
[----:B------:R-:W-:Y:S01]  /*13d0*/  IADD3 R18, R14, 0x40, RZ ;  /* 0x000000400e127810 */ /* 0x000fe20007ffe0ff */
[----:B------:R-:W-:Y:S01]  /*13e0*/  IMAD.IADD R7, R7, 0x1, R15 ;  /* 0x0000000107077824 */ /* 0x000fe200078e020f */
[----:B------:R-:W-:Y:S01]  /*13f0*/  LEA.HI.X R5, R10, c[0x0][0x1c4], R3, 0x1, P1 ;  /* 0x000071000a057a11 */ /* 0x000fe200008f0c03 */
[----:B------:R-:W-:Y:S01]  /*1400*/  IMAD.IADD R9, R13, 0x1, R19 ;  /* 0x000000010d097824 */ /* 0x000fe200078e0213 */
[----:B------:R-:W-:Y:S01]  /*1410*/  LEA.HI.X R33, R8, c[0x0][0x284], R0, 0x2, P2 ;  /* 0x0000a10008217a11 */ /* 0x000fe200010f1400 */
[----:B------:R-:W-:Y:S01]  /*1420*/  IMAD.IADD R0, R27, 0x1, -R251 ;  /* 0x000000011b007824 */ /* 0x000fe200078e0afb */
[----:B------:R-:W-:Y:S01]  /*1430*/  LEA.HI.X R3, R6, c[0x0][0x194], R7, 0x1, P0 ;  /* 0x0000650006037a11 */ /* 0x000fe200000f0c07 */
[----:B------:R-:W-:Y:S01]  /*1440*/  IMAD.MOV.U32 R7, RZ, RZ, c[0x0][0x1d8] ;  /* 0x00007600ff077624 */ /* 0x000fe200078e00ff */
[----:B------:R-:W-:Y:S01]  /*1450*/  LEA.HI R6, R28, R105, RZ, 0x6 ;  /* 0x000000691c067211 */ /* 0x000fe200078f30ff */
[----:B------:R-:W-:Y:S01]  /*1460*/  IMAD.MOV.U32 R11, RZ, RZ, c[0x0][0x1dc] ;  /* 0x00007700ff0b7624 */ /* 0x000fe200078e00ff */
[----:B------:R-:W-:Y:S01]  /*1470*/  ISETP.GE.AND P2, PT, R18, c[0x0][0x1cc], PT ;  /* 0x0000730012007a0c */ /* 0x000fe20003f46270 */
[----:B------:R-:W-:Y:S01]  /*1480*/  IMAD.MOV.U32 R8, RZ, RZ, R12 ;  /* 0x000000ffff087224 */ /* 0x000fe200078e000c */
[----:B------:R-:W-:Y:S01]  /*1490*/  IADD3 R19, R14, 0x80, RZ ;  /* 0x000000800e137810 */ /* 0x000fe20007ffe0ff */
[----:B------:R-:W-:Y:S01]  /*14a0*/  IMAD.MOV.U32 R15, RZ, RZ, c[0x0][0x1a8] ;  /* 0x00006a00ff0f7624 */ /* 0x000fe200078e00ff */
[----:B------:R-:W-:Y:S01]  /*14b0*/  SHF.R.S32.HI R20, RZ, 0x6, R6 ;  /* 0x00000006ff147819 */ /* 0x000fe20000011406 */
[----:B------:R-:W-:Y:S01]  /*14c0*/  IMAD.WIDE.U32 R12, R101, c[0x0][0x180], R8 ;  /* 0x00006000650c7a25 */ /* 0x000fe200078e0008 */
[----:B------:R-:W-:Y:S01]  /*14d0*/  ISETP.LT.OR P4, PT, R0, 0x1, P3 ;  /* 0x000000010000780c */ /* 0x000fe20001f81670 */
[----:B------:R-:W-:Y:S01]  /*14e0*/  STL.64 [R1+0x18], R32 ;  /* 0x0000182001007387 */ /* 0x000fe20000100a00 */
[----:B------:R-:W-:Y:S01]  /*14f0*/  LEA R6, P0, R7, R4, 0x6 ;  /* 0x0000000407067211 */ /* 0x000fe200078030ff */
[----:B------:R-:W-:Y:S01]  /*1500*/  IMAD R10, R20, 0x200, R25 ;  /* 0x00000200140a7824 */ /* 0x000fe200078e0219 */
[----:B------:R-:W-:Y:S01]  /*1510*/  ISETP.LT.OR P5, PT, R0, 0x1, P2 ;  /* 0x000000010000780c */ /* 0x000fe200017a1670 */
[----:B------:R-:W-:Y:S01]  /*1520*/  IMAD.MOV.U32 R25, RZ, RZ, c[0x0][0x1ac] ;  /* 0x00006b00ff197624 */ /* 0x000fe200078e00ff */
[----:B------:R-:W-:Y:S01]  /*1530*/  ISETP.GE.AND P1, PT, R19, c[0x0][0x1cc], PT ;  /* 0x0000730013007a0c */ /* 0x000fe20003f26270 */
[----:B------:R-:W-:Y:S01]  /*1540*/  IMAD.SHL.U32 R242, R10, 0x2, RZ ;  /* 0x000000020af27824 */ /* 0x000fe200078e00ff */
[----:B------:R-:W-:Y:S01]  /*1550*/  LEA.HI.X R7, R7, R5, R11, 0x6, P0 ;  /* 0x0000000507077211 */ /* 0x000fe200000f340b */
[----:B------:R-:W-:Y:S01]  /*1560*/  IMAD R11, R30, c[0x0][0x180], RZ ;  /* 0x000060001e0b7a24 */ /* 0x000fe200078e02ff */
[C---:B------:R-:W-:Y:S01]  /*1570*/  ISETP.LT.OR P0, PT, R0.reuse, 0x1, P1 ;  /* 0x000000010000780c */ /* 0x040fe20000f01670 */
[----:B------:R-:W-:Y:S01]  /*1580*/  CS2R R78, SRZ ;  /* 0x00000000004e7805 */ /* 0x000fe2000001ff00 */
[----:B------:R-:W-:Y:S01]  /*1590*/  ISETP.LT.OR P6, PT, R0, 0x21, P3 ;  /* 0x000000210000780c */ /* 0x000fe20001fc1670 */
[----:B------:R-:W-:Y:S01]  /*15a0*/  @!PT LDS RZ, [RZ] ;  /* 0x00000000fffff984 */ /* 0x000fe20000000800 */
[----:B------:R-:W-:Y:S01]  /*15b0*/  @!PT LDS RZ, [RZ] ;  /* 0x00000000fffff984 */ /* 0x000fe20000000800 */
[----:B------:R-:W-:Y:S01]  /*15c0*/  @!PT LDS RZ, [RZ] ;  /* 0x00000000fffff984 */ /* 0x000fe20000000800 */
[----:B------:R1:W-:Y:S01]  /*15d0*/  LDGSTS.E.BYPASS.LTC128B.128 [R242+0x8080], [R4.64], !P4 ;  /* 0x0808000004f27fae */ /* 0x0003e2000e101d4a */
[----:B------:R-:W-:Y:S01]  /*15e0*/  P2R R10, PR, RZ, 0x1 ;  /* 0x00000001ff0a7803 */ /* 0x000fe20000000000 */
[----:B------:R-:W-:Y:S01]  /*15f0*/  CS2R R76, SRZ ;  /* 0x00000000004c7805 */ /* 0x000fe2000001ff00 */
[----:B------:R-:W-:Y:S01]  /*1600*/  ISETP.GE.AND P0, PT, R29, c[0x0][0x1cc], PT ;  /* 0x000073001d007a0c */ /* 0x000fe20003f06270 */
[----:B------:R1:W-:Y:S01]  /*1610*/  LDGSTS.E.BYPASS.LTC128B.128 [R242+0xa080], [R4.64+0x80], !P5 ;  /* 0x0a08008004f27fae */ /* 0x0003e2000e901d4a */
[----:B------:R-:W-:Y:S01]  /*1620*/  ISETP.NE.AND P4, PT, R10, RZ, PT ;  /* 0x000000ff0a00720c */ /* 0x000fe20003f85270 */
[----:B------:R-:W-:Y:S01]  /*1630*/  IMAD R10, R101, c[0x0][0x184], R11 ;  /* 0x00006100650a7a24 */ /* 0x000fe200078e020b */
[C---:B------:R-:W-:Y:S01]  /*1640*/  ISETP.LT.OR P5, PT, R0.reuse, 0x1, P0 ;  /* 0x000000010000780c */ /* 0x040fe200007a1670 */
[----:B------:R-:W-:Y:S01]  /*1650*/  IMAD.IADD R11, R17, 0x1, R22 ;  /* 0x00000001110b7824 */ /* 0x000fe200078e0216 */
[C---:B------:R-:W-:Y:S01]  /*1660*/  ISETP.LT.OR P3, PT, R0.reuse, 0x21, P2 ;  /* 0x000000210000780c */ /* 0x040fe20001761670 */
[----:B------:R-:W-:Y:S01]  /*1670*/  IMAD.IADD R13, R13, 0x1, R10 ;  /* 0x000000010d0d7824 */ /* 0x000fe200078e020a */
[C---:B------:R-:W-:Y:S01]  /*1680*/  ISETP.LT.OR P2, PT, R0.reuse, 0x21, P1 ;  /* 0x000000210000780c */ /* 0x040fe20000f41670 */
[----:B------:R-:W-:Y:S01]  /*1690*/  IMAD.MOV.U32 R10, RZ, RZ, R16 ;  /* 0x000000ffff0a7224 */ /* 0x000fe200078e0010 */
[----:B------:R-:W-:Y:S01]  /*16a0*/  ISETP.LT.OR P1, PT, R0, 0x21, P0 ;  /* 0x000000210000780c */ /* 0x000fe20000721670 */
[----:B------:R-:W-:Y:S01]  /*16b0*/  CS2R R74, SRZ ;  /* 0x00000000004a7805 */ /* 0x000fe2000001ff00 */
[C---:B------:R-:W-:Y:S01]  /*16c0*/  LEA R8, P0, R15.reuse, R2, 0x6 ;  /* 0x000000020f087211 */ /* 0x040fe200078030ff */
[----:B------:R-:W-:Y:S01]  /*16d0*/  CS2R R72, SRZ ;  /* 0x0000000000487805 */ /* 0x000fe2000001ff00 */
[----:B------:R-:W-:Y:S01]  /*16e0*/  CS2R R70, SRZ ;  /* 0x0000000000467805 */ /* 0x000fe2000001ff00 */
[----:B------:R1:W-:Y:S01]  /*16f0*/  LDGSTS.E.BYPASS.LTC128B.128 [R242+0xc080], [R4.64+0x100], !P4 ;  /* 0x0c08010004f27fae */ /* 0x0003e2000e101d4a */
[----:B------:R-:W-:Y:S01]  /*1700*/  ISETP.GE.AND P4, PT, R14, c[0x0][0x19c], PT ;  /* 0x000067000e007a0c */ /* 0x000fe20003f86270 */
[----:B------:R-:W-:Y:S01]  /*1710*/  CS2R R68, SRZ ;  /* 0x0000000000447805 */ /* 0x000fe2000001ff00 */
[----:B------:R-:W-:Y:S01]  /*1720*/  LEA.HI.X R9, R15, R3, R25, 0x6, P0 ;  /* 0x000000030f097211 */ /* 0x000fe200000f3419 */
[----:B------:R1:W-:Y:S01]  /*1730*/  LDGSTS.E.BYPASS.LTC128B.128 [R242+0xe080], [R4.64+0x180], !P5 ;  /* 0x0e08018004f27fae */ /* 0x0003e2000e901d4a */
[----:B------:R-:W-:Y:S01]  /*1740*/  ISETP.LT.OR P5, PT, R0, 0x1, P4 ;  /* 0x000000010000780c */ /* 0x000fe200027a1670 */
[----:B------:R-:W-:Y:S01]  /*1750*/  IMAD R15, R30, c[0x0][0x210], RZ ;  /* 0x000084001e0f7a24 */ /* 0x000fe200078e02ff */
[----:B------:R-:W-:Y:S01]  /*1760*/  ISETP.GE.AND P0, PT, R29, c[0x0][0x19c], PT ;  /* 0x000067001d007a0c */ /* 0x000fe20003f06270 */
[----:B------:R2:W-:Y:S01]  /*1770*/  LDGSTS.E.BYPASS.LTC128B.128 [R242+0x9080], [R6.64], !P6 ;  /* 0x0908000006f27fae */ /* 0x0005e2000f101d4a */
[----:B------:R-:W-:Y:S01]  /*1780*/  ISETP.LT.OR P4, PT, R0, 0x21, P4 ;  /* 0x000000210000780c */ /* 0x000fe20002781670 */
[----:B------:R-:W-:Y:S01]  /*1790*/  IMAD R15, R101, c[0x0][0x214], R15 ;  /* 0x00008500650f7a24 */ /* 0x000fe200078e020f */
[----:B------:R-:W-:Y:S01]  /*17a0*/  CS2R R66, SRZ ;  /* 0x0000000000427805 */ /* 0x000fe2000001ff00 */
[----:B------:R2:W-:Y:S01]  /*17b0*/  LDGSTS.E.BYPASS.LTC128B.128 [R242+0xb080], [R6.64+0x80], !P3 ;  /* 0x0b08008006f27fae */ /* 0x0005e2000d901d4a */
[----:B------:R-:W-:Y:S01]  /*17c0*/  CS2R R64, SRZ ;  /* 0x0000000000407805 */ /* 0x000fe2000001ff00 */
[----:B------:R-:W-:Y:S01]  /*17d0*/  CS2R R62, SRZ ;  /* 0x00000000003e7805 */ /* 0x000fe2000001ff00 */
[----:B------:R-:W-:Y:S01]  /*17e0*/  CS2R R60, SRZ ;  /* 0x00000000003c7805 */ /* 0x000fe2000001ff00 */
[----:B------:R2:W-:Y:S01]  /*17f0*/  LDGSTS.E.BYPASS.LTC128B.128 [R242+0xd080], [R6.64+0x100], !P2 ;  /* 0x0d08010006f27fae */ /* 0x0005e2000d101d4a */
[----:B------:R-:W-:Y:S01]  /*1800*/  ISETP.GE.AND P2, PT, R18, c[0x0][0x19c], PT ;  /* 0x0000670012007a0c */ /* 0x000fe20003f46270 */
[----:B------:R-:W-:Y:S01]  /*1810*/  CS2R R58, SRZ ;  /* 0x00000000003a7805 */ /* 0x000fe2000001ff00 */
[----:B------:R-:W-:Y:S01]  /*1820*/  CS2R R56, SRZ ;  /* 0x0000000000387805 */ /* 0x000fe2000001ff00 */
[----:B------:R2:W-:Y:S01]  /*1830*/  LDGSTS.E.BYPASS.LTC128B.128 [R242+0xf080], [R6.64+0x180], !P1 ;  /* 0x0f08018006f27fae */ /* 0x0005e2000c901d4a */
[C---:B------:R-:W-:Y:S01]  /*1840*/  ISETP.LT.OR P3, PT, R0.reuse, 0x1, P2 ;  /* 0x000000010000780c */ /* 0x040fe20001761670 */
[----:B------:R-:W-:Y:S01]  /*1850*/  CS2R R54, SRZ ;  /* 0x0000000000367805 */ /* 0x000fe2000001ff00 */
[----:B------:R-:W-:Y:S01]  /*1860*/  ISETP.GE.AND P1, PT, R19, c[0x0][0x19c], PT ;  /* 0x0000670013007a0c */ /* 0x000fe20003f26270 */
[----:B------:R3:W-:Y:S01]  /*1870*/  LDGSTS.E.BYPASS.LTC128B.128 [R242+0x80], [R2.64], !P5 ;  /* 0x0008000002f27fae */ /* 0x0007e2000e901d4a */
[C---:B------:R-:W-:Y:S01]  /*1880*/  ISETP.LT.OR P5, PT, R0.reuse, 0x1, P0 ;  /* 0x000000010000780c */ /* 0x040fe200007a1670 */
[----:B------:R-:W-:Y:S01]  /*1890*/  CS2R R52, SRZ ;  /* 0x0000000000347805 */ /* 0x000fe2000001ff00 */
[C---:B------:R-:W-:Y:S01]  /*18a0*/  ISETP.LT.OR P6, PT, R0.reuse, 0x1, P1 ;  /* 0x000000010000780c */ /* 0x040fe20000fc1670 */
[----:B------:R-:W-:Y:S01]  /*18b0*/  CS2R R50, SRZ ;  /* 0x0000000000327805 */ /* 0x000fe2000001ff00 */
[C---:B------:R-:W-:Y:S01]  /*18c0*/  ISETP.LT.OR P1, PT, R0.reuse, 0x21, P1 ;  /* 0x000000210000780c */ /* 0x040fe20000f21670 */
[----:B------:R-:W-:Y:S01]  /*18d0*/  CS2R R48, SRZ ;  /* 0x0000000000307805 */ /* 0x000fe2000001ff00 */
[----:B------:R-:W-:Y:S01]  /*18e0*/  P2R R17, PR, RZ, 0x40 ;  /* 0x00000040ff117803 */ /* 0x000fe20000000000 */
[----:B-1----:R-:W-:Y:S01]  /*18f0*/  IMAD R4, R21, c[0x0][0x188], RZ ;  /* 0x0000620015047a24 */ /* 0x002fe200078e02ff */
[----:B------:R-:W-:Y:S01]  /*1900*/  ISETP.LT.OR P6, PT, R0, 0x21, P2 ;  /* 0x000000210000780c */ /* 0x000fe200017c1670 */
[----:B------:R3:W-:Y:S01]  /*1910*/  LDGSTS.E.BYPASS.LTC128B.128 [R242+0x2080], [R2.64+0x80], !P3 ;  /* 0x0208008002f27fae */ /* 0x0007e2000d901d4a */
[----:B------:R-:W-:Y:S01]  /*1920*/  ISETP.NE.AND P3, PT, R17, RZ, PT ;  /* 0x000000ff1100720c */ /* 0x000fe20003f65270 */
[----:B------:R-:W-:Y:S01]  /*1930*/  IMAD R16, R26, c[0x0][0x18c], R4 ;  /* 0x000063001a107a24 */ /* 0x000fe200078e0204 */
[----:B------:R-:W-:Y:S01]  /*1940*/  ISETP.LT.OR P0, PT, R0, 0x21, P0 ;  /* 0x000000210000780c */ /* 0x000fe20000701670 */
[----:B------:R-:W-:Y:S01]  /*1950*/  IMAD.WIDE.U32 R4, R101, c[0x0][0x210], R10 ;  /* 0x0000840065047a25 */ /* 0x000fe200078e000a */
[----:B------:R-:W-:Y:S01]  /*1960*/  IADD3 R10, -R251, UR9, RZ ;  /* 0x00000009fb0a7c10 */ /* 0x000fe2000fffe1ff */
[----:B------:R-:W-:Y:S01]  /*1970*/  CS2R R46, SRZ ;  /* 0x00000000002e7805 */ /* 0x000fe2000001ff00 */
[-C--:B------:R-:W-:Y:S01]  /*1980*/  LEA.HI R11, R28, R105.reuse, RZ, 0x5 ;  /* 0x000000691c0b7211 */ /* 0x080fe200078f28ff */
[----:B------:R-:W-:Y:S01]  /*1990*/  IMAD.SHL.U32 R0, R24, 0x100, RZ ;  /* 0x0000010018007824 */ /* 0x000fe200078e00ff */
[CC--:B------:R-:W-:Y:S01]  /*19a0*/  LEA.HI R24, R28.reuse, R105.reuse, RZ, 0x2 ;  /* 0x000000691c187211 */ /* 0x0c0fe200078f10ff */
[----:B------:R-:W-:Y:S01]  /*19b0*/  IMAD.IADD R5, R5, 0x1, R15 ;  /* 0x0000000105057824 */ /* 0x000fe200078e020f */
[-C--:B------:R-:W-:Y:S01]  /*19c0*/  LEA.HI R15, R28, R105.reuse, RZ, 0x4 ;  /* 0x000000691c0f7211 */ /* 0x080fe200078f20ff */
[----:B------:R-:W-:Y:S01]  /*19d0*/  CS2R R44, SRZ ;  /* 0x00000000002c7805 */ /* 0x000fe2000001ff00 */
[----:B--2---:R-:W-:Y:S01]  /*19e0*/  IMAD.WIDE.U32 R6, R26, c[0x0][0x188], R12 ;  /* 0x000062001a067a25 */ /* 0x004fe200078e000c */
[----:B------:R3:W-:Y:S01]  /*19f0*/  LDGSTS.E.BYPASS.LTC128B.128 [R242+0x4080], [R2.64+0x100], !P3 ;  /* 0x0408010002f27fae */ /* 0x0007e2000d901d4a */
[----:B------:R-:W-:Y:S01]  /*1a00*/  ISETP.GE.AND P3, PT, R14, c[0x0][0x16c], PT ;  /* 0x00005b000e007a0c */ /* 0x000fe20003f66270 */
[----:B------:R-:W-:Y:S01]  /*1a10*/  CS2R R42, SRZ ;  /* 0x00000000002a7805 */ /* 0x000fe2000001ff00 */
[----:B------:R-:W-:Y:S01]  /*1a20*/  IMAD.IADD R7, R7, 0x1, R16 ;  /* 0x0000000107077824 */ /* 0x000fe200078e0210 */
[----:B------:R3:W-:Y:S01]  /*1a30*/  LDGSTS.E.BYPASS.LTC128B.128 [R242+0x6080], [R2.64+0x180], !P5 ;  /* 0x0608018002f27fae */ /* 0x0007e2000e901d4a */
[----:B------:R-:W-:Y:S01]  /*1a40*/  LEA R38, P2, R6, c[0x0][0x160], 0x1 ;  /* 0x0000580006267a11 */ /* 0x000fe200078408ff */
[----:B------:R-:W-:Y:S01]  /*1a50*/  IMAD R16, R30, c[0x0][0x238], RZ ;  /* 0x00008e001e107a24 */ /* 0x000fe200078e02ff */
[----:B------:R-:W-:Y:S01]  /*1a60*/  SHF.R.S32.HI R13, RZ, 0x2, R24 ;  /* 0x00000002ff0d7819 */ /* 0x000fe20000011418 */
[----:B------:R1:W-:Y:S01]  /*1a70*/  LDGSTS.E.BYPASS.LTC128B.128 [R242+0x1080], [R8.64], !P4 ;  /* 0x0108000008f27fae */ /* 0x0003e2000e101d4a */
[----:B------:R-:W-:Y:S01]  /*1a80*/  ISETP.LT.OR P4, PT, R10, 0x1, P3 ;  /* 0x000000010a00780c */ /* 0x000fe20001f81670 */
[----:B------:R-:W-:Y:S01]  /*1a90*/  IMAD R16, R101, c[0x0][0x23c], R16 ;  /* 0x00008f0065107a24 */ /* 0x000fe200078e0210 */
[----:B------:R-:W-:Y:S01]  /*1aa0*/  LEA.HI.X R39, R6, c[0x0][0x164], R7, 0x1, P2 ;  /* 0x0000590006277a11 */ /* 0x000fe200010f0c07 */
[----:B------:R1:W-:Y:S01]  /*1ab0*/  LDGSTS.E.BYPASS.LTC128B.128 [R242+0x3080], [R8.64+0x80], !P6 ;  /* 0x0308008008f27fae */ /* 0x0003e2000f101d4a */
[----:B------:R-:W-:Y:S01]  /*1ac0*/  ISETP.GE.AND P2, PT, R18, c[0x0][0x16c], PT ;  /* 0x00005b0012007a0c */ /* 0x000fe20003f46270 */
[----:B------:R-:W-:Y:S01]  /*1ad0*/  CS2R R40, SRZ ;  /* 0x0000000000287805 */ /* 0x000fe2000001ff00 */
[----:B------:R-:W-:Y:S01]  /*1ae0*/  SHF.R.S32.HI R7, RZ, 0x1f, R105 ;  /* 0x0000001fff077819 */ /* 0x000fe20000011469 */
[----:B------:R1:W-:Y:S01]  /*1af0*/  LDGSTS.E.BYPASS.LTC128B.128 [R242+0x5080], [R8.64+0x100], !P1 ;  /* 0x0508010008f27fae */ /* 0x0003e2000c901d4a */
[----:B------:R-:W-:Y:S01]  /*1b00*/  ISETP.GE.AND P1, PT, R19, c[0x0][0x16c], PT ;  /* 0x00005b0013007a0c */ /* 0x000fe20003f26270 */
[----:B------:R-:W-:Y:S01]  /*1b10*/  USHF.R.S32.HI UR13, URZ, 0x6, UR4 ;  /* 0x000000063f0d7899 */ /* 0x000fe20008011404 */
[----:B------:R-:W-:Y:S01]  /*1b20*/  ISETP.GE.AND P6, PT, R29, c[0x0][0x16c], PT ;  /* 0x00005b001d007a0c */ /* 0x000fe20003fc6270 */
[----:B------:R1:W-:Y:S01]  /*1b30*/  LDGSTS.E.BYPASS.LTC128B.128 [R242+0x7080], [R8.64+0x180], !P0 ;  /* 0x0708018008f27fae */ /* 0x0003e2000c101d4a */
[----:B------:R-:W-:Y:S01]  /*1b40*/  IADD3 R6, P0, R0, R105, RZ ;  /* 0x0000006900067210 */ /* 0x000fe20007f1e0ff */
[----:B------:R-:W-:Y:S01]  /*1b50*/  UMOV UR12, URZ ;  /* 0x0000003f000c7c82 */ /* 0x000fe20008000000 */
[----:B------:R-:W-:Y:S01]  /*1b60*/  ISETP.LT.OR P5, PT, R10, 0x1, P1 ;  /* 0x000000010a00780c */ /* 0x000fe20000fa1670 */
[----:B------:R-:W0:Y:S01]  /*1b70*/  LDGDEPBAR ;  /* 0x00000000000079af */ /* 0x000e220000000000 */
[----:B------:R-:W-:-:S02]  /*1b80*/  LEA.HI.X.SX32 R7, R0, R7, 0x1, P0 ;  /* 0x0000000700077211 */ /* 0x000fc400000f0eff */
[----:B------:R-:W-:Y:S01]  /*1b90*/  SHF.R.S32.HI R12, RZ, 0x4, R15 ;  /* 0x00000004ff0c7819 */ /* 0x000fe2000001140f */
[----:B------:R2:W-:Y:S01]  /*1ba0*/  LDGSTS.E.BYPASS.LTC128B.128 [R242+0x10080], [R38.64], !P4 ;  /* 0x1008000026f27fae */ /* 0x0005e2000e101d4a */
[----:B------:R-:W-:Y:S01]  /*1bb0*/  ISETP.LT.OR P4, PT, R10, 0x1, P2 ;  /* 0x000000010a00780c */ /* 0x000fe20001781670 */
[----:B------:R-:W-:Y:S02]  /*1bc0*/  IMAD.WIDE.U32 R6, R101, c[0x0][0x238], R6 ;  /* 0x00008e0065067a25 */ /* 0x000fe400078e0006 */
[----:B------:R2:W-:Y:S01]  /*1bd0*/  STL.64 [R1+0x8], R38 ;  /* 0x0000082601007387 */ /* 0x0005e20000100a00 */
[----:B------:R-:W-:Y:S01]  /*1be0*/  CS2R R100, SRZ ;  /* 0x0000000000647805 */ /* 0x000fe2000001ff00 */
[----:B---3--:R-:W-:Y:S02]  /*1bf0*/  IMAD R2, R21, c[0x0][0x218], RZ ;  /* 0x0000860015027a24 */ /* 0x008fe400078e02ff */
[----:B------:R-:W-:-:S04]  /*1c00*/  IMAD.IADD R7, R7, 0x1, R16 ;  /* 0x0000000107077824 */ /* 0x000fc800078e0210 */
[----:B------:R-:W-:Y:S02]  /*1c10*/  IMAD.WIDE.U32 R30, R26, c[0x0][0x240], R6 ;  /* 0x000090001a1e7a25 */ /* 0x000fe400078e0006 */
[----:B------:R2:W-:Y:S01]  /*1c20*/  LDGSTS.E.BYPASS.LTC128B.128 [R242+0x12080], [R38.64+0x80], !P4 ;  /* 0x1208008026f27fae */ /* 0x0005e2000e101d4a */
[----:B------:R-:W-:Y:S01]  /*1c30*/  ISETP.LT.OR P4, PT, R10, 0x1, P6 ;  /* 0x000000010a00780c */ /* 0x000fe20003781670 */
[----:B------:R-:W-:Y:S02]  /*1c40*/  IMAD.SHL.U32 R6, R20, 0x8, RZ ;  /* 0x0000000814067824 */ /* 0x000fe400078e00ff */
[----:B------:R2:W-:Y:S01]  /*1c50*/  LDGSTS.E.BYPASS.LTC128B.128 [R242+0x14080], [R38.64+0x100], !P5 ;  /* 0x1408010026f27fae */ /* 0x0005e2000e901d4a */
[----:B-1----:R-:W-:Y:S01]  /*1c60*/  IMAD R8, R26, c[0x0][0x21c], R2 ;  /* 0x000087001a087a24 */ /* 0x002fe200078e0202 */
[----:B------:R-:W-:Y:S01]  /*1c70*/  ISETP.LT.OR P5, PT, R10, 0x21, P3 ;  /* 0x000000210a00780c */ /* 0x000fe20001fa1670 */
[----:B------:R-:W-:Y:S01]  /*1c80*/  IMAD.WIDE.U32 R2, R26, c[0x0][0x218], R4 ;  /* 0x000086001a027a25 */ /* 0x000fe200078e0004 */
[----:B------:R-:W-:-:S03]  /*1c90*/  ISETP.LT.OR P3, PT, R10, 0x21, P1 ;  /* 0x000000210a00780c */ /* 0x000fc60000f61670 */
[----:B------:R-:W-:Y:S01]  /*1ca0*/  IMAD.IADD R0, R3, 0x1, R8 ;  /* 0x0000000103007824 */ /* 0x000fe200078e0208 */
[----:B------:R-:W-:Y:S01]  /*1cb0*/  LEA R34, P0, R2, c[0x0][0x1f0], 0x1 ;  /* 0x00007c0002227a11 */ /* 0x000fe200078008ff */
[----:B------:R-:W-:Y:S01]  /*1cc0*/  IMAD.U32 R4, RZ, RZ, UR7 ;  /* 0x00000007ff047e24 */ /* 0x000fe2000f8e00ff */
[----:B------:R2:W-:Y:S01]  /*1cd0*/  LDGSTS.E.BYPASS.LTC128B.128 [R242+0x16080], [R38.64+0x180], !P4 ;  /* 0x1608018026f27fae */ /* 0x0005e2000e101d4a */
[----:B------:R-:W-:Y:S02]  /*1ce0*/  ISETP.LT.OR P4, PT, R10, 0x21, P2 ;  /* 0x000000210a00780c */ /* 0x000fe40001781670 */
[----:B------:R-:W-:Y:S02]  /*1cf0*/  LEA.HI.X R35, R2, c[0x0][0x1f4], R0, 0x1, P0 ;  /* 0x00007d0002237a11 */ /* 0x000fe400000f0c00 */
[C---:B------:R-:W-:Y:S02]  /*1d00*/  ISETP.GT.AND P0, PT, R105.reuse, 0xf, PT ;  /* 0x0000000f6900780c */ /* 0x040fe40003f04270 */
[----:B------:R-:W-:Y:S01]  /*1d10*/  ISETP.LT.OR P2, PT, R10, 0x21, P6 ;  /* 0x000000210a00780c */ /* 0x000fe20003741670 */
[----:B------:R1:W-:Y:S01]  /*1d20*/  STL.64 [R1], R34 ;  /* 0x0000002201007387 */ /* 0x0003e20000100a00 */
[----:B------:R-:W-:-:S02]  /*1d30*/  ISETP.GT.AND P6, PT, R105, 0xf, PT ;  /* 0x0000000f6900780c */ /* 0x000fc40003fc4270 */
[----:B------:R-:W-:Y:S01]  /*1d40*/  LEA.HI R8, R15, R12, RZ, 0x1 ;  /* 0x0000000c0f087211 */ /* 0x000fe200078f08ff */
[----:B------:R1:W-:Y:S06]  /*1d50*/  STL.64 [R1+0x28], R30 ;  /* 0x0000281e01007387 */ /* 0x0003ec0000100a00 */
[----:B------:R-:W-:Y:S02]  /*1d60*/  @P0 LOP3.LUT R243, R243, 0x80, RZ, 0xfc, !PT ;  /* 0x00000080f3f30812 */ /* 0x000fe400078efcff */
[----:B------:R-:W-:Y:S02]  /*1d70*/  IADD3 R2, P0, R38, UR7, RZ ;  /* 0x0000000726027c10 */ /* 0x000fe4000ff1e0ff */
[----:B------:R-:W-:Y:S01]  /*1d80*/  @!P6 IMAD.SHL.U32 R0, R105, 0x10, RZ ;  /* 0x000000106900e824 */ /* 0x000fe200078e00ff */
[----:B------:R-:W-:-:S02]  /*1d90*/  LOP3.LUT R243, R243, 0xffffffbf, RZ, 0xc0, !PT ;  /* 0xffffffbff3f37812 */ /* 0x000fc400078ec0ff */
[----:B------:R-:W-:Y:S02]  /*1da0*/  IADD3.X R3, R39, UR6, RZ, P0, !PT ;  /* 0x0000000627037c10 */ /* 0x000fe400087fe4ff */
[----:B------:R-:W-:-:S03]  /*1db0*/  IADD3 R4, P1, P0, R4, 0x180, R38 ;  /* 0x0000018004047810 */ /* 0x000fc6000783e026 */
[----:B------:R3:W-:Y:S01]  /*1dc0*/  LDGSTS.E.BYPASS.LTC128B.128 [R242+0x11080], [R2.64], !P5 ;  /* 0x1108000002f27fae */ /* 0x0007e2000e901d4a */
[----:B------:R-:W-:Y:S02]  /*1dd0*/  IADD3.X R5, RZ, UR6, R39, P1, P0 ;  /* 0x00000006ff057c10 */ /* 0x000fe40008fe0427 */
[----:B--2---:R-:W-:Y:S01]  /*1de0*/  CS2R R38, SRZ ;  /* 0x0000000000267805 */ /* 0x004fe2000001ff00 */
[----:B------:R3:W-:Y:S01]  /*1df0*/  LDGSTS.E.BYPASS.LTC128B.128 [R242+0x13080], [R2.64+0x80], !P4 ;  /* 0x1308008002f27fae */ /* 0x0007e2000e101d4a */
[----:B------:R-:W-:-:S03]  /*1e00*/  ISETP.GE.AND P4, PT, R14, c[0x0][0x1fc], PT ;  /* 0x00007f000e007a0c */ /* 0x000fc60003f86270 */
[----:B------:R3:W-:Y:S01]  /*1e10*/  LDGSTS.E.BYPASS.LTC128B.128 [R242+0x15080], [R2.64+0x100], !P3 ;  /* 0x1508010002f27fae */ /* 0x0007e2000d901d4a */
[----:B------:R-:W-:Y:S02]  /*1e20*/  ISETP.LT.OR P0, PT, R10, 0x1, P4 ;  /* 0x000000010a00780c */ /* 0x000fe40002701670 */
[----:B------:R-:W-:Y:S01]  /*1e30*/  ISETP.GE.AND P3, PT, R18, c[0x0][0x1fc], PT ;  /* 0x00007f0012007a0c */ /* 0x000fe20003f66270 */
[----:B------:R2:W-:Y:S01]  /*1e40*/  LDGSTS.E.BYPASS.LTC128B.128 [R242+0x17080], [R4.64], !P2 ;  /* 0x1708000004f27fae */ /* 0x0005e2000d101d4a */
[----:B------:R-:W-:Y:S02]  /*1e50*/  ISETP.GE.AND P2, PT, R19, c[0x0][0x1fc], PT ;  /* 0x00007f0013007a0c */ /* 0x000fe40003f46270 */
[C---:B------:R-:W-:Y:S01]  /*1e60*/  ISETP.LT.OR P5, PT, R10.reuse, 0x1, P3 ;  /* 0x000000010a00780c */ /* 0x040fe20001fa1670 */
[----:B------:R4:W-:Y:S01]  /*1e70*/  @!P6 LDGSTS.E.BYPASS.LTC128B.128 [R0+0x20080], [R36.64] ;  /* 0x200800002400efae */ /* 0x0009e2000b901d4a */
[C---:B------:R-:W-:Y:S02]  /*1e80*/  ISETP.LT.OR P1, PT, R10.reuse, 0x1, P2 ;  /* 0x000000010a00780c */ /* 0x040fe40001721670 */
[----:B------:R-:W-:Y:S01]  /*1e90*/  ISETP.GE.AND P6, PT, R29, c[0x0][0x1fc], PT ;  /* 0x00007f001d007a0c */ /* 0x000fe20003fc6270 */
[----:B------:R-:W0:Y:S01]  /*1ea0*/  LDGDEPBAR ;  /* 0x00000000000079af */ /* 0x000e220000000000 */
[----:B------:R-:W-:-:S03]  /*1eb0*/  ISETP.LT.OR P4, PT, R10, 0x21, P4 ;  /* 0x000000210a00780c */ /* 0x000fc60002781670 */
[----:B------:R1:W-:Y:S01]  /*1ec0*/  LDGSTS.E.BYPASS.LTC128B.128 [R242+0x18080], [R34.64], !P0 ;  /* 0x1808000022f27fae */ /* 0x0003e2000c101d4a */
[----:B------:R-:W-:-:S03]  /*1ed0*/  ISETP.LT.OR P0, PT, R10, 0x1, P6 ;  /* 0x000000010a00780c */ /* 0x000fc60003701670 */
[----:B------:R1:W-:Y:S01]  /*1ee0*/  LDGSTS.E.BYPASS.LTC128B.128 [R242+0x1a080], [R34.64+0x80], !P5 ;  /* 0x1a08008022f27fae */ /* 0x0003e2000e901d4a */
[----:B------:R-:W-:-:S03]  /*1ef0*/  ISETP.LT.OR P5, PT, R10, 0x21, P2 ;  /* 0x000000210a00780c */ /* 0x000fc600017a1670 */
[----:B------:R1:W-:Y:S01]  /*1f00*/  LDGSTS.E.BYPASS.LTC128B.128 [R242+0x1c080], [R34.64+0x100], !P1 ;  /* 0x1c08010022f27fae */ /* 0x0003e2000c901d4a */
[----:B------:R-:W-:Y:S02]  /*1f10*/  ISETP.LT.OR P1, PT, R10, 0x21, P3 ;  /* 0x000000210a00780c */ /* 0x000fe40001f21670 */
[--C-:B---3--:R-:W-:Y:S02]  /*1f20*/  SHF.R.S32.HI R3, RZ, 0x5, R11.reuse ;  /* 0x00000005ff037819 */ /* 0x108fe4000001140b */
[----:B------:R-:W-:Y:S01]  /*1f30*/  ISETP.GE.AND P3, PT, R14, c[0x0][0x16c], PT ;  /* 0x00005b000e007a0c */ /* 0x000fe20003f66270 */
[----:B------:R1:W-:Y:S01]  /*1f40*/  LDGSTS.E.BYPASS.LTC128B.128 [R242+0x1e080], [R34.64+0x180], !P0 ;  /* 0x1e08018022f27fae */ /* 0x0003e2000c101d4a */
[----:B--2---:R-:W-:Y:S02]  /*1f50*/  LEA.HI R4, R11, R3, RZ, 0x1 ;  /* 0x000000030b047211 */ /* 0x004fe400078f08ff */
[----:B------:R-:W-:Y:S02]  /*1f60*/  SHF.R.S32.HI R5, RZ, 0x1f, R24 ;  /* 0x0000001fff057819 */ /* 0x000fe40000011418 */
[----:B----4-:R-:W-:Y:S01]  /*1f70*/  SHF.R.S32.HI R0, RZ, 0x1f, R11 ;  /* 0x0000001fff007819 */ /* 0x010fe2000001140b */
[----:B------:R-:W-:Y:S01]  /*1f80*/  CS2R R36, SRZ ;  /* 0x0000000000247805 */ /* 0x000fe2000001ff00 */
[----:B------:R-:W-:-:S02]  /*1f90*/  SEL R25, RZ, 0x1, P3 ;  /* 0x00000001ff197807 */ /* 0x000fc40001800000 */
[----:B------:R-:W-:Y:S02]  /*1fa0*/  LEA.HI R0, R0, R3, RZ, 0x2 ;  /* 0x0000000300007211 */ /* 0x000fe400078f10ff */
[----:B------:R-:W-:Y:S02]  /*1fb0*/  LOP3.LUT P3, RZ, R23, 0x4, RZ, 0xc0, !PT ;  /* 0x0000000417ff7812 */ /* 0x000fe4000786c0ff */
[----:B------:R-:W-:Y:S02]  /*1fc0*/  LOP3.LUT R2, R0, 0xfffffffc, RZ, 0xc0, !PT ;  /* 0xfffffffc00027812 */ /* 0x000fe400078ec0ff */
[----:B------:R-:W-:Y:S01]  /*1fd0*/  LOP3.LUT R0, R4, 0xfffffffe, RZ, 0xc0, !PT ;  /* 0xfffffffe04007812 */ /* 0x000fe200078ec0ff */
[----:B------:R-:W-:Y:S02]  /*1fe0*/  IMAD.U32 R4, RZ, RZ, UR8 ;  /* 0x00000008ff047e24 */ /* 0x000fe4000f8e00ff */
[C---:B------:R-:W-:Y:S01]  /*1ff0*/  IMAD.IADD R17, R3.reuse, 0x1, -R2 ;  /* 0x0000000103117824 */ /* 0x040fe200078e0a02 */
[----:B------:R-:W-:Y:S01]  /*2000*/  LOP3.LUT R2, R8, 0xfffffffe, RZ, 0xc0, !PT ;  /* 0xfffffffe08027812 */ /* 0x000fe200078ec0ff */
[----:B------:R-:W-:Y:S01]  /*2010*/  IMAD.IADD R236, R3, 0x1, -R0 ;  /* 0x0000000103ec7824 */ /* 0x000fe200078e0a00 */
[----:B------:R-:W-:-:S02]  /*2020*/  LEA.HI R0, R5, R13, RZ, 0x3 ;  /* 0x0000000d05007211 */ /* 0x000fc400078f18ff */
[----:B------:R-:W-:Y:S01]  /*2030*/  LEA.HI R3, R28, R105, RZ, 0x7 ;  /* 0x000000691c037211 */ /* 0x000fe200078f38ff */
[----:B------:R-:W-:Y:S01]  /*2040*/  IMAD.IADD R12, R12, 0x1, -R2 ;  /* 0x000000010c0c7824 */ /* 0x000fe200078e0a02 */
[----:B------:R-:W-:Y:S02]  /*2050*/  LOP3.LUT R0, R0, 0xfffffff8, RZ, 0xc0, !PT ;  /* 0xfffffff800007812 */ /* 0x000fe400078ec0ff */
[----:B------:R-:W-:Y:S02]  /*2060*/  SHF.R.S32.HI R9, RZ, 0x7, R3 ;  /* 0x00000007ff097819 */ /* 0x000fe40000011403 */
[----:B------:R-:W-:Y:S01]  /*2070*/  IADD3 R2, P0, R34, UR8, RZ ;  /* 0x0000000822027c10 */ /* 0x000fe2000ff1e0ff */
[----:B------:R-:W-:Y:S01]  /*2080*/  IMAD.IADD R13, R13, 0x1, -R0 ;  /* 0x000000010d0d7824 */ /* 0x000fe200078e0a00 */
[----:B------:R-:W-:Y:S02]  /*2090*/  LEA.HI R0, R3, R9, RZ, 0x1 ;  /* 0x0000000903007211 */ /* 0x000fe400078f08ff */
[----:B------:R-:W-:-:S02]  /*20a0*/  IADD3.X R3, R35, UR14, RZ, P0, !PT ;  /* 0x0000000e23037c10 */ /* 0x000fc400087fe4ff */
[----:B------:R-:W-:Y:S02]  /*20b0*/  LOP3.LUT R5, R0, 0xfffffffe, RZ, 0xc0, !PT ;  /* 0xfffffffe00057812 */ /* 0x000fe400078ec0ff */
[----:B------:R-:W-:Y:S02]  /*20c0*/  P2R R0, PR, RZ, 0x10 ;  /* 0x00000010ff007803 */ /* 0x000fe40000000000 */
[----:B------:R-:W-:Y:S02]  /*20d0*/  ISETP.LT.OR P4, PT, R10, 0x21, P6 ;  /* 0x000000210a00780c */ /* 0x000fe40003781670 */
[----:B------:R-:W-:Y:S02]  /*20e0*/  ISETP.NE.AND P2, PT, R0, RZ, PT ;  /* 0x000000ff0000720c */ /* 0x000fe40003f45270 */
[----:B------:R-:W-:Y:S02]  /*20f0*/  P2R R0, PR, RZ, 0x2 ;  /* 0x00000002ff007803 */ /* 0x000fe40000000000 */
[----:B------:R-:W-:-:S02]  /*2100*/  IADD3 R4, P1, P0, R4, 0x180, R34 ;  /* 0x0000018004047810 */ /* 0x000fc4000783e022 */
[----:B------:R-:W-:Y:S01]  /*2110*/  ISETP.NE.AND P6, PT, R0, RZ, PT ;  /* 0x000000ff0000720c */ /* 0x000fe20003fc5270 */
[----:B------:R-:W-:Y:S01]  /*2120*/  IMAD.IADD R0, R9, 0x1, -R5 ;  /* 0x0000000109007824 */ /* 0x000fe200078e0a05 */
[----:B------:R-:W-:Y:S02]  /*2130*/  IADD3.X R5, RZ, UR14, R35, P1, P0 ;  /* 0x0000000eff057c10 */ /* 0x000fe40008fe0423 */
[----:B------:R-:W-:Y:S01]  /*2140*/  ISETP.GE.AND P1, PT, R14, c[0x0][0x1fc], PT ;  /* 0x00007f000e007a0c */ /* 0x000fe20003f26270 */
[----:B------:R-:W-:Y:S01]  /*2150*/  IMAD R14, R0, -0x8, R27 ;  /* 0xfffffff8000e7824 */ /* 0x000fe200078e021b */
[----:B------:R-:W-:Y:S01]  /*2160*/  LOP3.LUT R0, R15, 0xfffffff0, RZ, 0xc0, !PT ;  /* 0xfffffff00f007812 */ /* 0x000fe200078ec0ff */
[----:B------:R2:W-:Y:S01]  /*2170*/  LDGSTS.E.BYPASS.LTC128B.128 [R242+0x19080], [R2.64], !P2 ;  /* 0x1908000002f27fae */ /* 0x0005e2000d101d4a */
[----:B------:R-:W-:Y:S02]  /*2180*/  SEL R22, RZ, 0x1, P1 ;  /* 0x00000001ff167807 */ /* 0x000fe40000800000 */
[C---:B------:R-:W-:Y:S01]  /*2190*/  ISETP.GE.AND P1, PT, R105.reuse, 0x10, PT ;  /* 0x000000106900780c */ /* 0x040fe20003f26270 */
[----:B------:R-:W-:Y:S01]  /*21a0*/  IMAD.IADD R0, R105, 0x1, -R0 ;  /* 0x0000000169007824 */ /* 0x000fe200078e0a00 */
[C---:B------:R-:W-:Y:S01]  /*21b0*/  ISETP.GE.AND P0, PT, R18.reuse, c[0x0][0x1fc], PT ;  /* 0x00007f0012007a0c */ /* 0x040fe20003f06270 */
[----:B------:R2:W-:Y:S01]  /*21c0*/  LDGSTS.E.BYPASS.LTC128B.128 [R242+0x1b080], [R2.64+0x80], !P6 ;  /* 0x1b08008002f27fae */ /* 0x0005e2000f101d4a */
[----:B------:R-:W-:-:S02]  /*21d0*/  ISETP.GE.AND P2, PT, R18, c[0x0][0x16c], PT ;  /* 0x00005b0012007a0c */ /* 0x000fc40003f46270 */
[----:B------:R-:W-:Y:S01]  /*21e0*/  SEL R15, RZ, 0xffffffff, P0 ;  /* 0xffffffffff0f7807 */ /* 0x000fe20000000000 */
[----:B------:R2:W-:Y:S01]  /*21f0*/  LDGSTS.E.BYPASS.LTC128B.128 [R242+0x1d080], [R2.64+0x100], !P5 ;  /* 0x1d08010002f27fae */ /* 0x0005e2000e901d4a */
[----:B------:R-:W-:Y:S02]  /*2200*/  ISETP.GE.AND P5, PT, R19, c[0x0][0x16c], PT ;  /* 0x00005b0013007a0c */ /* 0x000fe40003fa6270 */
[----:B------:R-:W-:Y:S01]  /*2210*/  ISETP.GE.AND P6, PT, R29, c[0x0][0x1fc], PT ;  /* 0x00007f001d007a0c */ /* 0x000fe20003fc6270 */
[----:B------:R3:W-:Y:S01]  /*2220*/  LDGSTS.E.BYPASS.LTC128B.128 [R242+0x1f080], [R4.64], !P4 ;  /* 0x1f08000004f27fae */ /* 0x0007e2000e101d4a */
[----:B------:R-:W-:Y:S02]  /*2230*/  ISETP.GE.AND P4, PT, R19, c[0x0][0x1fc], PT ;  /* 0x00007f0013007a0c */ /* 0x000fe40003f86270 */
[----:B------:R-:W-:Y:S02]  /*2240*/  LOP3.LUT P0, RZ, R23, 0x2, RZ, 0xc0, !PT ;  /* 0x0000000217ff7812 */ /* 0x000fe4000780c0ff */
[----:B------:R-:W-:-:S02]  /*2250*/  SEL R16, RZ, 0xffffffff, P2 ;  /* 0xffffffffff107807 */ /* 0x000fc40001000000 */
[----:B------:R-:W-:Y:S02]  /*2260*/  SEL R19, RZ, 0x4, P4 ;  /* 0x00000004ff137807 */ /* 0x000fe40002000000 */
[----:B------:R-:W-:Y:S02]  /*2270*/  SEL R18, RZ, 0x4, P5 ;  /* 0x00000004ff127807 */ /* 0x000fe40002800000 */
[----:B------:R-:W-:Y:S02]  /*2280*/  SEL R250, RZ, 0x8, P6 ;  /* 0x00000008fffa7807 */ /* 0x000fe40003000000 */
[----:B--2---:R-:W-:Y:S02]  /*2290*/  LOP3.LUT R2, R11, 0xffffffe0, RZ, 0xc0, !PT ;  /* 0xffffffe00b027812 */ /* 0x004fe400078ec0ff */
[----:B------:R-:W-:Y:S01]  /*22a0*/  SHF.R.S32.HI R3, RZ, 0x1f, R0 ;  /* 0x0000001fff037819 */ /* 0x000fe20000011400 */
[----:B---3--:R-:W-:Y:S02]  /*22b0*/  IMAD R4, R21, c[0x0][0x240], RZ ;  /* 0x0000900015047a24 */ /* 0x008fe400078e02ff */
[----:B------:R-:W-:Y:S01]  /*22c0*/  IMAD.IADD R2, R105, 0x1, -R2 ;  /* 0x0000000169027824 */ /* 0x000fe200078e0a02 */
[----:B------:R-:W-:Y:S01]  /*22d0*/  LEA.HI R233, R3, R0, RZ, 0x3 ;  /* 0x0000000003e97211 */ /* 0x000fe200078f18ff */
[----:B------:R-:W-:-:S02]  /*22e0*/  IMAD R21, R26, c[0x0][0x244], R4 ;  /* 0x000091001a157a24 */ /* 0x000fc400078e0204 */
[----:B------:R-:W-:Y:S01]  /*22f0*/  IMAD.SHL.U32 R4, R236, 0x10, RZ ;  /* 0x00000010ec047824 */ /* 0x000fe200078e00ff */
[----:B------:R-:W-:Y:S02]  /*2300*/  SHF.R.S32.HI R5, RZ, 0x1f, R2 ;  /* 0x0000001fff057819 */ /* 0x000fe40000011402 */
[C---:B------:R-:W-:Y:S01]  /*2310*/  LOP3.LUT R3, R233.reuse, 0xfffffff8, RZ, 0xc0, !PT ;  /* 0xfffffff8e9037812 */ /* 0x040fe200078ec0ff */
[----:B------:R-:W-:Y:S01]  /*2320*/  IMAD.SHL.U32 R233, R233, 0x40, RZ ;  /* 0x00000040e9e97824 */ /* 0x000fe200078e00ff */
[----:B------:R-:W-:Y:S01]  /*2330*/  LEA.HI R10, R5, R2, RZ, 0x2 ;  /* 0x00000002050a7211 */ /* 0x000fe200078f10ff */
[----:B------:R-:W-:Y:S02]  /*2340*/  @!P1 IMAD.SHL.U32 R5, R105, 0x10, RZ ;  /* 0x0000001069059824 */ /* 0x000fe400078e00ff */
[----:B------:R-:W-:Y:S01]  /*2350*/  IMAD.IADD R8, R0, 0x1, -R3 ;  /* 0x0000000100087824 */ /* 0x000fe200078e0a03 */
[----:B------:R-:W-:Y:S01]  /*2360*/  LOP3.LUT R0, R10, 0xfffffffc, RZ, 0xc0, !PT ;  /* 0xfffffffc0a007812 */ /* 0x000fe200078ec0ff */
[----:B------:R-:W-:Y:S01]  /*2370*/  IMAD.SHL.U32 R3, R23, 0x40, RZ ;  /* 0x0000004017037824 */ /* 0x000fe200078e00ff */
[----:B------:R2:W-:Y:S01]  /*2380*/  @!P1 LDGSTS.E.BYPASS.LTC128B.128 [R5+0x20180], [R32.64] ;  /* 0x2018000020059fae */ /* 0x0005e2000b901d4a */
[----:B------:R-:W-:-:S02]  /*2390*/  R2P PR, R13, 0x6 ;  /* 0x000000060d007804 */ /* 0x000fc40000000000 */
[----:B------:R-:W-:Y:S01]  /*23a0*/  IMAD.IADD R11, R2, 0x1, -R0 ;  /* 0x00000001020b7824 */ /* 0x000fe200078e0a00 */
[----:B------:R-:W-:Y:S01]  /*23b0*/  LOP3.LUT R0, R3, 0x1c0, RZ, 0xc0, !PT ;  /* 0x000001c003007812 */ /* 0x000fe200078ec0ff */
[----:B------:R-:W-:Y:S01]  /*23c0*/  IMAD.SHL.U32 R2, R251, 0x8, RZ ;  /* 0x00000008fb027824 */ /* 0x000fe200078e00ff */
[----:B------:R-:W-:Y:S01]  /*23d0*/  LOP3.LUT R233, R233, 0xfffffe00, RZ, 0xc0, !PT ;  /* 0xfffffe00e9e97812 */ /* 0x000fe200078ec0ff */
[----:B------:R-:W-:Y:S01]  /*23e0*/  IMAD R11, R11, -0x2, R14 ;  /* 0xfffffffe0b0b7824 */ /* 0x000fe200078e020e */
[----:B------:R-:W-:Y:S01]  /*23f0*/  SHF.R.U32.HI R3, RZ, 0x3, R0 ;  /* 0x00000003ff037819 */ /* 0x000fe20000011600 */
[----:B------:R-:W-:Y:S01]  /*2400*/  IMAD.MOV.U32 R14, RZ, RZ, 0x20 ;  /* 0x00000020ff0e7424 */ /* 0x000fe200078e00ff */
[----:B------:R-:W-:Y:S01]  /*2410*/  LOP3.LUT R2, R2, 0x8, RZ, 0xc0, !PT ;  /* 0x0000000802027812 */ /* 0x000fe200078ec0ff */
[----:B------:R-:W-:Y:S01]  /*2420*/  IMAD R236, R236, 0x400, R233 ;  /* 0x00000400ecec7824 */ /* 0x000fe200078e02e9 */
[----:B------:R-:W-:Y:S01]  /*2430*/  LOP3.LUT R4, R0, 0x10, R4, 0xf8, !PT ;  /* 0x0000001000047812 */ /* 0x000fe200078ef804 */
[----:B------:R-:W0:Y:S01]  /*2440*/  LDGDEPBAR ;  /* 0x00000000000079af */ /* 0x000e220000000000 */
[----:B------:R-:W-:-:S02]  /*2450*/  LOP3.LUT R7, R3, R2, R0, 0x1e, !PT ;  /* 0x0000000203077212 */ /* 0x000fc400078e1e00 */
[----:B------:R-:W-:Y:S01]  /*2460*/  LOP3.LUT R231, R3, R4, R2, 0x1e, !PT ;  /* 0x0000000403e77212 */ /* 0x000fe200078e1e02 */
[----:B------:R-:W-:Y:S01]  /*2470*/  IMAD.SHL.U32 R3, R12, 0x20, RZ ;  /* 0x000000200c037824 */ /* 0x000fe200078e00ff */
[----:B------:R-:W-:Y:S01]  /*2480*/  SEL R246, R14, 0xffffffe0, !P1 ;  /* 0xffffffe00ef67807 */ /* 0x000fe20004800000 */
[----:B------:R-:W-:Y:S01]  /*2490*/  IMAD.SHL.U32 R2, R9, 0x8, RZ ;  /* 0x0000000809027824 */ /* 0x000fe200078e00ff */
[----:B------:R-:W-:Y:S01]  /*24a0*/  LOP3.LUT P1, RZ, R8, 0x2, RZ, 0xc0, !PT ;  /* 0x0000000208ff7812 */ /* 0x000fe2000782c0ff */
[C---:B------:R-:W-:Y:S01]  /*24b0*/  IMAD R4, R12.reuse, 0x2, R9 ;  /* 0x000000020c047824 */ /* 0x040fe200078e0209 */
[----:B------:R-:W-:Y:S01]  /*24c0*/  ISETP.GE.AND P4, PT, R29, c[0x0][0x16c], PT ;  /* 0x00005b001d007a0c */ /* 0x000fe20003f86270 */
[----:B------:R-:W-:Y:S01]  /*24d0*/  IMAD R231, R12, 0x200, R231 ;  /* 0x000002000ce77824 */ /* 0x000fe200078e02e7 */
[----:B------:R-:W-:Y:S02]  /*24e0*/  ISETP.GT.AND P6, PT, R11, 0x31, PT ;  /* 0x000000310b00780c */ /* 0x000fe40003fc4270 */
[----:B------:R-:W-:Y:S01]  /*24f0*/  SEL R249, RZ, 0x8, P4 ;  /* 0x00000008fff97807 */ /* 0x000fe20002000000 */
[----:B--2---:R-:W-:-:S02]  /*2500*/  IMAD.SHL.U32 R5, R13, 0x40, RZ ;  /* 0x000000400d057824 */ /* 0x004fc400078e00ff */
[----:B------:R-:W-:-:S03]  /*2510*/  IMAD.SHL.U32 R234, R231, 0x2, RZ ;  /* 0x00000002e7ea7824 */ /* 0x000fc600078e00ff */
[----:B------:R-:W-:Y:S02]  /*2520*/  LOP3.LUT R0, R5, 0x1c0, RZ, 0xc0, !PT ;  /* 0x000001c005007812 */ /* 0x000fe400078ec0ff */
[----:B------:R-:W-:Y:S02]  /*2530*/  LOP3.LUT R5, R3, 0x20, RZ, 0xc0, !PT ;  /* 0x0000002003057812 */ /* 0x000fe400078ec0ff */
[----:B------:R-:W-:Y:S01]  /*2540*/  LOP3.LUT R3, R0, 0x8, R2, 0xf8, !PT ;  /* 0x0000000800037812 */ /* 0x000fe200078ef802 */
[----:B------:R-:W-:Y:S01]  /*2550*/  IMAD.U32 R2, R4, 0x200, R7 ;  /* 0x0000020004027824 */ /* 0x000fe200078e0007 */
[----:B------:R-:W-:Y:S02]  /*2560*/  SHF.R.U32.HI R0, RZ, 0x3, R0 ;  /* 0x00000003ff007819 */ /* 0x000fe40000011600 */
[----:B------:R-:W-:Y:S01]  /*2570*/  SHF.R.U32.HI R4, RZ, 0x2, R10 ;  /* 0x00000002ff047819 */ /* 0x000fe2000001160a */
[----:B------:R-:W-:Y:S01]  /*2580*/  IMAD.SHL.U32 R2, R2, 0x2, RZ ;  /* 0x0000000202027824 */ /* 0x000fe200078e00ff */
[----:B------:R-:W-:Y:S01]  /*2590*/  LOP3.LUT R7, R3, R0, RZ, 0x3c, !PT ;  /* 0x0000000003077212 */ /* 0x000fe200078e3cff */
[----:B------:R-:W-:Y:S01]  /*25a0*/  IMAD.SHL.U32 R3, R15, 0x2, RZ ;  /* 0x000000020f037824 */ /* 0x000fe200078e00ff */
[----:B------:R-:W-:Y:S01]  /*25b0*/  LOP3.LUT R0, R24, 0x3ffffffc, RZ, 0xc0, !PT ;  /* 0x3ffffffc18007812 */ /* 0x000fe200078ec0ff */
[----:B------:R-:W-:Y:S01]  /*25c0*/  IMAD R248, R17, 0x10, R4 ;  /* 0x0000001011f87824 */ /* 0x000fe200078e0204 */
[----:B------:R-:W-:Y:S01]  /*25d0*/  LOP3.LUT R13, R5, 0x18, R6, 0xf8, !PT ;  /* 0x00000018050d7812 */ /* 0x000fe200078ef806 */
[----:B------:R-:W-:Y:S01]  /*25e0*/  IMAD.SHL.U32 R4, R16, 0x2, RZ ;  /* 0x0000000210047824 */ /* 0x000fe200078e00ff */
[----:B------:R-:W-:Y:S01]  /*25f0*/  LOP3.LUT R9, R3, 0x2, R22, 0xe2, !PT ;  /* 0x0000000203097812 */ /* 0x000fe200078ee216 */
[----:B------:R-:W-:Y:S01]  /*2600*/  IMAD.IADD R0, R105, 0x1, -R0 ;  /* 0x0000000169007824 */ /* 0x000fe200078e0a00 */
[----:B------:R-:W-:Y:S01]  /*2610*/  SEL R3, R14, 0xffffffe0, !P0 ;  /* 0xffffffe00e037807 */ /* 0x000fe20004000000 */
[----:B------:R-:W-:Y:S01]  /*2620*/  IMAD.SHL.U32 R6, R17, 0x400, RZ ;  /* 0x0000040011067824 */ /* 0x000fe200078e00ff */
[C---:B------:R-:W-:Y:S01]  /*2630*/  LOP3.LUT P0, RZ, R8.reuse, 0x4, RZ, 0xc0, !PT ;  /* 0x0000000408ff7812 */ /* 0x040fe2000780c0ff */
[----:B------:R-:W-:Y:S01]  /*2640*/  IMAD.SHL.U32 R5, R8, 0x40, RZ ;  /* 0x0000004008057824 */ /* 0x000fe200078e00ff */
[----:B------:R-:W-:Y:S01]  /*2650*/  LOP3.LUT R8, R4, 0x2, R25, 0xe2, !PT ;  /* 0x0000000204087812 */ /* 0x000fe200078ee219 */
[----:B------:R-:W-:Y:S01]  /*2660*/  IMAD R4, R0, 0x2, R6 ;  /* 0x0000000200047824 */ /* 0x000fe200078e0206 */
[----:B------:R-:W-:Y:S01]  /*2670*/  LOP3.LUT R9, R9, R19, RZ, 0xfc, !PT ;  /* 0x0000001309097212 */ /* 0x000fe200078efcff */
[----:B------:R-:W-:Y:S01]  /*2680*/  IMAD.IADD R3, R2, 0x1, R3 ;  /* 0x0000000102037824 */ /* 0x000fe200078e0203 */
[----:B------:R-:W-:Y:S01]  /*2690*/  LOP3.LUT R0, R5, 0x1c0, RZ, 0xc0, !PT ;  /* 0x000001c005007812 */ /* 0x000fe200078ec0ff */
[----:B------:R-:W-:Y:S01]  /*26a0*/  IMAD.SHL.U32 R5, R12, 0x8, RZ ;  /* 0x000000080c057824 */ /* 0x000fe200078e00ff */
[----:B------:R-:W-:Y:S01]  /*26b0*/  LOP3.LUT R252, R8, R18, RZ, 0xfc, !PT ;  /* 0x0000001208fc7212 */ /* 0x000fe200078efcff */
[----:B------:R-:W-:Y:S01]  /*26c0*/  IMAD.IADD R7, R4, 0x1, R7 ;  /* 0x0000000104077824 */ /* 0x000fe200078e0207 */
[--C-:B------:R-:W-:Y:S01]  /*26d0*/  SHF.R.U32.HI R4, RZ, 0x3, R0.reuse ;  /* 0x00000003ff047819 */ /* 0x100fe20000011600 */
[----:B------:R1:W-:Y:S01]  /*26e0*/  STL [R1+0x10], R9 ;  /* 0x0000100901007387 */ /* 0x0003e20000100800 */
[----:B------:R-:W-:Y:S01]  /*26f0*/  LOP3.LUT R5, R0, 0x8, R5, 0xf8, !PT ;  /* 0x0000000800057812 */ /* 0x000fe200078ef805 */
[----:B------:R-:W-:Y:S01]  /*2700*/  CS2R R104, SRZ ;  /* 0x0000000000687805 */ /* 0x000fe2000001ff00 */
[----:B------:R-:W-:-:S02]  /*2710*/  LOP3.LUT R0, R4, R13, R0, 0x1e, !PT ;  /* 0x0000000d04007212 */ /* 0x000fc400078e1e00 */
[----:B------:R-:W-:Y:S02]  /*2720*/  LOP3.LUT R4, R5, R4, RZ, 0x3c, !PT ;  /* 0x0000000405047212 */ /* 0x000fe400078e3cff */
[-C--:B------:R-:W-:Y:S02]  /*2730*/  LOP3.LUT R0, R0, R233.reuse, RZ, 0xfc, !PT ;  /* 0x000000e900007212 */ /* 0x080fe400078efcff */
[C---:B------:R-:W-:Y:S01]  /*2740*/  IADD3 R233, R4.reuse, R233, R6 ;  /* 0x000000e904e97210 */ /* 0x040fe20007ffe006 */
[----:B------:R-:W-:Y:S01]  /*2750*/  IMAD.IADD R236, R4, 0x1, R236 ;  /* 0x0000000104ec7824 */ /* 0x000fe200078e02ec */
[----:B------:R-:W-:Y:S01]  /*2760*/  LEA R244, R7, 0x20280, 0x1 ;  /* 0x0002028007f47811 */ /* 0x000fe200078e08ff */
[----:B------:R-:W-:Y:S01]  /*2770*/  IMAD.MOV.U32 R4, RZ, RZ, 0x40 ;  /* 0x00000040ff047424 */ /* 0x000fe200078e00ff */
[----:B------:R-:W-:Y:S01]  /*2780*/  SEL R5, R14, 0xffffffe0, !P1 ;  /* 0xffffffe00e057807 */ /* 0x000fe20004800000 */
[----:B------:R-:W-:Y:S01]  /*2790*/  IMAD.IADD R6, R31, 0x1, R21 ;  /* 0x000000011f067824 */ /* 0x000fe200078e0215 */
[C---:B------:R-:W-:Y:S01]  /*27a0*/  IADD3 R245, R244.reuse, 0x40, RZ ;  /* 0x00000040f4f57810 */ /* 0x040fe20007ffe0ff */
[----:B------:R-:W-:Y:S01]  /*27b0*/  IMAD.IADD R247, R244, 0x1, R246 ;  /* 0x00000001f4f77824 */ /* 0x000fe200078e02f6 */
[C---:B------:R-:W-:Y:S01]  /*27c0*/  SEL R228, R4.reuse, 0xffffffc0, !P3 ;  /* 0xffffffc004e47807 */ /* 0x040fe20005800000 */
[----:B------:R-:W-:Y:S01]  /*27d0*/  IMAD R230, R233, 0x2, R5 ;  /* 0x00000002e9e67824 */ /* 0x000fe200078e0205 */
[----:B------:R-:W-:Y:S01]  /*27e0*/  SEL R4, R4, 0xffffffc0, !P0 ;  /* 0xffffffc004047807 */ /* 0x000fe20004000000 */
[----:B------:R1:W-:Y:S01]  /*27f0*/  STL [R1+0x14], R6 ;  /* 0x0000140601007387 */ /* 0x0003e20000100800 */
[----:B------:R-:W-:Y:S01]  /*2800*/  ISETP.GT.AND P0, PT, R11, RZ, PT ;  /* 0x000000ff0b00720c */ /* 0x000fe20003f04270 */
[--C-:B------:R-:W-:Y:S01]  /*2810*/  IMAD R231, R231, 0x2, R228.reuse ;  /* 0x00000002e7e77824 */ /* 0x100fe200078e02e4 */
[----:B------:R-:W-:Y:S01]  /*2820*/  @P2 IADD3 R245, R244, -0x40, RZ ;  /* 0xffffffc0f4f52810 */ /* 0x000fe20007ffe0ff */
[----:B------:R-:W-:Y:S01]  /*2830*/  IMAD.IADD R229, R2, 0x1, R228 ;  /* 0x0000000102e57824 */ /* 0x000fe200078e02e4 */
[----:B------:R-:W-:Y:S01]  /*2840*/  ISETP.GT.AND P2, PT, R11, 0x1, PT ;  /* 0x000000010b00780c */ /* 0x000fe20003f44270 */
[----:B------:R-:W-:Y:S01]  /*2850*/  IMAD.SHL.U32 R235, R233, 0x2, RZ ;  /* 0x00000002e9eb7824 */ /* 0x000fe200078e00ff */
[----:B------:R-:W-:Y:S01]  /*2860*/  ISETP.GT.AND P1, PT, R11, 0x10, PT ;  /* 0x000000100b00780c */ /* 0x000fe20003f24270 */
[----:B------:R-:W-:Y:S01]  /*2870*/  IMAD.IADD R228, R228, 0x1, R3 ;  /* 0x00000001e4e47824 */ /* 0x000fe200078e0203 */
[----:B------:R-:W-:Y:S01]  /*2880*/  LEA R236, R236, 0x22280, 0x1 ;  /* 0x00022280ecec7811 */ /* 0x000fe200078e08ff */
[----:B------:R-:W-:Y:S01]  /*2890*/  IMAD.SHL.U32 R0, R0, 0x2, RZ ;  /* 0x0000000200007824 */ /* 0x000fe200078e00ff */
[----:B------:R-:W-:Y:S01]  /*28a0*/  LOP3.LUT R250, R9, R250, RZ, 0xfc, !PT ;  /* 0x000000fa09fa7212 */ /* 0x000fe200078efcff */
[----:B------:R-:W-:Y:S01]  /*28b0*/  IMAD R233, R233, 0x2, R4 ;  /* 0x00000002e9e97824 */ /* 0x000fe200078e0204 */
[----:B------:R-:W-:Y:S01]  /*28c0*/  LOP3.LUT R249, R252, R249, RZ, 0xfc, !PT ;  /* 0x000000f9fcf97212 */ /* 0x000fe200078efcff */
[----:B------:R-:W-:Y:S01]  /*28d0*/  IMAD.IADD R237, R5, 0x1, R236 ;  /* 0x0000000105ed7824 */ /* 0x000fe200078e02ec */
[----:B------:R-:W-:Y:S01]  /*28e0*/  @P0 LOP3.LUT R243, R243, 0x40, RZ, 0xfc, !PT ;  /* 0x00000040f3f30812 */ /* 0x000fe200078efcff */
[----:B------:R-:W-:Y:S01]  /*28f0*/  IMAD.IADD R246, R246, 0x1, R245 ;  /* 0x00000001f6f67824 */ /* 0x000fe200078e02f5 */
[----:B------:R-:W-:Y:S01]  /*2900*/  ISETP.GT.AND P0, PT, R11, 0x11, PT ;  /* 0x000000110b00780c */ /* 0x000fe20003f04270 */
[C---:B------:R-:W-:Y:S01]  /*2910*/  IMAD.IADD R232, R4.reuse, 0x1, R230 ;  /* 0x0000000104e87824 */ /* 0x040fe200078e02e6 */
[----:B------:R-:W-:Y:S01]  /*2920*/  LOP3.LUT R243, R243, 0xffffffdf, RZ, 0xc0, !PT ;  /* 0xffffffdff3f37812 */ /* 0x000fe200078ec0ff */
[----:B------:R-:W-:-:S02]  /*2930*/  IMAD.IADD R239, R4, 0x1, R236 ;  /* 0x0000000104ef7824 */ /* 0x000fc400078e02ec */
[----:B------:R-:W-:Y:S01]  /*2940*/  IMAD.IADD R238, R4, 0x1, R237 ;  /* 0x0000000104ee7824 */ /* 0x000fe200078e02ed */
        /* <DEDUP_REMOVED lines=11> */
[----:B------:R-:W-:-:S04]  /*2a00*/  @P1 LOP3.LUT R243, R243, 0x2, RZ, 0xfc, !PT ;  /* 0x00000002f3f31812 */ /* 0x000fc800078efcff */
[----:B------:R-:W-:-:S04]  /*2a10*/  LOP3.LUT R243, R243, 0xfffffffe, RZ, 0xc0, !PT ;  /* 0xfffffffef3f37812 */ /* 0x000fc800078ec0ff */
[----:B-1----:R-:W-:Y:S02]  /*2a20*/  @P0 LOP3.LUT R243, R243, 0x1, RZ, 0xfc, !PT ;  /* 0x00000001f3f30812 */ /* 0x002fe400078efcff */
.L_x_614:
        /* <DEDUP_REMOVED lines=8> */
[----:B------:R-:W-:Y:S03]  /*2ab0*/  LOP3.LUT P2, RZ, R243, 0x4, RZ, 0xc0, !PT ;  /* 0x00000004f3ff7812 */ /* 0x000fe6000784c0ff */
[----:B------:R-:W-:Y:S01]  /*2ac0*/  PLOP3.LUT P5, PT, PT, PT, UP0, 0x80, 0x0 ;  /* 0x000000000000781c */ /* 0x000fe20003faf008 */
[----:B-1----:R-:W-:Y:S05]  /*2ad0*/  LDSM.16.M88.4 R16, [R235+0x10080] ;  /* 0x01008000eb10783b */ /* 0x002fea0000000200 */
[----:B------:R-:W1:Y:S05]  /*2ae0*/  LDSM.16.M88.4 R8, [R2+0x80] ;  /* 0x000080000208783b */ /* 0x000e6a0000000200 */
[----:B------:R-:W2:Y:S05]  /*2af0*/  LDSM.16.M88.4 R20, [R2+0x1080] ;  /* 0x001080000214783b */ /* 0x000eaa0000000200 */
[----:B------:R-:W-:Y:S05]  /*2b00*/  LDSM.16.M88.4 R24, [R230+0x10080] ;  /* 0x01008000e618783b */ /* 0x000fea0000000200 */
[----:B------:R-:W3:Y:S05]  /*2b10*/  LDSM.16.M88.4 R28, [R3+0x80] ;  /* 0x00008000031c783b */ /* 0x000eea0000000200 */
[----:B------:R-:W4:Y:S05]  /*2b20*/  LDSM.16.M88.4 R32, [R3+0x1080] ;  /* 0x001080000320783b */ /* 0x000f2a0000000200 */
[----:B------:R-:W-:Y:S05]  /*2b30*/  LDSM.16.M88.4 R164, [R233+0x10080] ;  /* 0x01008000e9a4783b */ /* 0x000fea0000000200 */
[----:B------:R-:W5:Y:S05]  /*2b40*/  LDSM.16.M88.4 R168, [R229+0x80] ;  /* 0x00008000e5a8783b */ /* 0x000f6a0000000200 */
[----:B------:R-:W-:Y:S01]  /*2b50*/  LDSM.16.M88.4 R172, [R228+0x80] ;  /* 0x00008000e4ac783b */ /* 0x000fe20000000200 */
[C---:B-1----:R-:W-:Y:S04]  /*2b60*/  HMMA.16816.F32.BF16 R4, R16.reuse, R8, RZ ;  /* 0x000000081004723c */ /* 0x042fe800000418ff */
[----:B------:R-:W-:Y:S05]  /*2b70*/  LDS R193, [R248.X4+0x20080] ;  /* 0x02008000f8c17984 */ /* 0x000fea0000004800 */
[----:B------:R-:W-:Y:S01]  /*2b80*/  LDS R192, [R248.X4+0x200a0] ;  /* 0x0200a000f8c07984 */ /* 0x000fe20000004800 */
[C---:B------:R-:W-:Y:S08]  /*2b90*/  HMMA.16816.F32.BF16 R8, R16.reuse, R10, RZ ;  /* 0x0000000a1008723c */ /* 0x040ff000000418ff */
[C---:B--2---:R-:W-:Y:S08]  /*2ba0*/  HMMA.16816.F32.BF16 R12, R16.reuse, R20, RZ ;  /* 0x00000014100c723c */ /* 0x044ff000000418ff */
[----:B------:R-:W-:Y:S01]  /*2bb0*/  HMMA.16816.F32.BF16 R16, R16, R22, RZ ;  /* 0x000000161010723c */ /* 0x000fe200000418ff */
[----:B------:R-:W1:Y:S07]  /*2bc0*/  LDSM.16.M88.4 R20, [R229+0x1080] ;  /* 0x00108000e514783b */ /* 0x000e6e0000000200 */
[C---:B---3--:R-:W-:Y:S08]  /*2bd0*/  HMMA.16816.F32.BF16 R4, R24.reuse, R28, R4 ;  /* 0x0000001c1804723c */ /* 0x048ff00000041804 */
[C---:B------:R-:W-:Y:S01]  /*2be0*/  HMMA.16816.F32.BF16 R8, R24.reuse, R30, R8 ;  /* 0x0000001e1808723c */ /* 0x040fe20000041808 */
[----:B------:R-:W2:Y:S07]  /*2bf0*/  LDSM.16.M88.4 R28, [R232+0x10080] ;  /* 0x01008000e81c783b */ /* 0x000eae0000000200 */
[C---:B----4-:R-:W-:Y:S08]  /*2c00*/  HMMA.16816.F32.BF16 R12, R24.reuse, R32, R12 ;  /* 0x00000020180c723c */ /* 0x050ff0000004180c */
[----:B------:R-:W-:Y:S01]  /*2c10*/  HMMA.16816.F32.BF16 R16, R24, R34, R16 ;  /* 0x000000221810723c */ /* 0x000fe20000041810 */
[----:B------:R-:W3:Y:S05]  /*2c20*/  LDSM.16.M88.4 R24, [R228+0x1080] ;  /* 0x00108000e418783b */ /* 0x000eea0000000200 */
[----:B------:R-:W-:Y:S02]  /*2c30*/  LDSM.16.M88.4 R32, [R235+0x12080] ;  /* 0x01208000eb20783b */ /* 0x000fe40000000200 */
[C---:B-----5:R-:W-:Y:S08]  /*2c40*/  HMMA.16816.F32.BF16 R4, R164.reuse, R168, R4 ;  /* 0x000000a8a404723c */ /* 0x060ff00000041804 */
[C---:B------:R-:W-:Y:S01]  /*2c50*/  HMMA.16816.F32.BF16 R8, R164.reuse, R170, R8 ;  /* 0x000000aaa408723c */ /* 0x040fe20000041808 */
[----:B------:R-:W4:Y:S07]  /*2c60*/  LDSM.16.M88.4 R168, [R2+0x2080] ;  /* 0x0020800002a8783b */ /* 0x000f2e0000000200 */
[C---:B-1----:R-:W-:Y:S08]  /*2c70*/  HMMA.16816.F32.BF16 R12, R164.reuse, R20, R12 ;  /* 0x00000014a40c723c */ /* 0x042ff0000004180c */
[----:B------:R-:W-:Y:S01]  /*2c80*/  HMMA.16816.F32.BF16 R16, R164, R22, R16 ;  /* 0x00000016a410723c */ /* 0x000fe20000041810 */
[----:B------:R-:W1:Y:S05]  /*2c90*/  LDSM.16.M88.4 R20, [R2+0x3080] ;  /* 0x003080000214783b */ /* 0x000e6a0000000200 */
[----:B------:R-:W-:Y:S02]  /*2ca0*/  LDSM.16.M88.4 R164, [R230+0x12080] ;  /* 0x01208000e6a4783b */ /* 0x000fe40000000200 */
[C---:B--2---:R-:W-:Y:S08]  /*2cb0*/  HMMA.16816.F32.BF16 R4, R28.reuse, R172, R4 ;  /* 0x000000ac1c04723c */ /* 0x044ff00000041804 */
[C---:B------:R-:W-:Y:S01]  /*2cc0*/  HMMA.16816.F32.BF16 R8, R28.reuse, R174, R8 ;  /* 0x000000ae1c08723c */ /* 0x040fe20000041808 */
[----:B------:R-:W2:Y:S07]  /*2cd0*/  LDSM.16.M88.4 R172, [R3+0x2080] ;  /* 0x0020800003ac783b */ /* 0x000eae0000000200 */
[C---:B---3--:R-:W-:Y:S08]  /*2ce0*/  HMMA.16816.F32.BF16 R12, R28.reuse, R24, R12 ;  /* 0x000000181c0c723c */ /* 0x048ff0000004180c */
[----:B------:R-:W-:Y:S01]  /*2cf0*/  HMMA.16816.F32.BF16 R16, R28, R26, R16 ;  /* 0x0000001a1c10723c */ /* 0x000fe20000041810 */
[----:B------:R-:W3:Y:S05]  /*2d00*/  LDSM.16.M88.4 R24, [R3+0x3080] ;  /* 0x003080000318783b */ /* 0x000eea0000000200 */
[----:B------:R-:W-:Y:S02]  /*2d10*/  LDSM.16.M88.4 R28, [R233+0x12080] ;  /* 0x01208000e91c783b */ /* 0x000fe40000000200 */
[C---:B----4-:R-:W-:Y:S08]  /*2d20*/  HMMA.16816.F32.BF16 R4, R32.reuse, R168, R4 ;  /* 0x000000a82004723c */ /* 0x050ff00000041804 */
        /* <DEDUP_REMOVED lines=63> */
[C---:B------:R-:W-:Y:S08]  /*3120*/  HMMA.16816.F32.BF16 R8, R32.reuse, R174, R8 ;  /* 0x000000ae2008723c */ /* 0x040ff00000041808 */
[C---:B---3--:R-:W-:Y:S08]  /*3130*/  HMMA.16816.F32.BF16 R12, R32.reuse, R24, R12 ;  /* 0x00000018200c723c */ /* 0x048ff0000004180c */
[----:B------:R-:W-:Y:S01]  /*3140*/  HMMA.16816.F32.BF16 R16, R32, R26, R16 ;  /* 0x0000001a2010723c */ /* 0x000fe20000041810 */
[----:B------:R-:W2:Y:S05]  /*3150*/  LDSM.16.M88.4 R24, [R232+0x16080] ;  /* 0x01608000e818783b */ /* 0x000eaa0000000200 */
[----:B------:R-:W3:Y:S02]  /*3160*/  LDSM.16.M88.4 R32, [R228+0x7080] ;  /* 0x00708000e420783b */ /* 0x000ee40000000200 */
[C---:B----4-:R-:W-:Y:S01]  /*3170*/  HMMA.16816.F32.BF16 R4, R164.reuse, R168, R4 ;  /* 0x000000a8a404723c */ /* 0x050fe20000041804 */
[----:B------:R-:W-:Y:S04]  /*3180*/  DEPBAR.LE SB0, 0x0 ;  /* 0x000080000000791a */ /* 0x000fe80000000000 */
[----:B------:R-:W-:Y:S03]  /*3190*/  BAR.SYNC.DEFER_BLOCKING 0x0 ;  /* 0x0000000000007b1d */ /* 0x000fe60000010000 */
[C---:B------:R-:W-:Y:S08]  /*31a0*/  HMMA.16816.F32.BF16 R8, R164.reuse, R170, R8 ;  /* 0x000000aaa408723c */ /* 0x040ff00000041808 */
[C---:B-1----:R-:W-:Y:S08]  /*31b0*/  HMMA.16816.F32.BF16 R12, R164.reuse, R20, R12 ;  /* 0x00000014a40c723c */ /* 0x042ff0000004180c */
[----:B------:R-:W-:Y:S01]  /*31c0*/  HMMA.16816.F32.BF16 R16, R164, R22, R16 ;  /* 0x00000016a410723c */ /* 0x000fe20000041810 */
[----:B------:R-:W-:Y:S07]  /*31d0*/  LDSM.16.M88.4 R168, [R235+0x18080] ;  /* 0x01808000eba8783b */ /* 0x000fee0000000200 */
[C---:B--2---:R-:W-:Y:S01]  /*31e0*/  HMMA.16816.F32.BF16 R4, R24.reuse, R28, R4 ;  /* 0x0000001c1804723c */ /* 0x044fe20000041804 */
[----:B------:R-:W1:Y:S05]  /*31f0*/  LDSM.16.M88.4 R172, [R2+0x8080] ;  /* 0x0080800002ac783b */ /* 0x000e6a0000000200 */
[----:B------:R-:W2:Y:S02]  /*3200*/  LDSM.16.M88.4 R164, [R2+0x9080] ;  /* 0x0090800002a4783b */ /* 0x000ea40000000200 */
[C---:B------:R-:W-:Y:S03]  /*3210*/  HMMA.16816.F32.BF16 R8, R24.reuse, R30, R8 ;  /* 0x0000001e1808723c */ /* 0x040fe60000041808 */
[----:B------:R-:W-:Y:S05]  /*3220*/  LDSM.16.M88.4 R176, [R230+0x18080] ;  /* 0x01808000e6b0783b */ /* 0x000fea0000000200 */
[C---:B---3--:R-:W-:Y:S01]  /*3230*/  HMMA.16816.F32.BF16 R12, R24.reuse, R32, R12 ;  /* 0x00000020180c723c */ /* 0x048fe2000004180c */
[----:B------:R-:W3:Y:S05]  /*3240*/  LDSM.16.M88.4 R180, [R3+0x8080] ;  /* 0x0080800003b4783b */ /* 0x000eea0000000200 */
[----:B------:R-:W4:Y:S02]  /*3250*/  LDSM.16.M88.4 R184, [R3+0x9080] ;  /* 0x0090800003b8783b */ /* 0x000f240000000200 */
[----:B------:R-:W-:Y:S03]  /*3260*/  HMMA.16816.F32.BF16 R16, R24, R34, R16 ;  /* 0x000000221810723c */ /* 0x000fe60000041810 */
[----:B------:R-:W-:Y:S01]  /*3270*/  LDSM.16.M88.4 R188, [R229+0x8080] ;  /* 0x00808000e5bc783b */ /* 0x000fe20000000200 */
[----:B------:R-:W-:Y:S02]  /*3280*/  FMUL.FTZ R4, R4, c[0x0][0x2b4] ;  /* 0x0000ad0004047a20 */ /* 0x000fe40000410000 */
[----:B------:R-:W-:Y:S02]  /*3290*/  FMUL.FTZ R5, R5, c[0x0][0x2b4] ;  /* 0x0000ad0005057a20 */ /* 0x000fe40000410000 */
[----:B------:R-:W-:Y:S01]  /*32a0*/  FMUL.FTZ R6, R6, c[0x0][0x2b4] ;  /* 0x0000ad0006067a20 */ /* 0x000fe20000410000 */
[----:B------:R-:W5:Y:S03]  /*32b0*/  MUFU.TANH R196, R4 ;  /* 0x0000000400c47308 */ /* 0x000f660000002400 */
        /* <DEDUP_REMOVED lines=19> */
[----:B------:R-:W5:Y:S03]  /*33f0*/  LDSM.16.M88.4 R164, [R229+0x9080] ;  /* 0x00908000e5a4783b */ /* 0x000f660000000200 */
        /* <DEDUP_REMOVED lines=14> */
[C---:B-----5:R-:W-:Y:S08]  /*34e0*/  HMMA.16816.F32.BF16 R28, R172.reuse, R164, R28 ;  /* 0x000000a4ac1c723c */ /* 0x060ff0000004181c */
        /* <DEDUP_REMOVED lines=55> */
[----:B------:R-:W5:Y:S05]  /*3860*/  MUFU.TANH R190, R10 ;  /* 0x0000000a00be7308 */ /* 0x000f6a0000002400 */
        /* <DEDUP_REMOVED lines=45> */
[----:B------:R-:W-:Y:S03]  /*3b40*/  LOP3.LUT P0, RZ, R243, 0x1, RZ, 0xc0, !PT ;  /* 0x00000001f3ff7812 */ /* 0x000fe6000780c0ff */
[--C-:B------:R-:W-:Y:S02]  /*3b50*/  FFMA.FTZ R168, R12, c[0x0][0x29c], -R192.reuse ;  /* 0x0000a7000ca87a23 */ /* 0x100fe400000108c0 */
[----:B------:R-:W3:Y:S01]  /*3b60*/  LDSM.16.M88.4 R12, [R229+0xf080] ;  /* 0x00f08000e50c783b */ /* 0x000ee20000000200 */
[C---:B-1----:R-:W-:Y:S01]  /*3b70*/  HMMA.16816.F32.BF16 R20, R8.reuse, R164, R20 ;  /* 0x000000a40814723c */ /* 0x042fe20000041814 */
[----:B------:R1:W-:Y:S06]  /*3b80*/  MUFU.EX2 R175, R168 ;  /* 0x000000a800af7308 */ /* 0x0003ec0000000800 */
[----:B-----5:R-:W-:Y:S01]  /*3b90*/  FSEL R164, R190, -INF , P4 ;  /* 0xff800000bea47808 */ /* 0x020fe20002000000 */
[C---:B------:R-:W-:Y:S04]  /*3ba0*/  HMMA.16816.F32.BF16 R24, R8.reuse, R166, R24 ;  /* 0x000000a60818723c */ /* 0x040fe80000041818 */
[--C-:B------:R-:W-:Y:S01]  /*3bb0*/  FFMA.FTZ R164, R164, c[0x0][0x29c], -R192.reuse ;  /* 0x0000a700a4a47a23 */ /* 0x100fe200000108c0 */
[----:B--2---:R-:W-:Y:S03]  /*3bc0*/  LDSM.16.M88.4 R16, [R228+0xe080] ;  /* 0x00e08000e410783b */ /* 0x004fe60000000200 */
[----:B------:R2:W-:Y:S01]  /*3bd0*/  MUFU.EX2 R174, R164 ;  /* 0x000000a400ae7308 */ /* 0x0005e20000000800 */
[--C-:B-1----:R-:W-:Y:S02]  /*3be0*/  FFMA.FTZ R168, R4, c[0x0][0x29c], -R193.reuse ;  /* 0x0000a70004a87a23 */ /* 0x102fe400000108c1 */
[----:B------:R-:W1:Y:S07]  /*3bf0*/  LDSM.16.M88.4 R4, [R232+0x1e080] ;  /* 0x01e08000e804783b */ /* 0x000e6e0000000200 */
[----:B------:R-:W4:Y:S01]  /*3c00*/  MUFU.EX2 R168, R168 ;  /* 0x000000a800a87308 */ /* 0x000f220000000800 */
[C---:B---3--:R-:W-:Y:S03]  /*3c10*/  HMMA.16816.F32.BF16 R28, R8.reuse, R12, R28 ;  /* 0x0000000c081c723c */ /* 0x048fe6000004181c */
[----:B--2---:R-:W-:Y:S04]  /*3c20*/  FSEL R164, R189, -INF , P3 ;  /* 0xff800000bda47808 */ /* 0x004fe80001800000 */
[----:B------:R-:W-:Y:S01]  /*3c30*/  FSEL R12, R182, -INF , P2 ;  /* 0xff800000b60c7808 */ /* 0x000fe20001000000 */
[----:B------:R-:W-:Y:S01]  /*3c40*/  HMMA.16816.F32.BF16 R32, R8, R14, R32 ;  /* 0x0000000e0820723c */ /* 0x000fe20000041820 */
[----:B------:R-:W2:Y:S03]  /*3c50*/  LDS R8, [R248.X4+0x20180] ;  /* 0x02018000f8087984 */ /* 0x000ea60000004800 */
[----:B------:R-:W-:Y:S02]  /*3c60*/  FFMA.FTZ R171, R164, c[0x0][0x29c], -R192 ;  /* 0x0000a700a4ab7a23 */ /* 0x000fe400000108c0 */
[----:B------:R-:W3:Y:S01]  /*3c70*/  LDSM.16.M88.4 R164, [R228+0xf080] ;  /* 0x00f08000e4a4783b */ /* 0x000ee20000000200 */
[----:B------:R-:W-:Y:S01]  /*3c80*/  FSEL R9, R181, -INF , P1 ;  /* 0xff800000b5097808 */ /* 0x000fe20000800000 */
[----:B------:R-:W-:Y:S01]  /*3c90*/  MUFU.EX2 R173, R171 ;  /* 0x000000ab00ad7308 */ /* 0x000fe20000000800 */
[----:B------:R-:W-:Y:S03]  /*3ca0*/  FFMA.FTZ R13, -R195, R195, 1 ;  /* 0x3f800000c30d7423 */ /* 0x000fe600000101c3 */
[--C-:B------:R-:W-:Y:S01]  /*3cb0*/  FFMA.FTZ R9, R9, c[0x0][0x29c], -R193.reuse ;  /* 0x0000a70009097a23 */ /* 0x100fe200000108c1 */
[----:B----4-:R-:W-:Y:S01]  /*3cc0*/  F2FP.BF16.PACK_AB R15, R168, R169 ;  /* 0x000000a9a80f723e */ /* 0x010fe200000010ff */
[----:B------:R-:W-:Y:S02]  /*3cd0*/  FFMA.FTZ R14, -R181, R181, 1 ;  /* 0x3f800000b50e7423 */ /* 0x000fe400000101b5 */
[--C-:B------:R-:W-:Y:S02]  /*3ce0*/  FFMA.FTZ R12, R12, c[0x0][0x29c], -R193.reuse ;  /* 0x0000a7000c0c7a23 */ /* 0x100fe400000108c1 */
[----:B------:R4:W-:Y:S01]  /*3cf0*/  MUFU.EX2 R10, R9 ;  /* 0x00000009000a7308 */ /* 0x0009e20000000800 */
[C---:B-1----:R-:W-:Y:S08]  /*3d00*/  HMMA.16816.F32.BF16 R20, R4.reuse, R16, R20 ;  /* 0x000000100414723c */ /* 0x042ff00000041814 */
[C---:B------:R-:W-:Y:S01]  /*3d10*/  HMMA.16816.F32.BF16 R24, R4.reuse, R18, R24 ;  /* 0x000000120418723c */ /* 0x040fe20000041818 */
[----:B------:R1:W5:Y:S06]  /*3d20*/  MUFU.EX2 R11, R12 ;  /* 0x0000000c000b7308 */ /* 0x00036c0000000800 */
[----:B------:R-:W-:Y:S02]  /*3d30*/  FFMA.FTZ R19, -R176, R176, 1 ;  /* 0x3f800000b0137423 */ /* 0x000fe400000101b0 */
[----:B------:R-:W-:Y:S03]  /*3d40*/  FFMA.FTZ R18, -R180, R180, 1 ;  /* 0x3f800000b4127423 */ /* 0x000fe600000101b4 */
[----:B----4-:R-:W-:Y:S04]  /*3d50*/  FSEL R9, R184, -INF , P2 ;  /* 0xff800000b8097808 */ /* 0x010fe80001000000 */
[----:B--2---:R-:W-:Y:S01]  /*3d60*/  FADD.FTZ R21, R21, -R8 ;  /* 0x8000000815157221 */ /* 0x004fe20000010000 */
[C---:B---3--:R-:W-:Y:S03]  /*3d70*/  HMMA.16816.F32.BF16 R28, R4.reuse, R164, R28 ;  /* 0x000000a4041c723c */ /* 0x048fe6000004181c */
[----:B------:R-:W-:Y:S02]  /*3d80*/  FFMA.FTZ R9, R9, c[0x0][0x29c], -R192 ;  /* 0x0000a70009097a23 */ /* 0x000fe400000108c0 */
[----:B------:R-:W-:Y:S02]  /*3d90*/  FMUL.FTZ R21, R170, R21 ;  /* 0x00000015aa157220 */ /* 0x000fe40000410000 */
[----:B------:R2:W-:Y:S01]  /*3da0*/  MUFU.EX2 R171, R9 ;  /* 0x0000000900ab7308 */ /* 0x0005e20000000800 */
[----:B------:R-:W-:Y:S04]  /*3db0*/  HMMA.16816.F32.BF16 R32, R4, R166, R32 ;  /* 0x000000a60420723c */ /* 0x000fe80000041820 */
[----:B-1----:R-:W-:Y:S01]  /*3dc0*/  FSEL R12, R176, -INF , P6 ;  /* 0xff800000b00c7808 */ /* 0x002fe20003000000 */
[--C-:B------:R-:W-:Y:S02]  /*3dd0*/  FADD.FTZ R24, R24, -R8.reuse ;  /* 0x8000000818187221 */ /* 0x100fe40000010000 */
[----:B------:R-:W-:Y:S01]  /*3de0*/  FSEL R4, R179, -INF , P0 ;  /* 0xff800000b3047808 */ /* 0x000fe20000000000 */
[----:B------:R-:W-:Y:S01]  /*3df0*/  FADD.FTZ R20, R20, -R8 ;  /* 0x8000000814147221 */ /* 0x000fe20000010000 */
[----:B------:R-:W-:Y:S03]  /*3e00*/  FSEL R5, R178, -INF , P6 ;  /* 0xff800000b2057808 */ /* 0x000fe60003000000 */
[----:B------:R-:W-:Y:S01]  /*3e10*/  FFMA.FTZ R7, R4, c[0x0][0x29c], -R192 ;  /* 0x0000a70004077a23 */ /* 0x000fe200000108c0 */
[----:B------:R-:W-:Y:S01]  /*3e20*/  F2FP.BF16.PACK_AB R6, R170, R172 ;  /* 0x000000acaa06723e */ /* 0x000fe200000010ff */
[----:B------:R-:W-:Y:S02]  /*3e30*/  FMUL.FTZ R17, R169, R24 ;  /* 0x00000018a9117220 */ /* 0x000fe40000410000 */
[----:B------:R5:W-:Y:S01]  /*3e40*/  MUFU.EX2 R24, R7 ;  /* 0x0000000700187308 */ /* 0x000be20000000800 */
[--C-:B------:R-:W-:Y:S02]  /*3e50*/  FADD.FTZ R25, R25, -R8.reuse ;  /* 0x8000000819197221 */ /* 0x100fe40000010000 */
[----:B------:R-:W-:Y:S02]  /*3e60*/  FMUL.FTZ R20, R172, R20 ;  /* 0x00000014ac147220 */ /* 0x000fe40000410000 */
[----:B------:R-:W-:Y:S01]  /*3e70*/  FFMA.FTZ R4, -R196, R196, 1 ;  /* 0x3f800000c4047423 */ /* 0x000fe200000101c4 */
[----:B--2---:R-:W-:Y:S01]  /*3e80*/  FSEL R9, R183, -INF , P1 ;  /* 0xff800000b7097808 */ /* 0x004fe20000800000 */
[----:B------:R-:W-:Y:S02]  /*3e90*/  FMUL.FTZ R21, R13, R21 ;  /* 0x000000150d157220 */ /* 0x000fe40000410000 */
[----:B------:R-:W-:Y:S02]  /*3ea0*/  FADD.FTZ R28, R28, -R8 ;  /* 0x800000081c1c7221 */ /* 0x000fe40000010000 */
[--C-:B------:R-:W-:Y:S02]  /*3eb0*/  FFMA.FTZ R9, R9, c[0x0][0x29c], -R192.reuse ;  /* 0x0000a70009097a23 */ /* 0x100fe400000108c0 */
[----:B------:R-:W-:Y:S02]  /*3ec0*/  FFMA.FTZ R192, R5, c[0x0][0x29c], -R192 ;  /* 0x0000a70005c07a23 */ /* 0x000fe400000108c0 */
[----:B------:R1:W2:Y:S01]  /*3ed0*/  MUFU.EX2 R164, R9 ;  /* 0x0000000900a47308 */ /* 0x0002a20000000800 */
[--C-:B------:R-:W-:Y:S02]  /*3ee0*/  FADD.FTZ R29, R29, -R8.reuse ;  /* 0x800000081d1d7221 */ /* 0x100fe40000010000 */
[--C-:B------:R-:W-:Y:S02]  /*3ef0*/  FADD.FTZ R32, R32, -R8.reuse ;  /* 0x8000000820207221 */ /* 0x100fe40000010000 */
[----:B------:R-:W-:Y:S02]  /*3f00*/  FADD.FTZ R33, R33, -R8 ;  /* 0x8000000821217221 */ /* 0x000fe40000010000 */
[----:B------:R-:W-:Y:S01]  /*3f10*/  FFMA.FTZ R8, -R194, R194, 1 ;  /* 0x3f800000c2087423 */ /* 0x000fe200000101c2 */
[----:B-----5:R-:W-:Y:S01]  /*3f20*/  F2FP.BF16.PACK_AB R7, R10, R11 ;  /* 0x0000000b0a07723e */ /* 0x020fe200000010ff */
[----:B------:R-:W-:Y:S02]  /*3f30*/  FFMA.FTZ R13, -R188, R188, 1 ;  /* 0x3f800000bc0d7423 */ /* 0x000fe400000101bc */
[----:B------:R-:W-:Y:S02]  /*3f40*/  FMUL.FTZ R20, R4, R20 ;  /* 0x0000001404147220 */ /* 0x000fe40000410000 */
[----:B------:R-:W3:Y:S01]  /*3f50*/  LDS R4, [R248.X4+0x201a0] ;  /* 0x0201a000f8047984 */ /* 0x000ee20000004800 */
[----:B------:R-:W-:Y:S02]  /*3f60*/  FMUL.FTZ R16, R11, R28 ;  /* 0x0000001c0b107220 */ /* 0x000fe40000410000 */
[----:B------:R-:W-:Y:S02]  /*3f70*/  FMUL.FTZ R17, R8, R17 ;  /* 0x0000001108117220 */ /* 0x000fe40000410000 */
[----:B------:R2:W-:Y:S01]  /*3f80*/  STS [R244], R6 ;  /* 0x00000006f4007388 */ /* 0x0005e20000000800 */
[----:B------:R-:W-:Y:S02]  /*3f90*/  FMUL.FTZ R11, R10, R29 ;  /* 0x0000001d0a0b7220 */ /* 0x000fe40000410000 */
[----:B------:R-:W-:Y:S02]  /*3fa0*/  MUFU.EX2 R10, R192 ;  /* 0x000000c0000a7308 */ /* 0x000fe40000000800 */
[----:B------:R-:W-:Y:S01]  /*3fb0*/  FMUL.FTZ R14, R14, R11 ;  /* 0x0000000b0e0e7220 */ /* 0x000fe20000410000 */
[----:B-1----:R-:W-:Y:S02]  /*3fc0*/  FSEL R9, R180, -INF , P0 ;  /* 0xff800000b4097808 */ /* 0x002fe40000000000 */
[----:B------:R-:W-:Y:S03]  /*3fd0*/  F2FP.BF16.PACK_AB R11, R21, R20 ;  /* 0x00000014150b723e */ /* 0x000fe600000010ff */
[--C-:B------:R-:W-:Y:S02]  /*3fe0*/  FFMA.FTZ R9, R9, c[0x0][0x29c], -R193.reuse ;  /* 0x0000a70009097a23 */ /* 0x100fe400000108c1 */
[----:B------:R-:W-:Y:S02]  /*3ff0*/  FFMA.FTZ R193, R12, c[0x0][0x29c], -R193 ;  /* 0x0000a7000cc17a23 */ /* 0x000fe400000108c1 */
[----:B------:R-:W-:Y:S02]  /*4000*/  FMUL.FTZ R12, R168, R25 ;  /* 0x00000019a80c7220 */ /* 0x000fe40000410000 */
[----:B------:R-:W-:Y:S02]  /*4010*/  MUFU.EX2 R5, R193 ;  /* 0x000000c100057308 */ /* 0x000fe40000000800 */
[----:B------:R-:W-:Y:S02]  /*4020*/  FMUL.FTZ R12, R13, R12 ;  /* 0x0000000c0d0c7220 */ /* 0x000fe40000410000 */
[----:B------:R-:W-:Y:S03]  /*4030*/  FFMA.FTZ R13, -R182, R182, 1 ;  /* 0x3f800000b60d7423 */ /* 0x000fe600000101b6 */
[----:B------:R-:W-:Y:S01]  /*4040*/  F2FP.BF16.PACK_AB R12, R12, R17 ;  /* 0x000000110c0c723e */ /* 0x000fe200000010ff */
[----:B------:R-:W-:Y:S01]  /*4050*/  FMUL.FTZ R16, R13, R16 ;  /* 0x000000100d107220 */ /* 0x000fe20000410000 */
[----:B--2---:R-:W-:Y:S01]  /*4060*/  F2FP.BF16.PACK_AB R6, R164, R171 ;  /* 0x000000aba406723e */ /* 0x004fe200000010ff */
[----:B------:R-:W1:Y:S03]  /*4070*/  MUFU.EX2 R9, R9 ;  /* 0x0000000900097308 */ /* 0x000e660000000800 */
[----:B------:R-:W-:Y:S01]  /*4080*/  F2FP.BF16.PACK_AB R14, R14, R16 ;  /* 0x000000100e0e723e */ /* 0x000fe200000010ff */
[--C-:B---3--:R-:W-:Y:S02]  /*4090*/  FADD.FTZ R22, R22, -R4.reuse ;  /* 0x8000000416167221 */ /* 0x108fe40000010000 */
[--C-:B------:R-:W-:Y:S02]  /*40a0*/  FADD.FTZ R23, R23, -R4.reuse ;  /* 0x8000000417177221 */ /* 0x100fe40000010000 */
[----:B------:R-:W-:Y:S02]  /*40b0*/  FMUL.FTZ R22, R177, R22 ;  /* 0x00000016b1167220 */ /* 0x000fe40000410000 */
[----:B------:R-:W-:Y:S02]  /*40c0*/  FMUL.FTZ R23, R175, R23 ;  /* 0x00000017af177220 */ /* 0x000fe40000410000 */
[--C-:B------:R-:W-:Y:S02]  /*40d0*/  FADD.FTZ R35, R35, -R4.reuse ;  /* 0x8000000423237221 */ /* 0x100fe40000010000 */
[--C-:B------:R-:W-:Y:S02]  /*40e0*/  FADD.FTZ R26, R26, -R4.reuse ;  /* 0x800000041a1a7221 */ /* 0x100fe40000010000 */
[--C-:B------:R-:W-:Y:S02]  /*40f0*/  FADD.FTZ R27, R27, -R4.reuse ;  /* 0x800000041b1b7221 */ /* 0x100fe40000010000 */
[--C-:B------:R-:W-:Y:S02]  /*4100*/  FADD.FTZ R30, R30, -R4.reuse ;  /* 0x800000041e1e7221 */ /* 0x100fe40000010000 */
[----:B-1----:R-:W-:Y:S01]  /*4110*/  FMUL.FTZ R8, R9, R32 ;  /* 0x0000002009087220 */ /* 0x002fe20000410000 */
[C---:B------:R-:W-:Y:S01]  /*4120*/  F2FP.BF16.PACK_AB R9, R5.reuse, R9 ;  /* 0x000000090509723e */ /* 0x040fe200000010ff */
[----:B------:R-:W-:Y:S02]  /*4130*/  FMUL.FTZ R5, R5, R33 ;  /* 0x0000002105057220 */ /* 0x000fe40000410000 */
[----:B------:R-:W-:Y:S02]  /*4140*/  FMUL.FTZ R8, R18, R8 ;  /* 0x0000000812087220 */ /* 0x000fe40000410000 */
[----:B------:R-:W-:Y:S01]  /*4150*/  FMUL.FTZ R13, R19, R5 ;  /* 0x00000005130d7220 */ /* 0x000fe20000410000 */
[----:B------:R-:W-:Y:S01]  /*4160*/  F2FP.BF16.PACK_AB R5, R175, R177 ;  /* 0x000000b1af05723e */ /* 0x000fe200000010ff */
[--C-:B------:R-:W-:Y:S02]  /*4170*/  FADD.FTZ R31, R31, -R4.reuse ;  /* 0x800000041f1f7221 */ /* 0x100fe40000010000 */
[----:B------:R-:W-:Y:S01]  /*4180*/  FADD.FTZ R34, R34, -R4 ;  /* 0x8000000422227221 */ /* 0x000fe20000010000 */
[----:B------:R-:W-:Y:S01]  /*4190*/  F2FP.BF16.PACK_AB R13, R13, R8 ;  /* 0x000000080d0d723e */ /* 0x000fe200000010ff */
[----:B------:R1:W-:Y:S01]  /*41a0*/  STS [R244+0x400], R5 ;  /* 0x00040005f4007388 */ /* 0x0003e20000000800 */
[C---:B------:R-:W-:Y:S01]  /*41b0*/  F2FP.BF16.PACK_AB R8, R173.reuse, R174 ;  /* 0x000000aead08723e */ /* 0x040fe200000010ff */
[----:B------:R-:W-:Y:S02]  /*41c0*/  FMUL.FTZ R26, R174, R26 ;  /* 0x0000001aae1a7220 */ /* 0x000fe40000410000 */
[----:B------:R-:W-:Y:S01]  /*41d0*/  FMUL.FTZ R27, R173, R27 ;  /* 0x0000001bad1b7220 */ /* 0x000fe20000410000 */
[----:B------:R2:W-:Y:S01]  /*41e0*/  STS [R247], R15 ;  /* 0x0000000ff7007388 */ /* 0x0005e20000000800 */
[----:B------:R-:W-:Y:S02]  /*41f0*/  FMUL.FTZ R30, R171, R30 ;  /* 0x0000001eab1e7220 */ /* 0x000fe40000410000 */
[----:B------:R-:W-:Y:S02]  /*4200*/  FMUL.FTZ R31, R164, R31 ;  /* 0x0000001fa41f7220 */ /* 0x000fe40000410000 */
[----:B------:R3:W-:Y:S01]  /*4210*/  STS [R247+0x400], R8 ;  /* 0x00040008f7007388 */ /* 0x0007e20000000800 */
[----:B------:R-:W-:Y:S04]  /*4220*/  FMUL.FTZ R34, R24, R34 ;  /* 0x0000002218227220 */ /* 0x000fe80000410000 */
[----:B------:R4:W-:Y:S05]  /*4230*/  STS [R245], R7 ;  /* 0x00000007f5007388 */ /* 0x0009ea0000000800 */
[----:B------:R5:W-:Y:S01]  /*4240*/  STS [R245+0x400], R6 ;  /* 0x00040006f5007388 */ /* 0x000be20000000800 */
[C---:B-1----:R-:W-:Y:S04]  /*4250*/  F2FP.BF16.PACK_AB R5, R10.reuse, R24 ;  /* 0x000000180a05723e */ /* 0x042fe800000010ff */
[----:B------:R1:W-:Y:S01]  /*4260*/  STS [R246], R9 ;  /* 0x00000009f6007388 */ /* 0x0003e20000000800 */
[----:B------:R-:W-:Y:S02]  /*4270*/  FMUL.FTZ R10, R10, R35 ;  /* 0x000000230a0a7220 */ /* 0x000fe40000410000 */
[----:B--2---:R-:W-:Y:S02]  /*4280*/  FFMA.FTZ R15, -R178, R178, 1 ;  /* 0x3f800000b20f7423 */ /* 0x004fe400000101b2 */
[----:B------:R2:W-:Y:S02]  /*4290*/  STS [R246+0x400], R5 ;  /* 0x00040005f6007388 */ /* 0x0005e40000000800 */
[----:B------:R-:W-:Y:S03]  /*42a0*/  FMUL.FTZ R10, R15, R10 ;  /* 0x0000000a0f0a7220 */ /* 0x000fe60000410000 */
[----:B------:R-:W-:Y:S01]  /*42b0*/  BAR.SYNC.DEFER_BLOCKING 0x0 ;  /* 0x0000000000007b1d */ /* 0x000fe20000010000 */
[----:B---3--:R-:W-:Y:S02]  /*42c0*/  FFMA.FTZ R8, -R190, R190, 1 ;  /* 0x3f800000be087423 */ /* 0x008fe400000101be */
[----:B----4-:R-:W-:Y:S02]  /*42d0*/  FFMA.FTZ R7, -R198, R198, 1 ;  /* 0x3f800000c6077423 */ /* 0x010fe400000101c6 */
[----:B------:R-:W-:Y:S02]  /*42e0*/  FMUL.FTZ R8, R8, R26 ;  /* 0x0000001a08087220 */ /* 0x000fe40000410000 */
[----:B------:R-:W-:Y:S02]  /*42f0*/  FMUL.FTZ R7, R7, R22 ;  /* 0x0000001607077220 */ /* 0x000fe40000410000 */
[----:B-----5:R-:W-:Y:S04]  /*4300*/  FFMA.FTZ R6, -R189, R189, 1 ;  /* 0x3f800000bd067423 */ /* 0x020fe800000101bd */
[----:B------:R-:W-:Y:S02]  /*4310*/  FMUL.FTZ R6, R6, R27 ;  /* 0x0000001b06067220 */ /* 0x000fe40000410000 */
[----:B-1----:R-:W-:Y:S03]  /*4320*/  FFMA.FTZ R9, -R179, R179, 1 ;  /* 0x3f800000b3097423 */ /* 0x002fe600000101b3 */
[----:B------:R-:W-:Y:S01]  /*4330*/  F2FP.BF16.PACK_AB R6, R6, R8 ;  /* 0x000000080606723e */ /* 0x000fe200000010ff */
[----:B--2---:R-:W-:Y:S02]  /*4340*/  FFMA.FTZ R5, -R197, R197, 1 ;  /* 0x3f800000c5057423 */ /* 0x004fe400000101c5 */
[----:B------:R-:W-:Y:S02]  /*4350*/  FMUL.FTZ R8, R9, R34 ;  /* 0x0000002209087220 */ /* 0x000fe40000410000 */
[----:B------:R-:W-:Y:S01]  /*4360*/  FMUL.FTZ R5, R5, R23 ;  /* 0x0000001705057220 */ /* 0x000fe20000410000 */
[----:B------:R-:W-:Y:S04]  /*4370*/  STS [R244+0x2000], R11 ;  /* 0x0020000bf4007388 */ /* 0x000fe80000000800 */
[----:B------:R-:W-:Y:S01]  /*4380*/  F2FP.BF16.PACK_AB R4, R5, R7 ;  /* 0x000000070504723e */ /* 0x000fe200000010ff */
[----:B------:R-:W-:Y:S02]  /*4390*/  FFMA.FTZ R7, -R184, R184, 1 ;  /* 0x3f800000b8077423 */ /* 0x000fe400000101b8 */
[----:B------:R-:W-:Y:S02]  /*43a0*/  FFMA.FTZ R5, -R183, R183, 1 ;  /* 0x3f800000b7057423 */ /* 0x000fe400000101b7 */
[----:B------:R1:W-:Y:S01]  /*43b0*/  STS [R244+0x2400], R4 ;  /* 0x00240004f4007388 */ /* 0x0003e20000000800 */
[----:B------:R-:W-:Y:S02]  /*43c0*/  FMUL.FTZ R7, R7, R30 ;  /* 0x0000001e07077220 */ /* 0x000fe40000410000 */
[----:B------:R-:W-:Y:S02]  /*43d0*/  FMUL.FTZ R5, R5, R31 ;  /* 0x0000001f05057220 */ /* 0x000fe40000410000 */
[----:B------:R-:W-:Y:S03]  /*43e0*/  STS [R247+0x2000], R12 ;  /* 0x0020000cf7007388 */ /* 0x000fe60000000800 */
[----:B------:R-:W-:Y:S02]  /*43f0*/  F2FP.BF16.PACK_AB R5, R5, R7 ;  /* 0x000000070505723e */ /* 0x000fe400000010ff */
        /* <DEDUP_REMOVED lines=33> */
[-C--:B-----5:R-:W-:Y:S08]  /*4610*/  HMMA.16816.F32.BF16 R84, R4, R24.reuse, R84 ;  /* 0x000000180454723c */ /* 0x0a0ff00000041854 */
[C---:B------:R-:W-:Y:S08]  /*4620*/  HMMA.16816.F32.BF16 R88, R12.reuse, R24, R88 ;  /* 0x000000180c58723c */ /* 0x040ff00000041858 */
[-C--:B------:R-:W-:Y:S01]  /*4630*/  HMMA.16816.F32.BF16 R92, R12, R26.reuse, R92 ;  /* 0x0000001a0c5c723c */ /* 0x080fe2000004185c */
[----:B------:R-:W3:Y:S07]  /*4640*/  LDSM.16.MT88.4 R12, [R0+0x1e880] ;  /* 0x01e88000000c783b */ /* 0x000eee0000004200 */
[----:B------:R-:W-:Y:S01]  /*4650*/  HMMA.16816.F32.BF16 R96, R4, R26, R96 ;  /* 0x0000001a0460723c */ /* 0x000fe20000041860 */
[----:B------:R-:W4:Y:S05]  /*4660*/  LDSM.16.MT88.4 R4, [R234+0x21280] ;  /* 0x02128000ea04783b */ /* 0x000f2a0000004200 */
[----:B------:R-:W5:Y:S02]  /*4670*/  LDSM.16.MT88.4 R24, [R0+0x1b080] ;  /* 0x01b080000018783b */ /* 0x000f640000004200 */
        /* <DEDUP_REMOVED lines=27> */
[-C--:B-----5:R-:W-:Y:S08]  /*4830*/  HMMA.16816.F32.BF16 R52, R4, R24.reuse, R52 ;  /* 0x000000180434723c */ /* 0x0a0ff00000041834 */
        /* <DEDUP_REMOVED lines=40> */
[----:B-123--:R-:W2:Y:S01]  /*4ac0*/  LDL.64 R202, [R1] ;  /* 0x0000000001ca7983 */ /* 0x00eea20000100a00 */
[----:B------:R-:W-:Y:S01]  /*4ad0*/  ULDC.64 UR4, c[0x0][0x208] ;  /* 0x0000820000047ab9 */ /* 0x000fe20000000a00 */
[----:B------:R-:W-:Y:S01]  /*4ae0*/  IMAD.U32 R16, RZ, RZ, UR8 ;  /* 0x00000008ff107e24 */ /* 0x000fe2000f8e00ff */
[C---:B------:R-:W-:Y:S01]  /*4af0*/  LOP3.LUT P2, RZ, R250.reuse, 0x2, RZ, 0xc0, !PT ;  /* 0x00000002faff7812 */ /* 0x040fe2000784c0ff */
[----:B------:R-:W3:Y:S01]  /*4b00*/  LDL R200, [R1+0x10] ;  /* 0x0000100001c87983 */ /* 0x000ee20000100800 */
[----:B------:R-:W-:Y:S01]  /*4b10*/  LOP3.LUT P4, RZ, R250, 0x8, RZ, 0xc0, !PT ;  /* 0x00000008faff7812 */ /* 0x000fe2000788c0ff */
[----:B------:R-:W-:Y:S01]  /*4b20*/  IMAD.U32 R14, RZ, RZ, UR8 ;  /* 0x00000008ff0e7e24 */ /* 0x000fe2000f8e00ff */
[----:B------:R-:W-:Y:S01]  /*4b30*/  UIMAD.WIDE.U32 UR18, UR15, UR4, URZ ;  /* 0x000000040f1272a5 */ /* 0x000fe2000f8e003f */
[----:B------:R-:W4:Y:S01]  /*4b40*/  LDL.64 R18, [R1+0x18] ;  /* 0x0000180001127983 */ /* 0x000f220000100a00 */
[----:B------:R-:W-:Y:S01]  /*4b50*/  USHF.R.S32.HI UR16, URZ, 0x1f, UR15 ;  /* 0x0000001f3f107899 */ /* 0x000fe2000801140f */
[----:B------:R-:W-:Y:S02]  /*4b60*/  IMAD.U32 R12, RZ, RZ, UR8 ;  /* 0x00000008ff0c7e24 */ /* 0x000fe4000f8e00ff */
[----:B------:R-:W1:Y:S01]  /*4b70*/  S2R R11, SR_TID.X ;  /* 0x00000000000b7919 */ /* 0x000e620000002100 */
[----:B------:R-:W-:Y:S01]  /*4b80*/  UIMAD UR16, UR16, UR4, URZ ;  /* 0x00000004101072a4 */ /* 0x000fe2000f8e023f */
[----:B------:R-:W-:Y:S01]  /*4b90*/  IMAD.U32 R8, RZ, RZ, UR18 ;  /* 0x00000012ff087e24 */ /* 0x000fe2000f8e00ff */
[----:B------:R-:W-:Y:S01]  /*4ba0*/  USHF.L.U32 UR4, UR15, 0x6, URZ ;  /* 0x000000060f047899 */ /* 0x000fe2000800063f */
[----:B------:R-:W-:Y:S01]  /*4bb0*/  IMAD.U32 R10, RZ, RZ, UR18 ;  /* 0x00000012ff0a7e24 */ /* 0x000fe2000f8e00ff */
[----:B------:R-:W-:Y:S04]  /*4bc0*/  UIMAD UR16, UR15, UR5, UR16 ;  /* 0x000000050f1072a4 */ /* 0x000fe8000f8e0210 */
[----:B------:R-:W-:Y:S06]  /*4bd0*/  UIADD3 UR16, UR19, UR16, URZ ;  /* 0x0000001013107290 */ /* 0x000fec000fffe03f */
[----:B------:R-:W-:Y:S01]  /*4be0*/  IMAD.U32 R9, RZ, RZ, UR16 ;  /* 0x00000010ff097e24 */ /* 0x000fe2000f8e00ff */
[----:B--2---:R-:W-:Y:S04]  /*4bf0*/  LEA R8, P0, R8, R202, 0x7 ;  /* 0x000000ca08087211 */ /* 0x004fe800078038ff */
[----:B------:R-:W-:Y:S01]  /*4c00*/  LEA.HI.X R9, R10, R203, R9, 0x7, P0 ;  /* 0x000000cb0a097211 */ /* 0x000fe200000f3c09 */
[----:B------:R-:W-:Y:S01]  /*4c10*/  IMAD.U32 R10, RZ, RZ, UR4 ;  /* 0x00000004ff0a7e24 */ /* 0x000fe2000f8e00ff */
[--C-:B------:R-:W-:Y:S02]  /*4c20*/  IADD3 R16, P1, P0, R16, 0x80, R8.reuse ;  /* 0x0000008010107810 */ /* 0x100fe4000783e008 */
[----:B---3--:R-:W-:Y:S02]  /*4c30*/  LOP3.LUT P3, RZ, R200, 0x1, RZ, 0xc0, !PT ;  /* 0x00000001c8ff7812 */ /* 0x008fe4000786c0ff */
[--C-:B------:R-:W-:Y:S02]  /*4c40*/  IADD3.X R17, RZ, UR14, R9.reuse, P1, P0 ;  /* 0x0000000eff117c10 */ /* 0x100fe40008fe0409 */
[----:B------:R-:W-:Y:S02]  /*4c50*/  IADD3 R14, P1, P0, R14, 0x100, R8 ;  /* 0x000001000e0e7810 */ /* 0x000fe4000783e008 */
[----:B------:R-:W-:Y:S02]  /*4c60*/  IADD3 R10, -R251, UR9, -R10 ;  /* 0x00000009fb0a7c10 */ /* 0x000fe4000fffe90a */
[--C-:B------:R-:W-:Y:S02]  /*4c70*/  IADD3.X R15, RZ, UR14, R9.reuse, P1, P0 ;  /* 0x0000000eff0f7c10 */ /* 0x100fe40008fe0409 */
[----:B------:R-:W-:Y:S04]  /*4c80*/  IADD3 R12, P1, P0, R12, 0x180, R8 ;  /* 0x000001800c0c7810 */ /* 0x000fe8000783e008 */
[----:B------:R-:W-:Y:S02]  /*4c90*/  IADD3.X R13, RZ, UR14, R9, P1, P0 ;  /* 0x0000000eff0d7c10 */ /* 0x000fe40008fe0409 */
[----:B------:R-:W-:Y:S02]  /*4ca0*/  ISETP.LT.OR P0, PT, R10, 0x1, !P3 ;  /* 0x000000010a00780c */ /* 0x000fe40005f01670 */
[----:B------:R-:W-:Y:S11]  /*4cb0*/  LOP3.LUT P1, RZ, R250, 0x4, RZ, 0xc0, !PT ;  /* 0x00000004faff7812 */ /* 0x000ff6000782c0ff */
        /* <DEDUP_REMOVED lines=15> */
[C---:B------:R-:W-:Y:S02]  /*4db0*/  ISETP.LT.OR P0, PT, R10.reuse, 0x21, !P3 ;  /* 0x000000210a00780c */ /* 0x040fe40005f01670 */
[C---:B-1----:R-:W-:Y:S11]  /*4dc0*/  ISETP.GT.AND P3, PT, R11.reuse, 0xf, PT ;  /* 0x0000000f0b00780c */ /* 0x042ff60003f64270 */
[----:B------:R1:W-:Y:S01]  /*4dd0*/  LDGSTS.E.BYPASS.LTC128B.128 [R242+0x19080], [R8.64], !P0 ;  /* 0x1908000008f27fae */ /* 0x0003e2000c101d4a */
[C---:B------:R-:W-:Y:S11]  /*4de0*/  ISETP.LT.OR P0, PT, R10.reuse, 0x21, !P2 ;  /* 0x000000210a00780c */ /* 0x040ff60005701670 */
[----:B------:R-:W-:Y:S02]  /*4df0*/  @!UPT UIADD3 URZ, URZ, URZ, URZ ;  /* 0x0000003f3f3ff290 */ /* 0x000fe4000fffe03f */
[----:B------:R2:W-:Y:S01]  /*4e00*/  LDGSTS.E.BYPASS.LTC128B.128 [R242+0x1b080], [R16.64], !P0 ;  /* 0x1b08000010f27fae */ /* 0x0005e2000c101d4a */
[C---:B------:R-:W-:Y:S01]  /*4e10*/  ISETP.LT.OR P0, PT, R10.reuse, 0x21, !P1 ;  /* 0x000000210a00780c */ /* 0x040fe20004f01670 */
[----:B-1----:R-:W-:Y:S11]  /*4e20*/  IMAD.U32 R8, RZ, RZ, UR4 ;  /* 0x00000004ff087e24 */ /* 0x002ff6000f8e00ff */
[----:B------:R-:W-:Y:S01]  /*4e30*/  @!UPT UIADD3 URZ, URZ, URZ, URZ ;  /* 0x0000003f3f3ff290 */ /* 0x000fe2000fffe03f */
[----:B------:R2:W-:Y:S01]  /*4e40*/  LDGSTS.E.BYPASS.LTC128B.128 [R242+0x1d080], [R14.64], !P0 ;  /* 0x1d0800000ef27fae */ /* 0x0005e2000c101d4a */
[----:B------:R-:W-:Y:S01]  /*4e50*/  ISETP.LT.OR P0, PT, R10, 0x21, !P4 ;  /* 0x000000210a00780c */ /* 0x000fe20006701670 */
[----:B------:R-:W-:Y:S02]  /*4e60*/  @!P3 IMAD.SHL.U32 R10, R11, 0x10, RZ ;  /* 0x000000100b0ab824 */ /* 0x000fe400078e00ff */
[----:B----4-:R-:W-:Y:S10]  /*4e70*/  @!P3 IMAD.WIDE R8, R8, 0x4, R18 ;  /* 0x000000040808b825 */ /* 0x010ff400078e0212 */
[----:B------:R2:W-:Y:S04]  /*4e80*/  LDGSTS.E.BYPASS.LTC128B.128 [R242+0x1f080], [R12.64], !P0 ;  /* 0x1f0800000cf27fae */ /* 0x0005e8000c101d4a */
[----:B------:R2:W-:Y:S02]  /*4e90*/  @!P3 LDGSTS.E.BYPASS.LTC128B.128 [R10+0x20180], [R8.64] ;  /* 0x20180000080abfae */ /* 0x0005e4000b901d4a */
.L_x_612:
        /* <DEDUP_REMOVED lines=94> */
[----:B------:R-:W-:Y:S01]  /*5480*/  ULDC.64 UR4, c[0x0][0x178] ;  /* 0x00005e0000047ab9 */ /* 0x000fe20000000a00 */
[----:B------:R-:W-:Y:S01]  /*5490*/  IMAD.U32 R12, RZ, RZ, UR7 ;  /* 0x00000007ff0c7e24 */ /* 0x000fe2000f8e00ff */
[----:B------:R-:W5:Y:S01]  /*54a0*/  LDL.64 R14, [R1+0x20] ;  /* 0x00002000010e7983 */ /* 0x000f620000100a00 */
[----:B------:R-:W-:Y:S01]  /*54b0*/  LOP3.LUT P4, RZ, R249, 0x8, RZ, 0xc0, !PT ;  /* 0x00000008f9ff7812 */ /* 0x000fe2000788c0ff */
[----:B------:R-:W-:Y:S01]  /*54c0*/  USHF.R.S32.HI UR16, URZ, 0x1f, UR15 ;  /* 0x0000001f3f107899 */ /* 0x000fe2000801140f */
[----:B------:R-:W-:Y:S01]  /*54d0*/  IMAD.U32 R10, RZ, RZ, UR7 ;  /* 0x00000007ff0a7e24 */ /* 0x000fe2000f8e00ff */
[----:B------:R-:W-:Y:S01]  /*54e0*/  UIMAD.WIDE.U32 UR18, UR15, UR4, URZ ;  /* 0x000000040f1272a5 */ /* 0x000fe2000f8e003f */
[----:B------:R-:W-:Y:S01]  /*54f0*/  IMAD.U32 R8, RZ, RZ, UR7 ;  /* 0x00000007ff087e24 */ /* 0x000fe2000f8e00ff */
[----:B------:R-:W-:Y:S02]  /*5500*/  UIMAD UR16, UR16, UR4, URZ ;  /* 0x00000004101072a4 */ /* 0x000fe4000f8e023f */
[----:B------:R-:W-:Y:S02]  /*5510*/  USHF.L.U32 UR4, UR15, 0x6, URZ ;  /* 0x000000060f047899 */ /* 0x000fe4000800063f */
[----:B------:R-:W-:Y:S01]  /*5520*/  UIMAD UR16, UR15, UR5, UR16 ;  /* 0x000000050f1072a4 */ /* 0x000fe2000f8e0210 */
[----:B------:R-:W-:Y:S02]  /*5530*/  IMAD.U32 R4, RZ, RZ, UR18 ;  /* 0x00000012ff047e24 */ /* 0x000fe4000f8e00ff */
[----:B------:R-:W-:Y:S01]  /*5540*/  IMAD.U32 R6, RZ, RZ, UR18 ;  /* 0x00000012ff067e24 */ /* 0x000fe2000f8e00ff */
[----:B------:R-:W-:Y:S06]  /*5550*/  UIADD3 UR16, UR19, UR16, URZ ;  /* 0x0000001013107290 */ /* 0x000fec000fffe03f */
[----:B------:R-:W-:Y:S01]  /*5560*/  IMAD.U32 R5, RZ, RZ, UR16 ;  /* 0x00000010ff057e24 */ /* 0x000fe2000f8e00ff */
[----:B--2---:R-:W-:Y:S02]  /*5570*/  LEA R4, P0, R4, R224, 0x7 ;  /* 0x000000e004047211 */ /* 0x004fe400078038ff */
[----:B------:R-:W2:Y:S02]  /*5580*/  S2R R224, SR_TID.X ;  /* 0x0000000000e07919 */ /* 0x000ea40000002100 */
[----:B------:R-:W-:Y:S01]  /*5590*/  LEA.HI.X R5, R6, R225, R5, 0x7, P0 ;  /* 0x000000e106057211 */ /* 0x000fe200000f3c05 */
[----:B------:R-:W-:Y:S01]  /*55a0*/  IMAD.U32 R6, RZ, RZ, UR4 ;  /* 0x00000004ff067e24 */ /* 0x000fe2000f8e00ff */
[--C-:B------:R-:W-:Y:S04]  /*55b0*/  IADD3 R12, P1, P0, R12, 0x80, R4.reuse ;  /* 0x000000800c0c7810 */ /* 0x100fe8000783e004 */
[--C-:B------:R-:W-:Y:S02]  /*55c0*/  IADD3.X R13, RZ, UR6, R5.reuse, P1, P0 ;  /* 0x00000006ff0d7c10 */ /* 0x100fe40008fe0405 */
[----:B------:R-:W-:Y:S02]  /*55d0*/  IADD3 R10, P1, P0, R10, 0x100, R4 ;  /* 0x000001000a0a7810 */ /* 0x000fe4000783e004 */
[----:B------:R-:W-:Y:S02]  /*55e0*/  IADD3 R6, -R251, UR9, -R6 ;  /* 0x00000009fb067c10 */ /* 0x000fe4000fffe906 */
[--C-:B------:R-:W-:Y:S02]  /*55f0*/  IADD3.X R11, RZ, UR6, R5.reuse, P1, P0 ;  /* 0x00000006ff0b7c10 */ /* 0x100fe40008fe0405 */
[----:B------:R-:W-:Y:S04]  /*5600*/  IADD3 R8, P1, P0, R8, 0x180, R4 ;  /* 0x0000018008087810 */ /* 0x000fe8000783e004 */
[----:B------:R-:W-:Y:S02]  /*5610*/  IADD3.X R9, RZ, UR6, R5, P1, P0 ;  /* 0x00000006ff097c10 */ /* 0x000fe40008fe0405 */
[----:B------:R-:W-:Y:S02]  /*5620*/  ISETP.LT.OR P0, PT, R6, 0x1, !P3 ;  /* 0x000000010600780c */ /* 0x000fe40005f01670 */
[----:B--2---:R-:W-:Y:S02]  /*5630*/  ISETP.GT.AND P5, PT, R224, 0xf, PT ;  /* 0x0000000fe000780c */ /* 0x004fe40003fa4270 */
[----:B------:R-:W-:Y:S09]  /*5640*/  LOP3.LUT P1, RZ, R249, 0x4, RZ, 0xc0, !PT ;  /* 0x00000004f9ff7812 */ /* 0x000ff2000782c0ff */
        /* <DEDUP_REMOVED lines=21> */
[C---:B------:R-:W-:Y:S01]  /*57a0*/  ISETP.LT.OR P0, PT, R6.reuse, 0x21, !P1 ;  /* 0x000000210600780c */ /* 0x040fe20004f01670 */
[----:B--2---:R-:W-:Y:S11]  /*57b0*/  IMAD.U32 R4, RZ, RZ, UR4 ;  /* 0x00000004ff047e24 */ /* 0x004ff6000f8e00ff */
[----:B------:R-:W-:Y:S01]  /*57c0*/  @!UPT UIADD3 URZ, URZ, URZ, URZ ;  /* 0x0000003f3f3ff290 */ /* 0x000fe2000fffe03f */
[----:B------:R4:W-:Y:S01]  /*57d0*/  LDGSTS.E.BYPASS.LTC128B.128 [R242+0x15080], [R10.64], !P0 ;  /* 0x150800000af27fae */ /* 0x0009e2000c101d4a */
[----:B------:R-:W-:Y:S01]  /*57e0*/  ISETP.LT.OR P0, PT, R6, 0x21, !P4 ;  /* 0x000000210600780c */ /* 0x000fe20006701670 */
[----:B------:R-:W-:Y:S02]  /*57f0*/  @!P5 IMAD.SHL.U32 R6, R224, 0x10, RZ ;  /* 0x00000010e006d824 */ /* 0x000fe400078e00ff */
[----:B-----5:R-:W-:Y:S10]  /*5800*/  @!P5 IMAD.WIDE R4, R4, 0x4, R14 ;  /* 0x000000040404d825 */ /* 0x020ff400078e020e */
[----:B------:R4:W-:Y:S04]  /*5810*/  LDGSTS.E.BYPASS.LTC128B.128 [R242+0x17080], [R8.64], !P0 ;  /* 0x1708000008f27fae */ /* 0x0009e8000c101d4a */
[----:B------:R4:W-:Y:S02]  /*5820*/  @!P5 LDGSTS.E.BYPASS.LTC128B.128 [R6+0x20080], [R4.64] ;  /* 0x200800000406dfae */ /* 0x0009e4000b901d4a */
.L_x_613:
[----:B--2-4-:R-:W2:Y:S01]  /*5830*/  LDL.64 R8, [R1+0x28] ;  /* 0x0000280001087983 */ /* 0x014ea20000100a00 */
[----:B------:R-:W-:Y:S02]  /*5840*/  USHF.L.U32 UR12, UR12, 0xe, URZ ;  /* 0x0000000e0c0c7899 */ /* 0x000fe4000800063f */
[----:B------:R-:W-:Y:S01]  /*5850*/  UISETP.GE.AND UP0, UPT, UR15, UR13, UPT ;  /* 0x0000000d0f00728c */ /* 0x000fe2000bf06270 */
[----:B------:R-:W4:Y:S03]  /*5860*/  LDL R6, [R1+0x14] ;  /* 0x0000140001067983 */ /* 0x000f260000100800 */
[----:B------:R-:W-:Y:S01]  /*5870*/  IMAD.U32 R5, RZ, RZ, UR12 ;  /* 0x0000000cff057e24 */ /* 0x000fe2000f8e00ff */
[----:B------:R-:W-:Y:S04]  /*5880*/  LDSM.16.MT88.4 R224, [R0+0x5080] ;  /* 0x0050800000e0783b */ /* 0x000fe80000004200 */
[----:B------:R-:W0:Y:S01]  /*5890*/  LDGDEPBAR ;  /* 0x00000000000079af */ /* 0x000e220000000000 */
[----:B--2---:R-:W-:Y:S01]  /*58a0*/  IADD3 R4, P0, R8, UR12, RZ ;  /* 0x0000000c08047c10 */ /* 0x004fe2000ff1e0ff */
[----:B------:R-:W-:Y:S03]  /*58b0*/  UMOV UR12, UR15 ;  /* 0x0000000f000c7c82 */ /* 0x000fe60008000000 */
[----:B----4-:R-:W-:Y:S02]  /*58c0*/  LEA.HI.X.SX32 R5, R5, R6, 0x1, P0 ;  /* 0x0000000605057211 */ /* 0x010fe400000f0eff */
[C---:B------:R-:W-:Y:S04]  /*58d0*/  LEA R240, P0, R4.reuse, c[0x0][0x220], 0x2 ;  /* 0x0000880004f07a11 */ /* 0x040fe800078010ff */
        /* <DEDUP_REMOVED lines=144> */
[----:B-1----:R-:W-:-:S02]  /*61e0*/  FMUL.FTZ R35, R101, c[0x0][0x298] ;  /* 0x0000a60065237a20 */ /* 0x002fc40000410000 */
        /* <DEDUP_REMOVED lines=62> */
.L_x_611:
[----:B------:R-:W-:Y:S05]  /*65d0*/  @P0 BRA `(.L_x_615) ;  /* 0x00001e6000000947 */ /* 0x000fea0003800000 */
[----:B------:R-:W2:Y:S01]  /*65e0*/  LDL R101, [R1+0x30] ;  /* 0x0000300001657983 */ /* 0x000ea20000100800 */
[----:B------:R-:W-:Y:S02]  /*65f0*/  F2FP.BF16.PACK_AB R37, R37, R36 ;  /* 0x000000242525723e */ /* 0x000fe400000010ff */
[----:B------:R-:W-:Y:S01]  /*6600*/  F2FP.BF16.PACK_AB R38, R39, R38 ;  /* 0x000000262726723e */ /* 0x000fe200000010ff */
[----:B------:R-:W3:Y:S01]  /*6610*/  S2R R103, SR_TID.X ;  /* 0x0000000000677919 */ /* 0x000ee20000002100 */
        /* <DEDUP_REMOVED lines=12> */
[----:B---3--:R-:W-:Y:S02]  /*66e0*/  SHF.R.S32.HI R5, RZ, 0x1f, R103 ;  /* 0x0000001fff057819 */ /* 0x008fe40000011467 */
[----:B------:R-:W-:Y:S02]  /*66f0*/  F2FP.BF16.PACK_AB R60, R61, R60 ;  /* 0x0000003c3d3c723e */ /* 0x000fe400000010ff */
[----:B-1----:R-:W-:-:S02]  /*6700*/  LEA.HI R3, R5, R103, RZ, 0x2 ;  /* 0x0000006705037211 */ /* 0x002fc400078f10ff */
        /* <DEDUP_REMOVED lines=66> */
[----:B-----5:R-:W-:Y:S01]  /*6b30*/  F2FP.BF16.PACK_AB R19, R127, R126 ;  /* 0x0000007e7f13723e */ /* 0x020fe200000010ff */
        /* <DEDUP_REMOVED lines=91> */
.L_x_616:
        /* <DEDUP_REMOVED lines=62> */
.L_x_618:
[----:B--234-:R-:W-:Y:S05]  /*74d0*/  BSYNC B0 ;  /* 0x0000000000007941 */ /* 0x01cfea0003800000 */
.L_x_617:
        /* <DEDUP_REMOVED lines=17> */
.L_x_620:
[----:B------:R-:W-:Y:S05]  /*75f0*/  BSYNC B0 ;  /* 0x0000000000007941 */ /* 0x000fea0003800000 */
.L_x_619:
        /* <DEDUP_REMOVED lines=16> */
.L_x_622:
[----:B------:R-:W-:Y:S05]  /*7700*/  BSYNC B0 ;  /* 0x0000000000007941 */ /* 0x000fea0003800000 */
.L_x_621:
        /* <DEDUP_REMOVED lines=16> */
.L_x_624:
[----:B------:R-:W-:Y:S05]  /*7810*/  BSYNC B0 ;  /* 0x0000000000007941 */ /* 0x000fea0003800000 */
.L_x_623:
        /* <DEDUP_REMOVED lines=16> */
.L_x_626:
[----:B------:R-:W-:Y:S05]  /*7920*/  BSYNC B0 ;  /* 0x0000000000007941 */ /* 0x000fea0003800000 */
.L_x_625:
        /* <DEDUP_REMOVED lines=16> */
.L_x_628:
[----:B------:R-:W-:Y:S05]  /*7a30*/  BSYNC B0 ;  /* 0x0000000000007941 */ /* 0x000fea0003800000 */
.L_x_627:
        /* <DEDUP_REMOVED lines=16> */
.L_x_630:
[----:B------:R-:W-:Y:S05]  /*7b40*/  BSYNC B0 ;  /* 0x0000000000007941 */ /* 0x000fea0003800000 */
.L_x_629:
        /* <DEDUP_REMOVED lines=16> */
.L_x_632:
[----:B------:R-:W-:Y:S05]  /*7c50*/  BSYNC B0 ;  /* 0x0000000000007941 */ /* 0x000fea0003800000 */
.L_x_631:
        /* <DEDUP_REMOVED lines=20> */
.L_x_634:
[----:B------:R-:W-:Y:S05]  /*7da0*/  BSYNC B0 ;  /* 0x0000000000007941 */ /* 0x000fea0003800000 */
.L_x_633:
        /* <DEDUP_REMOVED lines=15> */
.L_x_636:
[----:B------:R-:W-:Y:S05]  /*7ea0*/  BSYNC B0 ;  /* 0x0000000000007941 */ /* 0x000fea0003800000 */
.L_x_635:
        /* <DEDUP_REMOVED lines=14> */
.L_x_638:
[----:B------:R-:W-:Y:S05]  /*7f90*/  BSYNC B0 ;  /* 0x0000000000007941 */ /* 0x000fea0003800000 */
.L_x_637:
        /* <DEDUP_REMOVED lines=14> */
.L_x_640:
[----:B------:R-:W-:Y:S05]  /*8080*/  BSYNC B0 ;  /* 0x0000000000007941 */ /* 0x000fea0003800000 */
.L_x_639:
        /* <DEDUP_REMOVED lines=14> */
.L_x_642:
[----:B------:R-:W-:Y:S05]  /*8170*/  BSYNC B0 ;  /* 0x0000000000007941 */ /* 0x000fea0003800000 */
.L_x_641:
        /* <DEDUP_REMOVED lines=14> */
.L_x_644:
[----:B------:R-:W-:Y:S05]  /*8260*/  BSYNC B0 ;  /* 0x0000000000007941 */ /* 0x000fea0003800000 */
.L_x_643:
        /* <DEDUP_REMOVED lines=14> */
.L_x_646:
[----:B------:R-:W-:Y:S05]  /*8350*/  BSYNC B0 ;  /* 0x0000000000007941 */ /* 0x000fea0003800000 */
.L_x_645:
        /* <DEDUP_REMOVED lines=14> */
.L_x_615:
[----:B------:R-:W2:Y:S01]  /*8440*/  LDL R8, [R1+0x30] ;  /* 0x0000300001087983 */ /* 0x000ea20000100800 */
[----:B------:R-:W-:Y:S01]  /*8450*/  ISETP.NE.U32.AND P0, PT, RZ, c[0x0][0x358], PT ;  /* 0x0000d600ff007a0c */ /* 0x000fe20003f05070 */
[----:B-1----:R-:W-:-:S03]  /*8460*/  IMAD.MOV.U32 R2, RZ, RZ, 0x4 ;  /* 0x00000004ff027424 */ /* 0x002fc600078e00ff */
        /* <DEDUP_REMOVED lines=16> */
.L_x_647:
[----:B------:R-:W1:Y:S01]  /*8570*/  S2R R4, SR_TID.X ;  /* 0x0000000000047919 */ /* 0x000e620000002100 */
[----:B------:R-:W-:Y:S01]  /*8580*/  SEL R16, R8, RZ, !P1 ;  /* 0x000000ff08107207 */ /* 0x000fe20004800000 */
[----:B------:R-:W-:Y:S02]  /*8590*/  BSSY B0, `(.L_x_648) ;  /* 0x0000025000007945 */ /* 0x000fe40003800000 */
[----:B------:R-:W2:Y:S04]  /*85a0*/  S2R R9, SR_CTAID.X ;  /* 0x0000000000097919 */ /* 0x000ea80000002500 */
[----:B------:R-:W3:Y:S01]  /*85b0*/  S2R R20, SR_CTAID.Y ;  /* 0x0000000000147919 */ /* 0x000ee20000002600 */
[----:B-1---5:R-:W-:-:S04]  /*85c0*/  SHF.R.S32.HI R14, RZ, 0x1f, R4 ;  /* 0x0000001fff0e7819 */ /* 0x022fc80000011404 */
        /* <DEDUP_REMOVED lines=33> */
.L_x_649:
[----:B------:R-:W-:Y:S05]  /*87e0*/  BSYNC B0 ;  /* 0x0000000000007941 */ /* 0x000fea0003800000 */
.L_x_648:
        /* <DEDUP_REMOVED lines=17> */
.L_x_651:
[----:B------:R-:W-:Y:S05]  /*8900*/  BSYNC B0 ;  /* 0x0000000000007941 */ /* 0x000fea0003800000 */
.L_x_650:
        /* <DEDUP_REMOVED lines=16> */
.L_x_653:
[----:B------:R-:W-:Y:S05]  /*8a10*/  BSYNC B0 ;  /* 0x0000000000007941 */ /* 0x000fea0003800000 */
.L_x_652:
        /* <DEDUP_REMOVED lines=16> */
.L_x_655:
[----:B------:R-:W-:Y:S05]  /*8b20*/  BSYNC B0 ;  /* 0x0000000000007941 */ /* 0x000fea0003800000 */
.L_x_654:
        /* <DEDUP_REMOVED lines=16> */
.L_x_657:
[----:B------:R-:W-:Y:S05]  /*8c30*/  BSYNC B0 ;  /* 0x0000000000007941 */ /* 0x000fea0003800000 */
.L_x_656:
        /* <DEDUP_REMOVED lines=16> */
.L_x_659:
[----:B------:R-:W-:Y:S05]  /*8d40*/  BSYNC B0 ;  /* 0x0000000000007941 */ /* 0x000fea0003800000 */
.L_x_658:
        /* <DEDUP_REMOVED lines=16> */
.L_x_661:
[----:B------:R-:W-:Y:S05]  /*8e50*/  BSYNC B0 ;  /* 0x0000000000007941 */ /* 0x000fea0003800000 */
.L_x_660:
        /* <DEDUP_REMOVED lines=16> */
.L_x_663:
[----:B------:R-:W-:Y:S05]  /*8f60*/  BSYNC B0 ;  /* 0x0000000000007941 */ /* 0x000fea0003800000 */
.L_x_662:
        /* <DEDUP_REMOVED lines=20> */
.L_x_665:
[----:B------:R-:W-:Y:S05]  /*90b0*/  BSYNC B0 ;  /* 0x0000000000007941 */ /* 0x000fea0003800000 */
.L_x_664:
        /* <DEDUP_REMOVED lines=15> */
.L_x_667:
[----:B------:R-:W-:Y:S05]  /*91b0*/  BSYNC B0 ;  /* 0x0000000000007941 */ /* 0x000fea0003800000 */
.L_x_666:
        /* <DEDUP_REMOVED lines=14> */
.L_x_669:
[----:B------:R-:W-:Y:S05]  /*92a0*/  BSYNC B0 ;  /* 0x0000000000007941 */ /* 0x000fea0003800000 */
.L_x_668:
        /* <DEDUP_REMOVED lines=14> */
.L_x_671:
[----:B------:R-:W-:Y:S05]  /*9390*/  BSYNC B0 ;  /* 0x0000000000007941 */ /* 0x000fea0003800000 */
.L_x_670:
        /* <DEDUP_REMOVED lines=14> */
.L_x_673:
[----:B------:R-:W-:Y:S05]  /*9480*/  BSYNC B0 ;  /* 0x0000000000007941 */ /* 0x000fea0003800000 */
.L_x_672:
        /* <DEDUP_REMOVED lines=14> */
.L_x_675:
[----:B------:R-:W-:Y:S05]  /*9570*/  BSYNC B0 ;  /* 0x0000000000007941 */ /* 0x000fea0003800000 */
.L_x_674:
        /* <DEDUP_REMOVED lines=14> */
.L_x_677:
[----:B------:R-:W-:Y:S05]  /*9660*/  BSYNC B0 ;  /* 0x0000000000007941 */ /* 0x000fea0003800000 */
.L_x_676:
        /* <DEDUP_REMOVED lines=14> */
.L_x_678:
        /* <DEDUP_REMOVED lines=11> */
.L_x_1163:


//--------------------- .text._ZN7cutlass13device_kernelIN5flash19enable_sm80_to_sm89INS1_16FlashAttnBwdSm80INS1_25CollectiveMainloopBwdSm80ILi1ELi1EN4cute5tupleIJNS5_1CILi64EEES8_NS7_ILi256EEEEEENS_10bfloat16_tEfNS_4arch4Sm80ELb0ELb0ELb1ELb1ELb0ELb0ELb0ELb0ELi2ELi4ELi2ELi2ELb0EEENS1_24CollectiveEpilogueBwdGQAISA_fSD_Li256ELb1ELb0EEENS1_19SingleTileSchedulerILb1ELb0ELb0ELi64EEEEEEEEEvNT_6ParamsE --------------------------
	.section	.text._ZN7cutlass13device_kernelIN5flash19enable_sm80_to_sm89INS1_16FlashAttnBwdSm80INS1_25CollectiveMainloopBwdSm80ILi1ELi1EN4cute5tupleIJNS5_1CILi64EEES8_NS7_ILi256EEEEEENS_10bfloat16_tEfNS_4arch4Sm80ELb0ELb0ELb1ELb1ELb0ELb0ELb0ELb0ELi2ELi4ELi2ELi2ELb0EEENS1_24CollectiveEpilogueBwdGQAISA_fSD_Li256ELb1ELb0EEENS1_19SingleTileSchedulerILb1ELb0ELb0ELi64EEEEEEEEEvNT_6ParamsE,"ax",@progbits
	.sectioninfo	@"SHI_REGISTERS=255"
	.align	128
.text._ZN7cutlass13device_kernelIN5flash19enable_sm80_to_sm89INS1_16FlashAttnBwdSm80INS1_25CollectiveMainloopBwdSm80ILi1ELi1EN4cute5tupleIJNS5_1CILi64EEES8_NS7_ILi256EEEEEENS_10bfloat16_tEfNS_4arch4Sm80ELb0ELb0ELb1ELb1ELb0ELb0ELb0ELb0ELi2ELi4ELi2ELi2ELb0EEENS1_24CollectiveEpilogueBwdGQAISA_fSD_Li256ELb1ELb0EEENS1_19SingleTileSchedulerILb1ELb0ELb0ELi64EEEEEEEEEvNT_6ParamsE:
        .type           _ZN7cutlass13device_kernelIN5flash19enable_sm80_to_sm89INS1_16FlashAttnBwdSm80INS1_25CollectiveMainloopBwdSm80ILi1ELi1EN4cute5tupleIJNS5_1CILi64EEES8_NS7_ILi256EEEEEENS_10bfloat16_tEfNS_4arch4Sm80ELb0ELb0ELb1ELb1ELb0ELb0ELb0ELb0ELi2ELi4ELi2ELi2ELb0EEENS1_24CollectiveEpilogueBwdGQAISA_fSD_Li256ELb1ELb0EEENS1_19SingleTileSchedulerILb1ELb0ELb0ELi64EEEEEEEEEvNT_6ParamsE,@function
        .size           _ZN7cutlass13device_kernelIN5flash19enable_sm80_to_sm89INS1_16FlashAttnBwdSm80INS1_25CollectiveMainloopBwdSm80ILi1ELi1EN4cute5tupleIJNS5_1CILi64EEES8_NS7_ILi256EEEEEENS_10bfloat16_tEfNS_4arch4Sm80ELb0ELb0ELb1ELb1ELb0ELb0ELb0ELb0ELi2ELi4ELi2ELi2ELb0EEENS1_24CollectiveEpilogueBwdGQAISA_fSD_Li256ELb1ELb0EEENS1_19SingleTileSchedulerILb1ELb0ELb0ELi64EEEEEEEEEvNT_6ParamsE,(.L_x_1164 - _ZN7cutlass13device_kernelIN5flash19enable_sm80_to_sm89INS1_16FlashAttnBwdSm80INS1_25CollectiveMainloopBwdSm80ILi1ELi1EN4cute5tupleIJNS5_1CILi64EEES8_NS7_ILi256EEEEEENS_10bfloat16_tEfNS_4arch4Sm80ELb0ELb0ELb1ELb1ELb0ELb0ELb0ELb0ELi2ELi4ELi2ELi2ELb0EEENS1_24CollectiveEpilogueBwdGQAISA_fSD_Li256ELb1ELb0EEENS1_19SingleTileSchedulerILb1ELb0ELb0ELi64EEEEEEEEEvNT_6ParamsE)
        .other          _ZN7cutlass13device_kernelIN5flash19enable_sm80_to_sm89INS1_16FlashAttnBwdSm80INS1_25CollectiveMainloopBwdSm80ILi1ELi1EN4cute5tupleIJNS5_1CILi64EEES8_NS7_ILi256EEEEEENS_10bfloat16_tEfNS_4arch4Sm80ELb0ELb0ELb1ELb1ELb0ELb0ELb0ELb0ELi2ELi4ELi2ELi2ELb0EEENS1_24CollectiveEpilogueBwdGQAISA_fSD_Li256ELb1ELb0EEENS1_19SingleTileSchedulerILb1ELb0ELb0ELi64EEEEEEEEEvNT_6ParamsE,@"STO_CUDA_ENTRY STV_DEFAULT"
_ZN7cutlass13device_kernelIN5flash19enable_sm80_to_sm89INS1_16FlashAttnBwdSm80INS1_25CollectiveMainloopBwdSm80ILi1ELi1EN4cute5tupleIJNS5_1CILi64EEES8_NS7_ILi256EEEEEENS_10bfloat16_tEfNS_4arch4Sm80ELb0ELb0ELb1ELb1ELb0ELb0ELb0ELb0ELi2ELi4ELi2ELi2ELb0EEENS1_24CollectiveEpilogueBwdGQAISA_fSD_Li256ELb1ELb0EEENS1_19SingleTileSchedulerILb1ELb0ELb0ELi64EEEEEEEEEvNT_6ParamsE:
        /* <DEDUP_REMOVED lines=18> */
.L_x_680:
        /* <DEDUP_REMOVED lines=8> */
.L_x_682:
[----:B------:R-:W-:Y:S02]  /*01a0*/  MOV R0, c[0x0][0x3ac] ;  /* 0x0000eb0000007a02 */ /* 0x000fe40000000f00 */
.L_x_681:
[----:B-1----:R-:W-:-:S05]  /*01b0*/  IMAD.SHL.U32 R2, R19, 0x40, RZ ;  /* 0x0000004013027824 */ /* 0x002fca00078e00ff */
[----:B-----5:R-:W-:-:S04]  /*01c0*/  ISETP.GE.AND P0, PT, R2, R0, PT ;  /* 0x000000000200720c */ /* 0x020fc80003f06270 */
[----:B------:R-:W-:-:S05]  /*01d0*/  SEL R0, R5, 0xffffffff, !P0 ;  /* 0xffffffff05007807 */ /* 0x000fca0004000000 */
[----:B------:R1:W-:Y:S01]  /*01e0*/  STL [R1+0x30], R0 ;  /* 0x0000300001007387 */ /* 0x0003e20000100800 */
[----:B------:R-:W-:Y:S05]  /*01f0*/  BRA `(.L_x_683) ;  /* 0x0000012000007947 */ /* 0x000fea0003800000 */
.L_x_679:
[----:B---34-:R-:W-:-:S04]  /*0200*/  ISETP.NE.U32.AND P0, PT, RZ, c[0x0][0x3c8], PT ;  /* 0x0000f200ff007a0c */ /* 0x018fc80003f05070 */
[----:B------:R-:W-:-:S13]  /*0210*/  ISETP.NE.AND.EX P0, PT, RZ, c[0x0][0x3cc], PT, P0 ;  /* 0x0000f300ff007a0c */ /* 0x000fda0003f05300 */
[----:B------:R-:W-:Y:S05]  /*0220*/  @!P0 BRA `(.L_x_684) ;  /* 0x0000002000008947 */ /* 0x000fea0003800000 */
[----:B------:R1:W5:Y:S01]  /*0230*/  LDG.E R0, [R2.64] ;  /* 0x0000000a02007981 */ /* 0x000362000c1e1900 */
[----:B------:R-:W-:Y:S05]  /*0240*/  BRA `(.L_x_685) ;  /* 0x0000009000007947 */ /* 0x000fea0003800000 */
.L_x_684:
        /* <DEDUP_REMOVED lines=8> */
.L_x_686:
[----:B------:R-:W-:Y:S02]  /*02d0*/  MOV R0, c[0x0][0x3ac] ;  /* 0x0000eb0000007a02 */ /* 0x000fe40000000f00 */
.L_x_685:
[----:B-1----:R-:W-:-:S05]  /*02e0*/  IMAD.SHL.U32 R2, R19, 0x40, RZ ;  /* 0x0000004013027824 */ /* 0x002fca00078e00ff */
[----:B-----5:R-:W-:-:S04]  /*02f0*/  ISETP.GE.AND P0, PT, R2, R0, PT ;  /* 0x000000000200720c */ /* 0x020fc80003f06270 */
[----:B------:R-:W-:-:S05]  /*0300*/  SEL R0, R5, 0xffffffff, !P0 ;  /* 0xffffffff05007807 */ /* 0x000fca0004000000 */
[----:B------:R1:W-:Y:S04]  /*0310*/  STL [R1+0x30], R0 ;  /* 0x0000300001007387 */ /* 0x0003e80000100800 */
.L_x_683:
        /* <DEDUP_REMOVED lines=18> */
[----:B------:R-:W-:Y:S01]  /*0440*/  CS2R R14, SRZ ;  /* 0x00000000000e7805 */ /* 0x000fe2000001ff00 */
[----:B------:R-:W-:Y:S02]  /*0450*/  IMAD.MOV.U32 R25, RZ, RZ, RZ ;  /* 0x000000ffff197224 */ /* 0x000fe400078e00ff */
[----:B------:R-:W-:Y:S02]  /*0460*/  IMAD.MOV.U32 R17, RZ, RZ, c[0x0][0x198] ;  /* 0x00006600ff117624 */ /* 0x000fe400078e00ff */
[----:B--2---:R-:W-:Y:S01]  /*0470*/  @P2 IMAD R0, R22, 0x40, R0 ;  /* 0x0000004016002824 */ /* 0x004fe200078e0200 */
[----:B---3--:R1:W2:Y:S01]  /*0480*/  @P0 R2UR UR9, R8 ;  /* 0x00000000080903c2 */ /* 0x0082a200000e0000 */
[--C-:B----4-:R-:W-:Y:S01]  /*0490*/  @P2 SHF.R.S32.HI R13, RZ, 0x1f, R7.reuse ;  /* 0x0000001fff0d2819 */ /* 0x110fe20000011407 */
[----:B------:R-:W-:-:S02]  /*04a0*/  @P2 IMAD.MOV.U32 R12, RZ, RZ, R7 ;  /* 0x000000ffff0c2224 */ /* 0x000fc400078e0007 */
[----:B-1----:R-:W-:-:S04]  /*04b0*/  @P2 SHF.R.S32.HI R8, RZ, 0x1f, R0 ;  /* 0x0000001fff082819 */ /* 0x002fc80000011400 */
[----:B------:R-:W-:Y:S02]  /*04c0*/  @P2 LEA.HI R0, R8, R0, RZ, 0x6 ;  /* 0x0000000008002211 */ /* 0x000fe400078f30ff */
[--C-:B-----5:R-:W-:Y:S01]  /*04d0*/  @P3 SHF.R.S32.HI R15, RZ, 0x1f, R6.reuse ;  /* 0x0000001fff0f3819 */ /* 0x120fe20000011406 */
        /* <DEDUP_REMOVED lines=9> */
.L_x_687:
[----:B------:R-:W-:-:S04]  /*0570*/  ISETP.NE.U32.AND P0, PT, RZ, c[0x0][0x2e0], PT ;  /* 0x0000b800ff007a0c */ /* 0x000fc80003f05070 */
[----:B------:R-:W-:-:S13]  /*0580*/  ISETP.NE.AND.EX P0, PT, RZ, c[0x0][0x2e4], PT, P0 ;  /* 0x0000b900ff007a0c */ /* 0x000fda0003f05300 */
[----:B------:R-:W-:Y:S05]  /*0590*/  @!P0 BRA `(.L_x_688) ;  /* 0x0000003000008947 */ /* 0x000fea0003800000 */
[----:B------:R-:W-:-:S05]  /*05a0*/  IMAD.WIDE R2, R22, R9, c[0x0][0x2e0] ;  /* 0x0000b80016027625 */ /* 0x000fca00078e0209 */
[----:B------:R1:W5:Y:S01]  /*05b0*/  LDG.E R17, [R2.64] ;  /* 0x0000000a02117981 */ /* 0x000362000c1e1900 */
[----:B------:R-:W-:Y:S05]  /*05c0*/  BRA `(.L_x_689) ;  /* 0x0000004000007947 */ /* 0x000fea0003800000 */
.L_x_688:
[----:B------:R-:W-:Y:S05]  /*05d0*/  @!P3 BRA `(.L_x_689) ;  /* 0x000000300000b947 */ /* 0x000fea0003800000 */
[----:B------:R1:W2:Y:S04]  /*05e0*/  LDG.E R0, [R2.64] ;  /* 0x0000000a02007981 */ /* 0x0002a8000c1e1900 */
[----:B-1----:R-:W2:Y:S02]  /*05f0*/  LDG.E R2, [R2.64+0x4] ;  /* 0x0000040a02027981 */ /* 0x002ea4000c1e1900 */
[----:B--2---:R-:W-:Y:S02]  /*0600*/  IADD3 R17, -R0, R2, RZ ;  /* 0x0000000200117210 */ /* 0x004fe40007ffe1ff */
.L_x_689:
[----:B------:R-:W-:Y:S01]  /*0610*/  UISETP.GE.AND UP0, UPT, UR9, 0x1, UPT ;  /* 0x000000010900788c */ /* 0x000fe2000bf06270 */
[----:B------:R-:W-:Y:S01]  /*0620*/  PLOP3.LUT P0, PT, PT, PT, PT, 0x80, 0x0 ;  /* 0x000000000000781c */ /* 0x000fe20003f0f070 */
        /* <DEDUP_REMOVED lines=73> */
[----:B------:R-:W-:Y:S01]  /*0ac0*/  LEA.HI R4, R28, R32, RZ, 0x3 ;  /* 0x000000201c047211 */ /* 0x000fe200078f18ff */
[C---:B------:R-:W-:Y:S01]  /*0ad0*/  IMAD R10, R30.reuse, c[0x0][0x288], RZ ;  /* 0x0000a2001e0a7a24 */ /* 0x040fe200078e02ff */
[----:B------:R-:W-:Y:S01]  /*0ae0*/  SHF.R.S32.HI R0, RZ, 0x1f, R25 ;  /* 0x0000001fff007819 */ /* 0x000fe20000011419 */
[----:B------:R-:W-:Y:S01]  /*0af0*/  IMAD R9, R30, c[0x0][0x270], RZ ;  /* 0x00009c001e097a24 */ /* 0x000fe200078e02ff */
[----:B------:R-:W-:Y:S01]  /*0b00*/  IADD3 R2, P0, R3, R25, RZ ;  /* 0x0000001903027210 */ /* 0x000fe20007f1e0ff */
[C---:B------:R-:W-:Y:S01]  /*0b10*/  IMAD R10, R31.reuse, c[0x0][0x28c], R10 ;  /* 0x0000a3001f0a7a24 */ /* 0x040fe200078e020a */
[----:B------:R-:W-:Y:S01]  /*0b20*/  SHF.R.S32.HI R251, RZ, 0x3, R4 ;  /* 0x00000003fffb7819 */ /* 0x000fe20000011404 */
[----:B------:R-:W-:Y:S01]  /*0b30*/  IMAD R9, R31, c[0x0][0x274], R9 ;  /* 0x00009d001f097a24 */ /* 0x000fe200078e0209 */
[----:B------:R-:W-:Y:S01]  /*0b40*/  LEA.HI.X.SX32 R3, R3, R0, 0x1, P0 ;  /* 0x0000000003037211 */ /* 0x000fe200000f0eff */
[----:B------:R-:W-:Y:S01]  /*0b50*/  IMAD.MOV.U32 R0, RZ, RZ, R31 ;  /* 0x000000ffff007224 */ /* 0x000fe200078e001f */
[----:B------:R-:W-:Y:S01]  /*0b60*/  LOP3.LUT R8, R4, 0xfffffff8, RZ, 0xc0, !PT ;  /* 0xfffffff804087812 */ /* 0x000fe200078ec0ff */
[----:B------:R-:W-:Y:S01]  /*0b70*/  @P1 IMAD.HI.U32 R5, R31, c[0x0][0x24c], RZ ;  /* 0x000093001f051a27 */ /* 0x000fe200078e00ff */
[----:B------:R-:W-:Y:S01]  /*0b80*/  SHF.R.S32.HI R16, RZ, 0x1f, R251 ;  /* 0x0000001fff107819 */ /* 0x000fe200000114fb */
[----:B------:R-:W-:Y:S01]  /*0b90*/  USHF.L.U32 UR7, UR4, 0x6, URZ ;  /* 0x0000000604077899 */ /* 0x000fe2000800063f */
[----:B------:R-:W-:Y:S01]  /*0ba0*/  IADD3 R18, P0, R251, R12, RZ ;  /* 0x0000000cfb127210 */ /* 0x000fe20007f1e0ff */
[C---:B------:R-:W-:Y:S01]  /*0bb0*/  IMAD.WIDE.U32 R6, R31.reuse, c[0x0][0x270], R2 ;  /* 0x00009c001f067a25 */ /* 0x040fe200078e0002 */
[----:B------:R-:W-:Y:S01]  /*0bc0*/  @P1 SHF.R.U32.HI R0, RZ, c[0x0][0x250], R5 ;  /* 0x00009400ff001a19 */ /* 0x000fe20000011605 */
[----:B------:R-:W-:Y:S01]  /*0bd0*/  UMOV UR14, 0x6 ;  /* 0x00000006000e7882 */ /* 0x000fe20000000000 */
[----:B------:R-:W-:Y:S01]  /*0be0*/  SEL R26, R22, RZ, !P2 ;  /* 0x000000ff161a7207 */ /* 0x000fe20005000000 */
[----:B------:R-:W-:Y:S01]  /*0bf0*/  IMAD.IADD R23, R32, 0x1, -R8 ;  /* 0x0000000120177824 */ /* 0x000fe200078e0a08 */
[----:B------:R-:W-:Y:S01]  /*0c00*/  SHF.R.S32.HI R12, RZ, 0x1f, R0 ;  /* 0x0000001fff0c7819 */ /* 0x000fe20000011400 */
[----:B------:R-:W-:Y:S01]  /*0c10*/  IMAD.WIDE.U32 R4, R31, c[0x0][0x288], R2 ;  /* 0x0000a2001f047a25 */ /* 0x000fe200078e0002 */
[----:B------:R-:W-:Y:S01]  /*0c20*/  LOP3.LUT R243, R243, 0xffffff7f, RZ, 0xc0, !PT ;  /* 0xffffff7ff3f37812 */ /* 0x000fe200078ec0ff */
[----:B------:R-:W-:Y:S01]  /*0c30*/  USHF.L.U64.HI UR6, UR4, UR14, UR5 ;  /* 0x0000000e04067299 */ /* 0x000fe20008010205 */
[----:B------:R-:W-:Y:S01]  /*0c40*/  CS2R R162, SRZ ;  /* 0x0000000000a27805 */ /* 0x000fe2000001ff00 */
[----:B------:R-:W-:Y:S01]  /*0c50*/  IMAD.X R20, R16, 0x1, R13, P0 ;  /* 0x0000000110147824 */ /* 0x000fe200000e060d */
[----:B------:R-:W-:Y:S01]  /*0c60*/  IADD3 R2, P0, R251, R14, RZ ;  /* 0x0000000efb027210 */ /* 0x000fe20007f1e0ff */
[----:B------:R-:W-:Y:S01]  /*0c70*/  IMAD.MOV.U32 R8, RZ, RZ, R6 ;  /* 0x000000ffff087224 */ /* 0x000fe200078e0006 */
[----:B------:R-:W-:Y:S01]  /*0c80*/  ULDC.64 UR4, c[0x0][0x208] ;  /* 0x0000820000047ab9 */ /* 0x000fe20000000a00 */
[----:B------:R-:W-:Y:S01]  /*0c90*/  IMAD.SHL.U32 R14, R23, 0x8, RZ ;  /* 0x00000008170e7824 */ /* 0x000fe200078e00ff */
[----:B------:R-:W-:Y:S01]  /*0ca0*/  USHF.L.U32 UR8, UR4, 0x6, URZ ;  /* 0x0000000604087899 */ /* 0x000fe2000800063f */
[----:B------:R-:W-:Y:S01]  /*0cb0*/  IMAD.SHL.U32 R6, R251, 0x40, RZ ;  /* 0x00000040fb067824 */ /* 0x000fe200078e00ff */
[----:B------:R-:W-:Y:S01]  /*0cc0*/  USHF.L.U64.HI UR14, UR4, UR14, UR5 ;  /* 0x0000000e040e7299 */ /* 0x000fe20008010205 */
[----:B------:R-:W-:Y:S01]  /*0cd0*/  IMAD.IADD R11, R5, 0x1, R10 ;  /* 0x00000001050b7824 */ /* 0x000fe200078e020a */
[----:B------:R-:W-:Y:S01]  /*0ce0*/  IADD3 R29, R14, 0xc0, RZ ;  /* 0x000000c00e1d7810 */ /* 0x000fe20007ffe0ff */
[----:B------:R-:W-:Y:S01]  /*0cf0*/  IMAD.X R3, R16, 0x1, R15, P0 ;  /* 0x0000000110037824 */ /* 0x000fe200000e060f */
[----:B------:R-:W-:Y:S01]  /*0d00*/  SHF.R.S32.HI R15, RZ, 0x1f, R14 ;  /* 0x0000001fff0f7819 */ /* 0x000fe2000001140e */
[----:B------:R-:W-:Y:S01]  /*0d10*/  IMAD.MOV.U32 R10, RZ, RZ, R4 ;  /* 0x000000ffff0a7224 */ /* 0x000fe200078e0004 */
[----:B------:R-:W-:Y:S01]  /*0d20*/  LOP3.LUT R6, R6, 0x1c0, RZ, 0xc0, !PT ;  /* 0x000001c006067812 */ /* 0x000fe200078ec0ff */
[----:B------:R-:W-:Y:S01]  /*0d30*/  IMAD R4, R12, c[0x0][0x1e0], RZ ;  /* 0x000078000c047a24 */ /* 0x000fe200078e02ff */
[----:B------:R-:W-:Y:S01]  /*0d40*/  UIADD3 UR5, UR9, 0x3f, URZ ;  /* 0x0000003f09057890 */ /* 0x000fe2000fffe03f */
[----:B------:R-:W-:Y:S01]  /*0d50*/  IMAD.IADD R9, R7, 0x1, R9 ;  /* 0x0000000107097824 */ /* 0x000fe200078e0209 */
[----:B------:R-:W-:Y:S01]  /*0d60*/  LOP3.LUT R17, R6, 0x38, R14, 0xf8, !PT ;  /* 0x0000003806117812 */ /* 0x000fe200078ef80e */
[C---:B------:R-:W-:Y:S01]  /*0d70*/  IMAD R13, R0.reuse, c[0x0][0x1e4], R4 ;  /* 0x00007900000d7a24 */ /* 0x040fe200078e0204 */
[----:B------:R-:W-:Y:S01]  /*0d80*/  SHF.R.U32.HI R16, RZ, 0x3, R6 ;  /* 0x00000003ff107819 */ /* 0x000fe20000011606 */
[----:B------:R-:W-:Y:S01]  /*0d90*/  IMAD.WIDE.U32 R4, R0, c[0x0][0x1e0], R14 ;  /* 0x0000780000047a25 */ /* 0x000fe200078e000e */
[----:B------:R-:W-:Y:S01]  /*0da0*/  USHF.R.S32.HI UR4, URZ, 0x1f, UR5 ;  /* 0x0000001f3f047899 */ /* 0x000fe20008011405 */
[----:B------:R-:W-:Y:S01]  /*0db0*/  CS2R R160, SRZ ;  /* 0x0000000000a07805 */ /* 0x000fe2000001ff00 */
[----:B------:R-:W-:Y:S01]  /*0dc0*/  LOP3.LUT R24, R17, R16, RZ, 0x3c, !PT ;  /* 0x0000001011187212 */ /* 0x000fe200078e3cff */
[----:B------:R-:W-:Y:S01]  /*0dd0*/  IMAD.WIDE R6, R19, 0x40, R2 ;  /* 0x0000004013067825 */ /* 0x000fe200078e0202 */
[----:B------:R-:W-:Y:S01]  /*0de0*/  ULEA.HI UR4, UR4, UR5, URZ, 0x6 ;  /* 0x0000000504047291 */ /* 0x000fe2000f8f303f */
[----:B------:R-:W-:Y:S01]  /*0df0*/  CS2R R158, SRZ ;  /* 0x00000000009e7805 */ /* 0x000fe2000001ff00 */
[----:B------:R-:W-:Y:S01]  /*0e00*/  CS2R R156, SRZ ;  /* 0x00000000009c7805 */ /* 0x000fe2000001ff00 */
[----:B------:R-:W-:Y:S01]  /*0e10*/  IMAD R2, R12, c[0x0][0x1b0], RZ ;  /* 0x00006c000c027a24 */ /* 0x000fe200078e02ff */
[----:B------:R-:W-:Y:S01]  /*0e20*/  SHF.R.S32.HI R12, RZ, 0x1f, R22 ;  /* 0x0000001fff0c7819 */ /* 0x000fe20000011416 */
[----:B------:R-:W-:Y:S01]  /*0e30*/  IMAD.IADD R5, R5, 0x1, R13 ;  /* 0x0000000105057824 */ /* 0x000fe200078e020d */
[----:B------:R-:W-:Y:S01]  /*0e40*/  CS2R R154, SRZ ;  /* 0x00000000009a7805 */ /* 0x000fe2000001ff00 */
[----:B------:R-:W-:Y:S01]  /*0e50*/  IMAD R13, R0, c[0x0][0x1b4], R2 ;  /* 0x00006d00000d7a24 */ /* 0x000fe200078e0202 */
[----:B------:R-:W-:Y:S01]  /*0e60*/  SEL R21, R12, RZ, !P2 ;  /* 0x000000ff0c157207 */ /* 0x000fe20005000000 */
[----:B------:R-:W-:Y:S01]  /*0e70*/  IMAD.WIDE.U32 R2, R0, c[0x0][0x1b0], R14 ;  /* 0x00006c0000027a25 */ /* 0x000fe200078e000e */
[----:B------:R-:W-:Y:S01]  /*0e80*/  SEL R0, R12, RZ, !P3 ;  /* 0x000000ff0c007207 */ /* 0x000fe20005800000 */
[----:B------:R-:W-:Y:S01]  /*0e90*/  CS2R R152, SRZ ;  /* 0x0000000000987805 */ /* 0x000fe2000001ff00 */
        /* <DEDUP_REMOVED lines=52> */
[----:B------:R-:W-:Y:S01]  /*11e0*/  IADD3 R19, R14, 0x80, RZ ;  /* 0x000000800e137810 */ /* 0x000fe20007ffe0ff */
        /* <DEDUP_REMOVED lines=35> */
[----:B------:R-:W-:Y:S01]  /*1420*/  SHF.R.S32.HI R20, RZ, 0x6, R6 ;  /* 0x00000006ff147819 */ /* 0x000fe20000011406 */
[----:B------:R-:W-:Y:S01]  /*1430*/  IMAD.MOV.U32 R15, RZ, RZ, c[0x0][0x1a8] ;  /* 0x00006a00ff0f7624 */ /* 0x000fe200078e00ff */
[C---:B------:R-:W-:Y:S01]  /*1440*/  ISETP.LT.OR P4, PT, R0.reuse, 0x1, P3 ;  /* 0x000000010000780c */ /* 0x040fe20001f81670 */
[----:B------:R-:W-:Y:S01]  /*1450*/  IMAD.WIDE.U32 R12, R31, c[0x0][0x180], R8 ;  /* 0x000060001f0c7a25 */ /* 0x000fe200078e0008 */
[----:B------:R-:W-:Y:S01]  /*1460*/  LEA R6, P0, R7, R4, 0x6 ;  /* 0x0000000407067211 */ /* 0x000fe200078030ff */
[----:B------:R-:W-:Y:S01]  /*1470*/  STL.64 [R1+0x18], R34 ;  /* 0x0000182201007387 */ /* 0x000fe20000100a00 */
[----:B------:R-:W-:Y:S01]  /*1480*/  ISETP.LT.OR P5, PT, R0, 0x1, P2 ;  /* 0x000000010000780c */ /* 0x000fe200017a1670 */
[----:B------:R-:W-:Y:S01]  /*1490*/  IMAD R10, R20, 0x200, R24 ;  /* 0x00000200140a7824 */ /* 0x000fe200078e0218 */
[----:B------:R-:W-:Y:S01]  /*14a0*/  ISETP.GE.AND P1, PT, R19, c[0x0][0x1cc], PT ;  /* 0x0000730013007a0c */ /* 0x000fe20003f26270 */
[----:B------:R-:W-:Y:S01]  /*14b0*/  IMAD.MOV.U32 R24, RZ, RZ, c[0x0][0x1ac] ;  /* 0x00006b00ff187624 */ /* 0x000fe200078e00ff */
[----:B------:R-:W-:Y:S01]  /*14c0*/  LEA.HI.X R7, R7, R5, R11, 0x6, P0 ;  /* 0x0000000507077211 */ /* 0x000fe200000f340b */
[----:B------:R-:W-:Y:S01]  /*14d0*/  IMAD.SHL.U32 R242, R10, 0x2, RZ ;  /* 0x000000020af27824 */ /* 0x000fe200078e00ff */
[----:B------:R-:W-:Y:S01]  /*14e0*/  ISETP.LT.OR P0, PT, R0, 0x1, P1 ;  /* 0x000000010000780c */ /* 0x000fe20000f01670 */
[----:B------:R-:W-:Y:S01]  /*14f0*/  IMAD R11, R30, c[0x0][0x180], RZ ;  /* 0x000060001e0b7a24 */ /* 0x000fe200078e02ff */
[----:B------:R-:W-:Y:S01]  /*1500*/  ISETP.LT.OR P6, PT, R0, 0x21, P3 ;  /* 0x000000210000780c */ /* 0x000fe20001fc1670 */
[----:B------:R-:W-:Y:S01]  /*1510*/  CS2R R76, SRZ ;  /* 0x00000000004c7805 */ /* 0x000fe2000001ff00 */
[----:B------:R-:W-:Y:S01]  /*1520*/  P2R R10, PR, RZ, 0x1 ;  /* 0x00000001ff0a7803 */ /* 0x000fe20000000000 */
[----:B------:R-:W-:Y:S01]  /*1530*/  @!PT LDS RZ, [RZ] ;  /* 0x00000000fffff984 */ /* 0x000fe20000000800 */
[----:B------:R-:W-:Y:S01]  /*1540*/  @!PT LDS RZ, [RZ] ;  /* 0x00000000fffff984 */ /* 0x000fe20000000800 */
[----:B------:R-:W-:Y:S01]  /*1550*/  @!PT LDS RZ, [RZ] ;  /* 0x00000000fffff984 */ /* 0x000fe20000000800 */
[----:B------:R1:W-:Y:S01]  /*1560*/  LDGSTS.E.BYPASS.LTC128B.128 [R242+0x8080], [R4.64], !P4 ;  /* 0x0808000004f27fae */ /* 0x0003e2000e101d4a */
[----:B------:R-:W-:Y:S01]  /*1570*/  ISETP.GE.AND P0, PT, R29, c[0x0][0x1cc], PT ;  /* 0x000073001d007a0c */ /* 0x000fe20003f06270 */
[----:B------:R-:W-:Y:S01]  /*1580*/  CS2R R74, SRZ ;  /* 0x00000000004a7805 */ /* 0x000fe2000001ff00 */
[----:B------:R-:W-:Y:S01]  /*1590*/  ISETP.NE.AND P4, PT, R10, RZ, PT ;  /* 0x000000ff0a00720c */ /* 0x000fe20003f85270 */
[----:B------:R1:W-:Y:S01]  /*15a0*/  LDGSTS.E.BYPASS.LTC128B.128 [R242+0xa080], [R4.64+0x80], !P5 ;  /* 0x0a08008004f27fae */ /* 0x0003e2000e901d4a */
[C---:B------:R-:W-:Y:S01]  /*15b0*/  ISETP.LT.OR P5, PT, R0.reuse, 0x1, P0 ;  /* 0x000000010000780c */ /* 0x040fe200007a1670 */
[----:B------:R-:W-:Y:S01]  /*15c0*/  IMAD R10, R31, c[0x0][0x184], R11 ;  /* 0x000061001f0a7a24 */ /* 0x000fe200078e020b */
[C---:B------:R-:W-:Y:S01]  /*15d0*/  ISETP.LT.OR P3, PT, R0.reuse, 0x21, P2 ;  /* 0x000000210000780c */ /* 0x040fe20001761670 */
[----:B------:R-:W-:Y:S01]  /*15e0*/  IMAD.IADD R11, R17, 0x1, R22 ;  /* 0x00000001110b7824 */ /* 0x000fe200078e0216 */
[C---:B------:R-:W-:Y:S01]  /*15f0*/  ISETP.LT.OR P2, PT, R0.reuse, 0x21, P1 ;  /* 0x000000210000780c */ /* 0x040fe20000f41670 */
[----:B------:R-:W-:Y:S01]  /*1600*/  IMAD.IADD R13, R13, 0x1, R10 ;  /* 0x000000010d0d7824 */ /* 0x000fe200078e020a */
[----:B------:R-:W-:Y:S01]  /*1610*/  ISETP.LT.OR P1, PT, R0, 0x21, P0 ;  /* 0x000000210000780c */ /* 0x000fe20000721670 */
[----:B------:R-:W-:Y:S01]  /*1620*/  IMAD.MOV.U32 R10, RZ, RZ, R16 ;  /* 0x000000ffff0a7224 */ /* 0x000fe200078e0010 */
        /* <DEDUP_REMOVED lines=14> */
[-C--:B------:R-:W-:Y:S01]  /*1710*/  LEA.HI R24, R28, R32.reuse, RZ, 0x2 ;  /* 0x000000201c187211 */ /* 0x080fe200078f10ff */
        /* <DEDUP_REMOVED lines=29> */
[CC--:B------:R-:W-:Y:S01]  /*18f0*/  LEA.HI R11, R28.reuse, R32.reuse, RZ, 0x5 ;  /* 0x000000201c0b7211 */ /* 0x0c0fe200078f28ff */
[----:B------:R-:W-:Y:S01]  /*1900*/  IMAD.SHL.U32 R0, R25, 0x100, RZ ;  /* 0x0000010019007824 */ /* 0x000fe200078e00ff */
[----:B------:R-:W-:Y:S01]  /*1910*/  CS2R R46, SRZ ;  /* 0x00000000002e7805 */ /* 0x000fe2000001ff00 */
        /* <DEDUP_REMOVED lines=18> */
[----:B------:R-:W-:Y:S01]  /*1a40*/  USHF.R.S32.HI UR13, URZ, 0x6, UR4 ;  /* 0x000000063f0d7899 */ /* 0x000fe20008011404 */
[----:B------:R-:W-:Y:S01]  /*1a50*/  SHF.R.S32.HI R7, RZ, 0x1f, R32 ;  /* 0x0000001fff077819 */ /* 0x000fe20000011420 */
[----:B------:R1:W-:Y:S01]  /*1a60*/  LDGSTS.E.BYPASS.LTC128B.128 [R242+0x5080], [R8.64+0x100], !P1 ;  /* 0x0508010008f27fae */ /* 0x0003e2000c901d4a */
[----:B------:R-:W-:Y:S01]  /*1a70*/  ISETP.GE.AND P1, PT, R19, c[0x0][0x16c], PT ;  /* 0x00005b0013007a0c */ /* 0x000fe20003f26270 */
[----:B------:R-:W-:Y:S01]  /*1a80*/  UMOV UR12, URZ ;  /* 0x0000003f000c7c82 */ /* 0x000fe20008000000 */
[----:B------:R-:W-:Y:S01]  /*1a90*/  ISETP.GE.AND P6, PT, R29, c[0x0][0x16c], PT ;  /* 0x00005b001d007a0c */ /* 0x000fe20003fc6270 */
[----:B------:R1:W-:Y:S01]  /*1aa0*/  LDGSTS.E.BYPASS.LTC128B.128 [R242+0x7080], [R8.64+0x180], !P0 ;  /* 0x0708018008f27fae */ /* 0x0003e2000c101d4a */
[----:B------:R-:W-:-:S02]  /*1ab0*/  IADD3 R6, P0, R0, R32, RZ ;  /* 0x0000002000067210 */ /* 0x000fc40007f1e0ff */
[----:B------:R-:W-:Y:S01]  /*1ac0*/  ISETP.LT.OR P5, PT, R10, 0x1, P1 ;  /* 0x000000010a00780c */ /* 0x000fe20000fa1670 */
[----:B------:R-:W0:Y:S01]  /*1ad0*/  LDGDEPBAR ;  /* 0x00000000000079af */ /* 0x000e220000000000 */
[----:B------:R-:W-:Y:S02]  /*1ae0*/  LEA.HI.X.SX32 R7, R0, R7, 0x1, P0 ;  /* 0x0000000700077211 */ /* 0x000fe400000f0eff */
[----:B------:R-:W-:Y:S01]  /*1af0*/  SHF.R.S32.HI R12, RZ, 0x4, R15 ;  /* 0x00000004ff0c7819 */ /* 0x000fe2000001140f */
[----:B------:R2:W-:Y:S01]  /*1b00*/  LDGSTS.E.BYPASS.LTC128B.128 [R242+0x10080], [R40.64], !P4 ;  /* 0x1008000028f27fae */ /* 0x0005e2000e101d4a */
[----:B------:R-:W-:Y:S01]  /*1b10*/  ISETP.LT.OR P4, PT, R10, 0x1, P2 ;  /* 0x000000010a00780c */ /* 0x000fe20001781670 */
[----:B------:R-:W-:Y:S02]  /*1b20*/  IMAD.WIDE.U32 R6, R31, c[0x0][0x238], R6 ;  /* 0x00008e001f067a25 */ /* 0x000fe400078e0006 */
[----:B------:R2:W-:Y:S02]  /*1b30*/  STL.64 [R1+0x8], R40 ;  /* 0x0000082801007387 */ /* 0x0005e40000100a00 */
[----:B---3--:R-:W-:-:S02]  /*1b40*/  IMAD R2, R21, c[0x0][0x218], RZ ;  /* 0x0000860015027a24 */ /* 0x008fc400078e02ff */
        /* <DEDUP_REMOVED lines=16> */
[----:B------:R-:W-:Y:S02]  /*1c50*/  ISETP.GT.AND P0, PT, R32, 0xf, PT ;  /* 0x0000000f2000780c */ /* 0x000fe40003f04270 */
        /* <DEDUP_REMOVED lines=33> */
[--C-:B----4-:R-:W-:Y:S02]  /*1e70*/  SHF.R.S32.HI R3, RZ, 0x5, R11.reuse ;  /* 0x00000005ff037819 */ /* 0x110fe4000001140b */
[----:B------:R-:W-:Y:S01]  /*1e80*/  ISETP.GE.AND P3, PT, R14, c[0x0][0x16c], PT ;  /* 0x00005b000e007a0c */ /* 0x000fe20003f66270 */
[----:B------:R3:W-:Y:S01]  /*1e90*/  LDGSTS.E.BYPASS.LTC128B.128 [R242+0x1e080], [R36.64+0x180], !P0 ;  /* 0x1e08018024f27fae */ /* 0x0007e2000c101d4a */
[----:B--2---:R-:W-:Y:S02]  /*1ea0*/  LEA.HI R4, R11, R3, RZ, 0x1 ;  /* 0x000000030b047211 */ /* 0x004fe400078f08ff */
[----:B------:R-:W-:Y:S02]  /*1eb0*/  SHF.R.S32.HI R5, RZ, 0x1f, R24 ;  /* 0x0000001fff057819 */ /* 0x000fe40000011418 */
[----:B-1----:R-:W-:Y:S01]  /*1ec0*/  SHF.R.S32.HI R0, RZ, 0x1f, R11 ;  /* 0x0000001fff007819 */ /* 0x002fe2000001140b */
        /* <DEDUP_REMOVED lines=32> */
[----:B------:R-:W-:Y:S01]  /*20d0*/  SEL R22, RZ, 0x1, P1 ;  /* 0x00000001ff167807 */ /* 0x000fe20000800000 */
[----:B---3--:R-:W-:Y:S01]  /*20e0*/  CS2R R36, SRZ ;  /* 0x0000000000247805 */ /* 0x008fe2000001ff00 */
        /* <DEDUP_REMOVED lines=16> */
[----:B-1----:R-:W-:Y:S02]  /*21f0*/  LOP3.LUT R2, R11, 0xffffffe0, RZ, 0xc0, !PT ;  /* 0xffffffe00b027812 */ /* 0x002fe400078ec0ff */
[----:B------:R-:W-:Y:S01]  /*2200*/  SHF.R.S32.HI R3, RZ, 0x1f, R0 ;  /* 0x0000001fff037819 */ /* 0x000fe20000011400 */
[----:B--2---:R-:W-:Y:S02]  /*2210*/  IMAD R4, R21, c[0x0][0x240], RZ ;  /* 0x0000900015047a24 */ /* 0x004fe400078e02ff */
        /* <DEDUP_REMOVED lines=36> */
[----:B-1----:R-:W-:-:S02]  /*2460*/  IMAD.SHL.U32 R5, R13, 0x40, RZ ;  /* 0x000000400d057824 */ /* 0x002fc400078e00ff */
        /* <DEDUP_REMOVED lines=28> */
[----:B------:R-:W-:Y:S01]  /*2630*/  SHF.R.U32.HI R4, RZ, 0x3, R0 ;  /* 0x00000003ff047819 */ /* 0x000fe20000011600 */
[----:B------:R1:W-:Y:S01]  /*2640*/  STL [R1+0x10], R9 ;  /* 0x0000100901007387 */ /* 0x0003e20000100800 */
[----:B------:R-:W-:-:S02]  /*2650*/  LOP3.LUT R5, R0, 0x8, R5, 0xf8, !PT ;  /* 0x0000000800057812 */ /* 0x000fc400078ef805 */
[----:B------:R-:W-:Y:S02]  /*2660*/  LOP3.LUT R0, R4, R13, R0, 0x1e, !PT ;  /* 0x0000000d04007212 */ /* 0x000fe400078e1e00 */
        /* <DEDUP_REMOVED lines=49> */
.L_x_693:
        /* <DEDUP_REMOVED lines=583> */
.L_x_691:
        /* <DEDUP_REMOVED lines=153> */
.L_x_692:
        /* <DEDUP_REMOVED lines=218> */
.L_x_690:
[----:B------:R-:W-:Y:S05]  /*6520*/  @P0 EXIT ;  /* 0x000000000000094d */ /* 0x000fea0003800000 */
[----:B-1----:R-:W2:Y:S01]  /*6530*/  LDL.LU R9, [R1+0x30] ;  /* 0x0000300001097983 */ /* 0x002ea20000300800 */
[----:B------:R-:W-:-:S04]  /*6540*/  ISETP.NE.U32.AND P0, PT, RZ, c[0x0][0x360], PT ;  /* 0x0000d800ff007a0c */ /* 0x000fc80003f05070 */
[----:B------:R-:W-:-:S13]  /*6550*/  ISETP.NE.AND.EX P0, PT, RZ, c[0x0][0x364], PT, P0 ;  /* 0x0000d900ff007a0c */ /* 0x000fda0003f05300 */
[----:B------:R-:W-:-:S04]  /*6560*/  @P0 IMAD.MOV.U32 R2, RZ, RZ, 0x4 ;  /* 0x00000004ff020424 */ /* 0x000fc800078e00ff */
[----:B--2---:R-:W-:-:S05]  /*6570*/  @P0 IMAD.WIDE R2, R9, R2, c[0x0][0x360] ;  /* 0x0000d80009020625 */ /* 0x004fca00078e0202 */
[----:B------:R1:W2:Y:S01]  /*6580*/  @P0 LDG.E R0, [R2.64] ;  /* 0x0000000a02000981 */ /* 0x0002a2000c1e1900 */
[----:B------:R-:W3:Y:S01]  /*6590*/  S2UR UR5, SR_CTAID.X ;  /* 0x00000000000579c3 */ /* 0x000ee20000002500 */
[----:B------:R-:W-:Y:S02]  /*65a0*/  IMAD.MOV.U32 R4, RZ, RZ, c[0x0][0x338] ;  /* 0x0000ce00ff047624 */ /* 0x000fe400078e00ff */
[----:B------:R-:W4:Y:S04]  /*65b0*/  S2R R5, SR_TID.X ;  /* 0x0000000000057919 */ /* 0x000f280000002100 */
[----:B------:R-:W-:Y:S01]  /*65c0*/  BAR.SYNC.DEFER_BLOCKING 0x1, 0x100 ;  /* 0x0044000000007b1d */ /* 0x000fe20000010000 */
[----:B------:R-:W-:-:S05]  /*65d0*/  ISETP.NE.AND P1, PT, R4, 0x1, PT ;  /* 0x000000010400780c */ /* 0x000fca0003f25270 */
[----:B-1----:R-:W1:Y:S01]  /*65e0*/  S2R R3, SR_CTAID.Y ;  /* 0x0000000000037919 */ /* 0x002e620000002600 */
[----:B---3--:R-:W-:Y:S01]  /*65f0*/  USHF.L.U32 UR5, UR5, 0xe, URZ ;  /* 0x0000000e05057899 */ /* 0x008fe2000800063f */
[----:B----4-:R-:W-:-:S03]  /*6600*/  SHF.R.S32.HI R6, RZ, 0x1f, R5 ;  /* 0x0000001fff067819 */ /* 0x010fc60000011405 */
[----:B------:R-:W-:-:S03]  /*6610*/  USHF.R.S32.HI UR4, URZ, 0x1f, UR5 ;  /* 0x0000001f3f047899 */ /* 0x000fc60008011405 */
        /* <DEDUP_REMOVED lines=165> */
.L_x_694:
        /* <DEDUP_REMOVED lines=9> */
.L_x_1164:


//--------------------- .text._ZN7cutlass13device_kernelIN5flash19enable_sm80_to_sm89INS1_16FlashAttnBwdSm80INS1_25CollectiveMainloopBwdSm80ILi1ELi1EN4cute5tupleIJNS5_1CILi64EEES8_NS7_ILi256EEEEEENS_10bfloat16_tEfNS_4arch4Sm80ELb0ELb1ELb1ELb0ELb0ELb0ELb0ELb0ELi2ELi4ELi2ELi2ELb0EEENS1_21CollectiveEpilogueBwdISA_SB_SD_Li256ELb0ELb0ELi4EEENS1_19SingleTileSchedulerILb0ELb0ELb0ELi64EEEEEEEEEvNT_6ParamsE --------------------------
	.section	.text._ZN7cutlass13device_kernelIN5flash19enable_sm80_to_sm89INS1_16FlashAttnBwdSm80INS1_25CollectiveMainloopBwdSm80ILi1ELi1EN4cute5tupleIJNS5_1CILi64EEES8_NS7_ILi256EEEEEENS_10bfloat16_tEfNS_4arch4Sm80ELb0ELb1ELb1ELb0ELb0ELb0ELb0ELb0ELi2ELi4ELi2ELi2ELb0EEENS1_21CollectiveEpilogueBwdISA_SB_SD_Li256ELb0ELb0ELi4EEENS1_19SingleTileSchedulerILb0ELb0ELb0ELi64EEEEEEEEEvNT_6ParamsE,"ax",@progbits
	.sectioninfo	@"SHI_REGISTERS=255"
	.align	128
.text._ZN7cutlass13device_kernelIN5flash19enable_sm80_to_sm89INS1_16FlashAttnBwdSm80INS1_25CollectiveMainloopBwdSm80ILi1ELi1EN4cute5tupleIJNS5_1CILi64EEES8_NS7_ILi256EEEEEENS_10bfloat16_tEfNS_4arch4Sm80ELb0ELb1ELb1ELb0ELb0ELb0ELb0ELb0ELi2ELi4ELi2ELi2ELb0EEENS1_21CollectiveEpilogueBwdISA_SB_SD_Li256ELb0ELb0ELi4EEENS1_19SingleTileSchedulerILb0ELb0ELb0ELi64EEEEEEEEEvNT_6ParamsE:
        .type           _ZN7cutlass13device_kernelIN5flash19enable_sm80_to_sm89INS1_16FlashAttnBwdSm80INS1_25CollectiveMainloopBwdSm80ILi1ELi1EN4cute5tupleIJNS5_1CILi64EEES8_NS7_ILi256EEEEEENS_10bfloat16_tEfNS_4arch4Sm80ELb0ELb1ELb1ELb0ELb0ELb0ELb0ELb0ELi2ELi4ELi2ELi2ELb0EEENS1_21CollectiveEpilogueBwdISA_SB_SD_Li256ELb0ELb0ELi4EEENS1_19SingleTileSchedulerILb0ELb0ELb0ELi64EEEEEEEEEvNT_6ParamsE,@function
        .size           _ZN7cutlass13device_kernelIN5flash19enable_sm80_to_sm89INS1_16FlashAttnBwdSm80INS1_25CollectiveMainloopBwdSm80ILi1ELi1EN4cute5tupleIJNS5_1CILi64EEES8_NS7_ILi256EEEEEENS_10bfloat16_tEfNS_4arch4Sm80ELb0ELb1ELb1ELb0ELb0ELb0ELb0ELb0ELi2ELi4ELi2ELi2ELb0EEENS1_21CollectiveEpilogueBwdISA_SB_SD_Li256ELb0ELb0ELi4EEENS1_19SingleTileSchedulerILb0ELb0ELb0ELi64EEEEEEEEEvNT_6ParamsE,(.L_x_1165 - _ZN7cutlass13device_kernelIN5flash19enable_sm80_to_sm89INS1_16FlashAttnBwdSm80INS1_25CollectiveMainloopBwdSm80ILi1ELi1EN4cute5tupleIJNS5_1CILi64EEES8_NS7_ILi256EEEEEENS_10bfloat16_tEfNS_4arch4Sm80ELb0ELb1ELb1ELb0ELb0ELb0ELb0ELb0ELi2ELi4ELi2ELi2ELb0EEENS1_21CollectiveEpilogueBwdISA_SB_SD_Li256ELb0ELb0ELi4EEENS1_19SingleTileSchedulerILb0ELb0ELb0ELi64EEEEEEEEEvNT_6ParamsE)
        .other          _ZN7cutlass13device_kernelIN5flash19enable_sm80_to_sm89INS1_16FlashAttnBwdSm80INS1_25CollectiveMainloopBwdSm80ILi1ELi1EN4cute5tupleIJNS5_1CILi64EEES8_NS7_ILi256EEEEEENS_10bfloat16_tEfNS_4arch4Sm80ELb0ELb1ELb1ELb0ELb0ELb0ELb0ELb0ELi2ELi4ELi2ELi2ELb0EEENS1_21CollectiveEpilogueBwdISA_SB_SD_Li256ELb0ELb0ELi4EEENS1_19SingleTileSchedulerILb0ELb0ELb0ELi64EEEEEEEEEvNT_6ParamsE,@"STO_CUDA_ENTRY STV_DEFAULT"
_ZN7cutlass13device_kernelIN5flash19enable_sm80_to_sm89INS1_16FlashAttnBwdSm80INS1_25CollectiveMainloopBwdSm80ILi1ELi1EN4cute5tupleIJNS5_1CILi64EEES8_NS7_ILi256EEEEEENS_10bfloat16_tEfNS_4arch4Sm80ELb0ELb1ELb1ELb0ELb0ELb0ELb0ELb0ELi2ELi4ELi2ELi2ELb0EEENS1_21CollectiveEpilogueBwdISA_SB_SD_Li256ELb0ELb0ELi4EEENS1_19SingleTileSchedulerILb0ELb0ELb0ELi64EEEEEEEEEvNT_6ParamsE:
[----:B------:R-:W-:-:S03]  /*0000*/  MOV R1, c[0x0][0x28] ;  /* 0x00000a0000017a02 */ /* 0x000fc60000000f00 */
[----:B------:R-:W1:Y:S01]  /*0010*/  S2UR UR12, SR_CTAID.Z ;  /* 0x00000000000c79c3 */ /* 0x000e620000002700 */
[----:B------:R-:W-:Y:S02]  /*0020*/  IADD3 R1, R1, -0x38, RZ ;  /* 0xffffffc801017810 */ /* 0x000fe40007ffe0ff */
[----:B-1----:R-:W-:-:S13]  /*0030*/  ISETP.LE.AND P0, PT, RZ, UR12, PT ;  /* 0x0000000cff007c0c */ /* 0x002fda000bf03270 */
[----:B------:R-:W-:Y:S05]  /*0040*/  @!P0 EXIT ;  /* 0x000000000000894d */ /* 0x000fea0003800000 */
[----:B------:R-:W1:Y:S01]  /*0050*/  S2UR UR11, SR_CTAID.X ;  /* 0x00000000000b79c3 */ /* 0x000e620000002500 */
[----:B------:R-:W2:Y:S01]  /*0060*/  S2R R248, SR_TID.X ;  /* 0x0000000000f87919 */ /* 0x000ea20000002100 */
[----:B------:R-:W-:Y:S02]  /*0070*/  ULDC UR5, c[0x0][0x168] ;  /* 0x00005a0000057ab9 */ /* 0x000fe40000000800 */
[----:B------:R-:W-:Y:S01]  /*0080*/  UIADD3 UR5, UR5, 0x3f, URZ ;  /* 0x0000003f05057890 */ /* 0x000fe2000fffe03f */
[----:B------:R-:W3:Y:S03]  /*0090*/  S2R R84, SR_CTAID.Y ;  /* 0x0000000000547919 */ /* 0x000ee60000002600 */
[----:B------:R-:W-:-:S04]  /*00a0*/  USHF.R.S32.HI UR4, URZ, 0x1f, UR5 ;  /* 0x0000001f3f047899 */ /* 0x000fc80008011405 */
[----:B------:R-:W-:-:S04]  /*00b0*/  ULEA.HI UR4, UR4, UR5, URZ, 0x6 ;  /* 0x0000000504047291 */ /* 0x000fc8000f8f303f */
[----:B------:R-:W-:Y:S01]  /*00c0*/  USHF.R.S32.HI UR16, URZ, 0x6, UR4 ;  /* 0x000000063f107899 */ /* 0x000fe20008011404 */
[----:B-1----:R-:W-:-:S13]  /*00d0*/  ISETP.LE.AND P0, PT, RZ, UR11, PT ;  /* 0x0000000bff007c0c */ /* 0x002fda000bf03270 */
[----:B------:R-:W-:Y:S05]  /*00e0*/  @!P0 BRA `(.L_x_695) ;  /* 0x000000c000008947 */ /* 0x000fea0003800000 */
[----:B--23--:R-:W-:Y:S02]  /*00f0*/  ULDC UR4, c[0x0][0x168] ;  /* 0x00005a0000047ab9 */ /* 0x00cfe40000000800 */
        /* <DEDUP_REMOVED lines=11> */
.L_x_695:
[----:B--23--:R-:W-:Y:S01]  /*01b0*/  USHF.L.U32 UR15, UR11, 0x6, URZ ;  /* 0x000000060b0f7899 */ /* 0x00cfe2000800063f */
        /* <DEDUP_REMOVED lines=13> */
[----:B------:R-:W-:Y:S01]  /*0290*/  ULDC.64 UR22, c[0x0][0x118] ;  /* 0x0000460000167ab9 */ /* 0x000fe20000000a00 */
[----:B------:R-:W-:Y:S01]  /*02a0*/  CS2R R12, SRZ ;  /* 0x00000000000c7805 */ /* 0x000fe2000001ff00 */
[----:B------:R-:W-:Y:S01]  /*02b0*/  USHF.R.S32.HI UR4, URZ, 0x1f, UR5 ;  /* 0x0000001f3f047899 */ /* 0x000fe20008011405 */
[----:B------:R-:W-:Y:S01]  /*02c0*/  MOV R136, RZ ;  /* 0x000000ff00887202 */ /* 0x000fe20000000f00 */
[----:B------:R-:W-:Y:S01]  /*02d0*/  IMAD.MOV.U32 R134, RZ, RZ, RZ ;  /* 0x000000ffff867224 */ /* 0x000fe200078e00ff */
[----:B------:R-:W-:Y:S01]  /*02e0*/  CS2R R14, SRZ ;  /* 0x00000000000e7805 */ /* 0x000fe2000001ff00 */
[----:B------:R-:W-:Y:S01]  /*02f0*/  ULEA.HI UR4, UR4, UR5, URZ, 0x6 ;  /* 0x0000000504047291 */ /* 0x000fe2000f8f303f */
[----:B------:R-:W-:Y:S01]  /*0300*/  MOV R132, RZ ;  /* 0x000000ff00847202 */ /* 0x000fe20000000f00 */
[----:B------:R-:W-:Y:S01]  /*0310*/  IMAD.MOV.U32 R126, RZ, RZ, RZ ;  /* 0x000000ffff7e7224 */ /* 0x000fe200078e00ff */
[----:B------:R-:W-:Y:S01]  /*0320*/  CS2R R16, SRZ ;  /* 0x0000000000107805 */ /* 0x000fe2000001ff00 */
[----:B------:R-:W-:Y:S01]  /*0330*/  USHF.R.S32.HI UR14, URZ, 0x6, UR4 ;  /* 0x000000063f0e7899 */ /* 0x000fe20008011404 */
[----:B------:R-:W-:Y:S01]  /*0340*/  MOV R124, RZ ;  /* 0x000000ff007c7202 */ /* 0x000fe20000000f00 */
[----:B------:R-:W-:Y:S01]  /*0350*/  IMAD.MOV.U32 R130, RZ, RZ, RZ ;  /* 0x000000ffff827224 */ /* 0x000fe200078e00ff */
[----:B------:R-:W-:Y:S01]  /*0360*/  CS2R R18, SRZ ;  /* 0x0000000000127805 */ /* 0x000fe2000001ff00 */
[----:B------:R-:W-:Y:S01]  /*0370*/  UISETP.LT.AND UP0, UPT, URZ, UR14, UPT ;  /* 0x0000000e3f00728c */ /* 0x000fe2000bf01270 */
[----:B------:R-:W-:Y:S01]  /*0380*/  MOV R128, RZ ;  /* 0x000000ff00807202 */ /* 0x000fe20000000f00 */
[----:B------:R-:W-:Y:S01]  /*0390*/  IMAD.MOV.U32 R122, RZ, RZ, RZ ;  /* 0x000000ffff7a7224 */ /* 0x000fe200078e00ff */
        /* <DEDUP_REMOVED lines=58> */
[----:B------:R-:W-:Y:S01]  /*0740*/  USHF.R.S32.HI UR10, URZ, 0x1f, UR12 ;  /* 0x0000001f3f0a7899 */ /* 0x000fe2000801140c */
[--C-:B------:R-:W-:Y:S01]  /*0750*/  IMAD.MOV.U32 R10, RZ, RZ, R84.reuse ;  /* 0x000000ffff0a7224 */ /* 0x100fe200078e0054 */
[----:B------:R-:W-:Y:S01]  /*0760*/  ULDC.64 UR4, c[0x0][0x278] ;  /* 0x00009e0000047ab9 */ /* 0x000fe20000000a00 */
[----:B------:R-:W-:Y:S01]  /*0770*/  ISETP.NE.AND P0, PT, R0, 0x1, PT ;  /* 0x000000010000780c */ /* 0x000fe20003f05270 */
[----:B------:R-:W-:Y:S01]  /*0780*/  UIMAD UR8, UR10, UR4, URZ ;  /* 0x000000040a0872a4 */ /* 0x000fe2000f8e023f */
[----:B------:R-:W-:Y:S01]  /*0790*/  LEA.HI R11, R18, R248, RZ, 0x3 ;  /* 0x000000f8120b7211 */ /* 0x000fe200078f18ff */
[----:B------:R-:W-:Y:S01]  /*07a0*/  UIMAD.WIDE.U32 UR20, UR12, UR4, URZ ;  /* 0x000000040c1472a5 */ /* 0x000fe2000f8e003f */
[----:B------:R-:W1:Y:S01]  /*07b0*/  S2R R31, SR_CTAID.Z ;  /* 0x00000000001f7919 */ /* 0x000e620000002700 */
[----:B------:R-:W-:Y:S01]  /*07c0*/  UIMAD UR8, UR12, UR5, UR8 ;  /* 0x000000050c0872a4 */ /* 0x000fe2000f8e0208 */
[----:B------:R-:W-:Y:S01]  /*07d0*/  IMAD.SHL.U32 R8, R248, 0x4, RZ ;  /* 0x00000004f8087824 */ /* 0x000fe200078e00ff */
[----:B------:R-:W-:Y:S01]  /*07e0*/  SHF.R.S32.HI R30, RZ, 0x1f, R84 ;  /* 0x0000001fff1e7819 */ /* 0x000fe20000011454 */
[----:B------:R-:W-:Y:S01]  /*07f0*/  ULDC.64 UR4, c[0x0][0x290] ;  /* 0x0000a40000047ab9 */ /* 0x000fe20000000a00 */
[----:B------:R-:W-:Y:S01]  /*0800*/  SHF.R.S32.HI R250, RZ, 0x3, R11 ;  /* 0x00000003fffa7819 */ /* 0x000fe2000001140b */
[----:B------:R-:W-:Y:S01]  /*0810*/  UIMAD UR9, UR10, UR4, URZ ;  /* 0x000000040a0972a4 */ /* 0x000fe2000f8e023f */
[----:B------:R-:W-:Y:S01]  /*0820*/  SHF.R.S32.HI R9, RZ, 0x1f, R8 ;  /* 0x0000001fff097819 */ /* 0x000fe20000011408 */
[----:B------:R-:W-:Y:S01]  /*0830*/  UIMAD.WIDE.U32 UR18, UR12, UR4, URZ ;  /* 0x000000040c1272a5 */ /* 0x000fe2000f8e003f */
[----:B------:R-:W-:Y:S01]  /*0840*/  @P0 IMAD.HI.U32 R0, R84, c[0x0][0x24c], RZ ;  /* 0x0000930054000a27 */ /* 0x000fe200078e00ff */
[----:B------:R-:W-:Y:S01]  /*0850*/  UIMAD UR9, UR12, UR5, UR9 ;  /* 0x000000050c0972a4 */ /* 0x000fe2000f8e0209 */
[----:B------:R-:W-:Y:S01]  /*0860*/  SHF.R.S32.HI R251, RZ, 0x1f, R250 ;  /* 0x0000001ffffb7819 */ /* 0x000fe200000114fa */
[----:B------:R-:W-:Y:S01]  /*0870*/  USHF.L.U32 UR6, UR14, 0x6, URZ ;  /* 0x000000060e067899 */ /* 0x000fe2000800063f */
[C---:B------:R-:W-:Y:S01]  /*0880*/  IMAD R12, R30.reuse, c[0x0][0x270], RZ ;  /* 0x00009c001e0c7a24 */ /* 0x040fe200078e02ff */
[----:B------:R-:W-:Y:S01]  /*0890*/  @P0 SHF.R.U32.HI R10, RZ, c[0x0][0x250], R0 ;  /* 0x00009400ff0a0a19 */ /* 0x000fe20000011600 */
[----:B------:R-:W-:Y:S01]  /*08a0*/  ULDC.64 UR4, c[0x0][0x1e8] ;  /* 0x00007a0000047ab9 */ /* 0x000fe20000000a00 */
[----:B------:R-:W-:Y:S01]  /*08b0*/  LOP3.LUT R0, R11, 0xfffffff8, RZ, 0xc0, !PT ;  /* 0xfffffff80b007812 */ /* 0x000fe200078ec0ff */
[----:B------:R-:W-:Y:S01]  /*08c0*/  UIMAD UR4, UR10, UR4, URZ ;  /* 0x000000040a0472a4 */ /* 0x000fe2000f8e023f */
[----:B------:R-:W-:Y:S01]  /*08d0*/  SHF.R.S32.HI R15, RZ, 0x1f, R10 ;  /* 0x0000001fff0f7819 */ /* 0x000fe2000001140a */
[----:B------:R-:W-:Y:S01]  /*08e0*/  IMAD R14, R30, c[0x0][0x288], RZ ;  /* 0x0000a2001e0e7a24 */ /* 0x000fe200078e02ff */
[C---:B------:R-:W-:Y:S01]  /*08f0*/  ISETP.GT.AND P0, PT, R248.reuse, 0xf, PT ;  /* 0x0000000ff800780c */ /* 0x040fe20003f04270 */
[----:B------:R-:W-:Y:S01]  /*0900*/  IMAD.IADD R29, R248, 0x1, -R0 ;  /* 0x00000001f81d7824 */ /* 0x000fe200078e0a00 */
[----:B------:R-:W-:Y:S01]  /*0910*/  UIMAD UR5, UR12, UR5, UR4 ;  /* 0x000000050c0572a4 */ /* 0x000fe2000f8e0204 */
[----:B------:R-:W-:Y:S01]  /*0920*/  IMAD R0, R15, c[0x0][0x1e0], RZ ;  /* 0x000078000f007a24 */ /* 0x000fe200078e02ff */
[----:B------:R-:W-:Y:S01]  /*0930*/  USHF.R.S32.HI UR4, URZ, 0x1f, UR6 ;  /* 0x0000001f3f047899 */ /* 0x000fe20008011406 */
[----:B------:R-:W-:Y:S01]  /*0940*/  IMAD.SHL.U32 R4, R29, 0x8, RZ ;  /* 0x000000081d047824 */ /* 0x000fe200078e00ff */
[----:B------:R2:W-:Y:S01]  /*0950*/  STL.64 [R1], R8 ;  /* 0x0000000801007387 */ /* 0x0005e20000100a00 */
[----:B------:R-:W-:Y:S01]  /*0960*/  IMAD.WIDE.U32 R6, R84, c[0x0][0x270], R8 ;  /* 0x00009c0054067a25 */ /* 0x000fe200078e0008 */
[----:B------:R-:W-:Y:S01]  /*0970*/  UIADD3 UR8, UR21, UR8, URZ ;  /* 0x0000000815087290 */ /* 0x000fe2000fffe03f */
[----:B------:R-:W-:Y:S01]  /*0980*/  SHF.R.S32.HI R249, RZ, 0x1f, R248 ;  /* 0x0000001ffff97819 */ /* 0x000fe200000114f8 */
[----:B------:R-:W-:Y:S01]  /*0990*/  UIADD3 UR9, UR19, UR9, URZ ;  /* 0x0000000913097290 */ /* 0x000fe2000fffe03f */
[----:B------:R-:W-:Y:S01]  /*09a0*/  SHF.R.S32.HI R5, RZ, 0x1f, R4 ;  /* 0x0000001fff057819 */ /* 0x000fe20000011404 */
[----:B------:R-:W-:Y:S01]  /*09b0*/  IMAD R0, R10, c[0x0][0x1e4], R0 ;  /* 0x000079000a007a24 */ /* 0x000fe200078e0200 */
[----:B------:R-:W-:Y:S01]  /*09c0*/  ULDC UR13, c[0x0][0x198] ;  /* 0x00006600000d7ab9 */ /* 0x000fe20000000800 */
[----:B------:R-:W-:Y:S01]  /*09d0*/  IMAD R12, R84, c[0x0][0x274], R12 ;  /* 0x00009d00540c7a24 */ /* 0x000fe200078e020c */
[----:B------:R-:W-:Y:S01]  /*09e0*/  UIADD3 UR13, -UR15, UR13, URZ ;  /* 0x0000000d0f0d7290 */ /* 0x000fe2000fffe13f */
[----:B------:R-:W-:Y:S01]  /*09f0*/  IMAD.WIDE.U32 R2, R10, c[0x0][0x1e0], R4 ;  /* 0x000078000a027a25 */ /* 0x000fe200078e0004 */
[C---:B------:R-:W-:Y:S01]  /*0a00*/  ISETP.GE.AND P5, PT, R4.reuse, c[0x0][0x1cc], PT ;  /* 0x0000730004007a0c */ /* 0x040fe20003fa6270 */
[----:B------:R-:W-:Y:S01]  /*0a10*/  USHF.R.S32.HI UR17, URZ, 0x1f, UR14 ;  /* 0x0000001f3f117899 */ /* 0x000fe2000801140e */
[----:B------:R-:W-:Y:S01]  /*0a20*/  IADD3 R20, R4, 0x40, RZ ;  /* 0x0000004004147810 */ /* 0x000fe20007ffe0ff */
[----:B------:R-:W-:Y:S01]  /*0a30*/  IMAD R14, R84, c[0x0][0x28c], R14 ;  /* 0x0000a300540e7a24 */ /* 0x000fe200078e020e */
[C---:B------:R-:W-:Y:S01]  /*0a40*/  IADD3 R21, R4.reuse, 0x80, RZ ;  /* 0x0000008004157810 */ /* 0x040fe20007ffe0ff */
[----:B------:R-:W-:Y:S01]  /*0a50*/  IMAD.U32 R13, RZ, RZ, UR6 ;  /* 0x00000006ff0d7e24 */ /* 0x000fe2000f8e00ff */
[----:B------:R-:W-:Y:S01]  /*0a60*/  IADD3 R24, R4, 0xc0, RZ ;  /* 0x000000c004187810 */ /* 0x000fe20007ffe0ff */
[----:B------:R-:W-:Y:S01]  /*0a70*/  IMAD.IADD R3, R3, 0x1, R0 ;  /* 0x0000000103037824 */ /* 0x000fe200078e0200 */
[----:B------:R-:W-:Y:S01]  /*0a80*/  CS2R R146, SRZ ;  /* 0x0000000000927805 */ /* 0x000fe2000001ff00 */
[----:B------:R-:W-:Y:S01]  /*0a90*/  IMAD.IADD R12, R7, 0x1, R12 ;  /* 0x00000001070c7824 */ /* 0x000fe200078e020c */
[----:B------:R-:W-:Y:S01]  /*0aa0*/  @!P0 IADD3 R25, P4, P3, R13, UR20, R6 ;  /* 0x000000140d198c10 */ /* 0x000fe2000fb9e006 */
[----:B------:R-:W-:Y:S01]  /*0ab0*/  IMAD.U32 R0, RZ, RZ, UR4 ;  /* 0x00000004ff007e24 */ /* 0x000fe2000f8e00ff */
[----:B------:R-:W-:Y:S01]  /*0ac0*/  CS2R R144, SRZ ;  /* 0x0000000000907805 */ /* 0x000fe2000001ff00 */
[----:B------:R-:W-:Y:S01]  /*0ad0*/  IMAD.U32 R16, RZ, RZ, UR11 ;  /* 0x0000000bff107e24 */ /* 0x000fe2000f8e00ff */
[----:B------:R-:W-:Y:S01]  /*0ae0*/  CS2R R142, SRZ ;  /* 0x00000000008e7805 */ /* 0x000fe2000001ff00 */
[----:B------:R-:W-:Y:S01]  /*0af0*/  IMAD R7, R251, c[0x0][0x178], RZ ;  /* 0x00005e00fb077a24 */ /* 0x000fe200078e02ff */
[----:B------:R-:W-:Y:S01]  /*0b00*/  @!P0 IADD3.X R28, R0, UR8, R12, P4, P3 ;  /* 0x00000008001c8c10 */ /* 0x000fe2000a7e640c */
[----:B--2---:R-:W-:Y:S01]  /*0b10*/  IMAD.WIDE.U32 R8, R84, c[0x0][0x288], R8 ;  /* 0x0000a20054087a25 */ /* 0x004fe200078e0008 */
[----:B------:R-:W-:Y:S01]  /*0b20*/  ISETP.GE.AND P4, PT, R20, c[0x0][0x1cc], PT ;  /* 0x0000730014007a0c */ /* 0x000fe20003f86270 */
[----:B------:R-:W-:Y:S01]  /*0b30*/  CS2R R140, SRZ ;  /* 0x00000000008c7805 */ /* 0x000fe2000001ff00 */
[----:B------:R-:W-:Y:S01]  /*0b40*/  CS2R R138, SRZ ;  /* 0x00000000008a7805 */ /* 0x000fe2000001ff00 */
[----:B------:R-:W-:Y:S01]  /*0b50*/  IMAD.IADD R14, R9, 0x1, R14 ;  /* 0x00000001090e7824 */ /* 0x000fe200078e020e */
[----:B------:R-:W-:Y:S01]  /*0b60*/  IADD3 R27, P2, P1, R13, UR18, R8 ;  /* 0x000000120d1b7c10 */ /* 0x000fe2000f95e008 */
[----:B-1----:R-:W-:Y:S01]  /*0b70*/  IMAD.WIDE.U32 R2, R31, c[0x0][0x1e8], R2 ;  /* 0x00007a001f027a25 */ /* 0x002fe200078e0002 */
[----:B------:R-:W-:Y:S01]  /*0b80*/  CS2R R136, SRZ ;  /* 0x0000000000887805 */ /* 0x000fe2000001ff00 */
[----:B------:R-:W-:Y:S01]  /*0b90*/  CS2R R134, SRZ ;  /* 0x0000000000867805 */ /* 0x000fe2000001ff00 */
[----:B------:R-:W-:Y:S01]  /*0ba0*/  IADD3.X R32, R0, UR9, R14, P2, P1 ;  /* 0x0000000900207c10 */ /* 0x000fe200097e240e */
[----:B------:R-:W-:Y:S01]  /*0bb0*/  IMAD.SHL.U32 R0, R250, 0x40, RZ ;  /* 0x00000040fa007824 */ /* 0x000fe200078e00ff */
[----:B------:R-:W-:Y:S01]  /*0bc0*/  IADD3 R3, R3, UR5, RZ ;  /* 0x0000000503037c10 */ /* 0x000fe2000fffe0ff */
[----:B------:R-:W-:Y:S01]  /*0bd0*/  IMAD.WIDE R16, R16, 0x40, R250 ;  /* 0x0000004010107825 */ /* 0x000fe200078e02fa */
[----:B------:R-:W-:Y:S01]  /*0be0*/  ISETP.GE.AND P2, PT, R21, c[0x0][0x1cc], PT ;  /* 0x0000730015007a0c */ /* 0x000fe20003f46270 */
[----:B------:R-:W-:Y:S01]  /*0bf0*/  ULDC.64 UR4, c[0x0][0x1b8] ;  /* 0x00006e0000047ab9 */ /* 0x000fe20000000a00 */
[----:B------:R-:W-:Y:S01]  /*0c00*/  LOP3.LUT R0, R0, 0x1c0, RZ, 0xc0, !PT ;  /* 0x000001c000007812 */ /* 0x000fe200078ec0ff */
[----:B------:R-:W-:Y:S01]  /*0c10*/  IMAD R13, R250, c[0x0][0x17c], R7 ;  /* 0x00005f00fa0d7a24 */ /* 0x000fe200078e0207 */
[----:B------:R-:W-:Y:S01]  /*0c20*/  UIMAD UR4, UR10, UR4, URZ ;  /* 0x000000040a0472a4 */ /* 0x000fe2000f8e023f */
[----:B------:R-:W-:Y:S01]  /*0c30*/  IMAD R6, R15, c[0x0][0x1b0], RZ ;  /* 0x00006c000f067a24 */ /* 0x000fe200078e02ff */
[----:B------:R-:W-:Y:S01]  /*0c40*/  LOP3.LUT R14, R0, 0x38, R4, 0xf8, !PT ;  /* 0x00000038000e7812 */ /* 0x000fe200078ef804 */
[----:B------:R-:W-:Y:S01]  /*0c50*/  IMAD R7, R17, c[0x0][0x1d8], RZ ;  /* 0x0000760011077a24 */ /* 0x000fe200078e02ff */
[----:B------:R-:W-:Y:S01]  /*0c60*/  SHF.R.U32.HI R0, RZ, 0x3, R0 ;  /* 0x00000003ff007819 */ /* 0x000fe20000011600 */
[----:B------:R-:W-:Y:S01]  /*0c70*/  IMAD R12, R10, c[0x0][0x1b4], R6 ;  /* 0x00006d000a0c7a24 */ /* 0x000fe200078e0206 */
[----:B------:R-:W-:Y:S01]  /*0c80*/  UIMAD UR4, UR12, UR5, UR4 ;  /* 0x000000050c0472a4 */ /* 0x000fe2000f8e0204 */
[----:B------:R-:W-:Y:S01]  /*0c90*/  IMAD R15, R16, c[0x0][0x1dc], R7 ;  /* 0x00007700100f7a24 */ /* 0x000fe200078e0207 */
[----:B------:R-:W-:Y:S01]  /*0ca0*/  LOP3.LUT R14, R14, R0, RZ, 0x3c, !PT ;  /* 0x000000000e0e7212 */ /* 0x000fe200078e3cff */
        /* <DEDUP_REMOVED lines=8> */
[----:B------:R-:W-:Y:S01]  /*0d30*/  IMAD.IADD R0, R11, 0x1, R15 ;  /* 0x000000010b007824 */ /* 0x000fe200078e020f */
[C---:B------:R-:W-:Y:S01]  /*0d40*/  LEA R2, P1, R10.reuse, c[0x0][0x1c0], 0x1 ;  /* 0x000070000a027a11 */ /* 0x040fe200078208ff */
[----:B------:R-:W-:Y:S01]  /*0d50*/  IMAD.IADD R7, R7, 0x1, R12 ;  /* 0x0000000107077824 */ /* 0x000fe200078e020c */
[----:B------:R-:W-:Y:S01]  /*0d60*/  CS2R R120, SRZ ;  /* 0x0000000000787805 */ /* 0x000fe2000001ff00 */
[----:B------:R-:W-:Y:S01]  /*0d70*/  IMAD.MOV.U32 R19, RZ, RZ, c[0x0][0x1d8] ;  /* 0x00007600ff137624 */ /* 0x000fe200078e00ff */
[----:B------:R-:W-:Y:S01]  /*0d80*/  LEA.HI.X R3, R10, c[0x0][0x1c4], R0, 0x1, P1 ;  /* 0x000071000a037a11 */ /* 0x000fe200008f0c00 */
[----:B------:R-:W-:Y:S01]  /*0d90*/  IMAD.WIDE.U32 R8, R250, c[0x0][0x178], R4 ;  /* 0x00005e00fa087a25 */ /* 0x000fe200078e0004 */
[-C--:B------:R-:W-:Y:S01]  /*0da0*/  LEA.HI R10, R18, R248.reuse, RZ, 0x6 ;  /* 0x000000f8120a7211 */ /* 0x080fe200078f30ff */
[----:B------:R-:W-:Y:S01]  /*0db0*/  CS2R R118, SRZ ;  /* 0x0000000000767805 */ /* 0x000fe2000001ff00 */
[----:B------:R-:W-:Y:S01]  /*0dc0*/  IADD3 R0, -R250, UR13, RZ ;  /* 0x0000000dfa007c10 */ /* 0x000fe2000fffe1ff */
[----:B------:R-:W-:Y:S01]  /*0dd0*/  IMAD.MOV.U32 R22, RZ, RZ, c[0x0][0x1dc] ;  /* 0x00007700ff167624 */ /* 0x000fe200078e00ff */
[----:B------:R-:W-:Y:S01]  /*0de0*/  SHF.R.S32.HI R26, RZ, 0x6, R10 ;  /* 0x00000006ff1a7819 */ /* 0x000fe2000001140a */
[----:B------:R-:W-:Y:S01]  /*0df0*/  IMAD.IADD R9, R9, 0x1, R13 ;  /* 0x0000000109097824 */ /* 0x000fe200078e020d */
[C---:B------:R-:W-:Y:S01]  /*0e00*/  ISETP.LT.OR P1, PT, R0.reuse, 0x1, P5 ;  /* 0x000000010000780c */ /* 0x040fe20002f21670 */
[----:B------:R-:W-:Y:S01]  /*0e10*/  IMAD R15, R17, c[0x0][0x1a8], RZ ;  /* 0x00006a00110f7a24 */ /* 0x000fe200078e02ff */
[----:B------:R-:W-:Y:S01]  /*0e20*/  ISETP.LT.OR P6, PT, R0, 0x1, P4 ;  /* 0x000000010000780c */ /* 0x000fe200027c1670 */
[----:B------:R-:W-:Y:S01]  /*0e30*/  IMAD R10, R26, 0x200, R14 ;  /* 0x000002001a0a7824 */ /* 0x000fe200078e020e */
[----:B------:R-:W-:Y:S01]  /*0e40*/  ISETP.LT.OR P3, PT, R0, 0x1, P2 ;  /* 0x000000010000780c */ /* 0x000fe20001761670 */
[----:B------:R-:W-:Y:S01]  /*0e50*/  IMAD.WIDE.U32 R12, R84, c[0x0][0x180], R8 ;  /* 0x00006000540c7a25 */ /* 0x000fe200078e0008 */
[C---:B------:R-:W-:Y:S01]  /*0e60*/  ISETP.LT.OR P5, PT, R0.reuse, 0x21, P5 ;  /* 0x000000210000780c */ /* 0x040fe20002fa1670 */
[----:B------:R-:W-:Y:S01]  /*0e70*/  CS2R R116, SRZ ;  /* 0x0000000000747805 */ /* 0x000fe2000001ff00 */
[----:B------:R-:W-:Y:S01]  /*0e80*/  ISETP.LT.OR P4, PT, R0, 0x21, P4 ;  /* 0x000000210000780c */ /* 0x000fe20002781670 */
[----:B------:R-:W-:Y:S01]  /*0e90*/  IMAD.SHL.U32 R240, R10, 0x2, RZ ;  /* 0x000000020af07824 */ /* 0x000fe200078e00ff */
[----:B------:R-:W-:Y:S01]  /*0ea0*/  ISETP.LT.OR P2, PT, R0, 0x21, P2 ;  /* 0x000000210000780c */ /* 0x000fe20001741670 */
[----:B------:R-:W-:Y:S01]  /*0eb0*/  IMAD.WIDE.U32 R10, R31, c[0x0][0x1b8], R6 ;  /* 0x00006e001f0a7a25 */ /* 0x000fe200078e0006 */
[----:B------:R-:W-:Y:S01]  /*0ec0*/  LEA.HI R17, R18, R248, RZ, 0x2 ;  /* 0x000000f812117211 */ /* 0x000fe200078f10ff */
[----:B------:R-:W-:Y:S01]  /*0ed0*/  CS2R R114, SRZ ;  /* 0x0000000000727805 */ /* 0x000fe2000001ff00 */
[----:B------:R-:W-:Y:S01]  /*0ee0*/  @!PT LDS RZ, [RZ] ;  /* 0x00000000fffff984 */ /* 0x000fe20000000800 */
[----:B------:R-:W-:Y:S01]  /*0ef0*/  @!PT LDS RZ, [RZ] ;  /* 0x00000000fffff984 */ /* 0x000fe20000000800 */
[----:B------:R-:W-:Y:S01]  /*0f00*/  @!PT LDS RZ, [RZ] ;  /* 0x00000000fffff984 */ /* 0x000fe20000000800 */
[----:B------:R1:W-:Y:S01]  /*0f10*/  LDGSTS.E.BYPASS.LTC128B.128 [R240+0x8080], [R2.64], !P1 ;  /* 0x0808000002f07fae */ /* 0x0003e2000c901d56 */
[----:B------:R-:W-:Y:S01]  /*0f20*/  ISETP.GE.AND P1, PT, R24, c[0x0][0x1cc], PT ;  /* 0x0000730018007a0c */ /* 0x000fe20003f26270 */
[----:B------:R-:W-:Y:S01]  /*0f30*/  IMAD.MOV.U32 R8, RZ, RZ, R10 ;  /* 0x000000ffff087224 */ /* 0x000fe200078e000a */
[----:B------:R-:W-:Y:S01]  /*0f40*/  IADD3 R9, R11, UR4, RZ ;  /* 0x000000040b097c10 */ /* 0x000fe2000fffe0ff */
[----:B------:R1:W-:Y:S01]  /*0f50*/  LDGSTS.E.BYPASS.LTC128B.128 [R240+0xa080], [R2.64+0x80], !P6 ;  /* 0x0a08008002f07fae */ /* 0x0003e2000f101d56 */
[C---:B------:R-:W-:Y:S01]  /*0f60*/  ISETP.LT.OR P6, PT, R0.reuse, 0x1, P1 ;  /* 0x000000010000780c */ /* 0x040fe20000fc1670 */
[----:B------:R-:W-:Y:S01]  /*0f70*/  IMAD.MOV.U32 R10, RZ, RZ, R12 ;  /* 0x000000ffff0a7224 */ /* 0x000fe200078e000c */
[----:B------:R-:W-:Y:S01]  /*0f80*/  ISETP.LT.OR P1, PT, R0, 0x21, P1 ;  /* 0x000000210000780c */ /* 0x000fe20000f21670 */
[----:B------:R1:W-:Y:S01]  /*0f90*/  LDGSTS.E.BYPASS.LTC128B.128 [R240+0xc080], [R2.64+0x100], !P3 ;  /* 0x0c08010002f07fae */ /* 0x0003e2000d901d56 */
[C---:B------:R-:W-:Y:S01]  /*0fa0*/  LEA R6, P3, R19.reuse, R2, 0x6 ;  /* 0x0000000213067211 */ /* 0x040fe200078630ff */
[C---:B------:R-:W-:Y:S01]  /*0fb0*/  IMAD R12, R16.reuse, c[0x0][0x1ac], R15 ;  /* 0x00006b00100c7a24 */ /* 0x040fe200078e020f */
[----:B------:R-:W-:Y:S01]  /*0fc0*/  ULDC.64 UR4, c[0x0][0x178] ;  /* 0x00005e0000047ab9 */ /* 0x000fe20000000a00 */
[----:B------:R-:W-:Y:S01]  /*0fd0*/  IMAD.WIDE.U32 R8, R16, c[0x0][0x1a8], R8 ;  /* 0x00006a0010087a25 */ /* 0x000fe200078e0008 */
[----:B------:R-:W-:Y:S01]  /*0fe0*/  LEA.HI.X R7, R19, R3, R22, 0x6, P3 ;  /* 0x0000000313077211 */ /* 0x000fe200018f3416 */
[----:B------:R-:W-:Y:S01]  /*0ff0*/  UIMAD UR7, UR17, UR4, URZ ;  /* 0x00000004110772a4 */ /* 0x000fe2000f8e023f */
[----:B------:R-:W-:Y:S01]  /*1000*/  ISETP.GE.AND P3, PT, R4, c[0x0][0x19c], PT ;  /* 0x0000670004007a0c */ /* 0x000fe20003f66270 */
[----:B------:R-:W-:Y:S01]  /*1010*/  IMAD R14, R30, c[0x0][0x180], RZ ;  /* 0x000060001e0e7a24 */ /* 0x000fe200078e02ff */
[----:B------:R-:W-:Y:S01]  /*1020*/  UIMAD.WIDE.U32 UR24, UR14, UR4, URZ ;  /* 0x000000040e1872a5 */ /* 0x000fe2000f8e003f */
[----:B------:R1:W-:Y:S01]  /*1030*/  LDGSTS.E.BYPASS.LTC128B.128 [R240+0xe080], [R2.64+0x180], !P6 ;  /* 0x0e08018002f07fae */ /* 0x0003e2000f101d56 */
[----:B------:R-:W-:Y:S01]  /*1040*/  UIMAD UR7, UR14, UR5, UR7 ;  /* 0x000000050e0772a4 */ /* 0x000fe2000f8e0207 */
[----:B------:R-:W-:Y:S01]  /*1050*/  IMAD R14, R84, c[0x0][0x184], R14 ;  /* 0x00006100540e7a24 */ /* 0x000fe200078e020e */
[-C--:B------:R-:W-:Y:S01]  /*1060*/  LEA.HI R15, R18, R248.reuse, RZ, 0x4 ;  /* 0x000000f8120f7211 */ /* 0x080fe200078f20ff */
[----:B------:R2:W-:Y:S01]  /*1070*/  LDGSTS.E.BYPASS.LTC128B.128 [R240+0x9080], [R6.64], !P5 ;  /* 0x0908000006f07fae */ /* 0x0005e2000e901d56 */
[----:B------:R-:W-:Y:S01]  /*1080*/  ISETP.GE.AND P5, PT, R21, c[0x0][0x19c], PT ;  /* 0x0000670015007a0c */ /* 0x000fe20003fa6270 */
[----:B------:R-:W-:Y:S01]  /*1090*/  ULDC.64 UR4, c[0x0][0x188] ;  /* 0x0000620000047ab9 */ /* 0x000fe20000000a00 */
[----:B------:R-:W-:Y:S01]  /*10a0*/  IMAD.IADD R11, R13, 0x1, R14 ;  /* 0x000000010d0b7824 */ /* 0x000fe200078e020e */
[----:B------:R2:W-:Y:S01]  /*10b0*/  LDGSTS.E.BYPASS.LTC128B.128 [R240+0xb080], [R6.64+0x80], !P4 ;  /* 0x0b08008006f07fae */ /* 0x0005e2000e101d56 */
[C---:B------:R-:W-:Y:S01]  /*10c0*/  ISETP.LT.OR P4, PT, R0.reuse, 0x1, P3 ;  /* 0x000000010000780c */ /* 0x040fe20001f81670 */
[----:B------:R-:W-:Y:S01]  /*10d0*/  UIMAD UR4, UR10, UR4, URZ ;  /* 0x000000040a0472a4 */ /* 0x000fe2000f8e023f */
[----:B------:R-:W-:Y:S01]  /*10e0*/  ISETP.LT.OR P3, PT, R0, 0x21, P3 ;  /* 0x000000210000780c */ /* 0x000fe20001f61670 */
[----:B------:R2:W-:Y:S01]  /*10f0*/  LDGSTS.E.BYPASS.LTC128B.128 [R240+0xd080], [R6.64+0x100], !P2 ;  /* 0x0d08010006f07fae */ /* 0x0005e2000d101d56 */
[----:B------:R-:W-:Y:S01]  /*1100*/  ISETP.GE.AND P2, PT, R20, c[0x0][0x19c], PT ;  /* 0x0000670014007a0c */ /* 0x000fe20003f46270 */
[----:B------:R-:W-:Y:S01]  /*1110*/  UIADD3 UR7, UR25, UR7, URZ ;  /* 0x0000000719077290 */ /* 0x000fe2000fffe03f */
[----:B------:R-:W-:Y:S01]  /*1120*/  IMAD.WIDE.U32 R34, R31, c[0x0][0x188], R10 ;  /* 0x000062001f227a25 */ /* 0x000fe200078e000a */
[----:B------:R2:W-:Y:S01]  /*1130*/  LDGSTS.E.BYPASS.LTC128B.128 [R240+0xf080], [R6.64+0x180], !P1 ;  /* 0x0f08018006f07fae */ /* 0x0005e2000c901d56 */
[C---:B------:R-:W-:Y:S01]  /*1140*/  ISETP.LT.OR P1, PT, R0.reuse, 0x1, P2 ;  /* 0x000000010000780c */ /* 0x040fe20001721670 */
[----:B------:R-:W-:Y:S01]  /*1150*/  UIMAD UR4, UR12, UR5, UR4 ;  /* 0x000000050c0472a4 */ /* 0x000fe2000f8e0204 */
[----:B------:R-:W-:Y:S01]  /*1160*/  ISETP.LT.OR P2, PT, R0, 0x21, P2 ;  /* 0x000000210000780c */ /* 0x000fe20001741670 */
[----:B------:R-:W-:Y:S01]  /*1170*/  IMAD.U32 R10, RZ, RZ, UR7 ;  /* 0x00000007ff0a7e24 */ /* 0x000fe2000f8e00ff */
[----:B------:R-:W-:Y:S01]  /*1180*/  LEA.HI R16, R18, R248, RZ, 0x5 ;  /* 0x000000f812107211 */ /* 0x000fe200078f28ff */
[----:B------:R-:W-:Y:S01]  /*1190*/  IMAD.U32 R11, RZ, RZ, UR6 ;  /* 0x00000006ff0b7e24 */ /* 0x000fe2000f8e00ff */
[----:B------:R-:W-:Y:S01]  /*11a0*/  SHF.R.S32.HI R13, RZ, 0x1f, R17 ;  /* 0x0000001fff0d7819 */ /* 0x000fe20000011411 */
[----:B------:R3:W-:Y:S01]  /*11b0*/  STL.64 [R1+0x18], R34 ;  /* 0x0000182201007387 */ /* 0x0007e20000100a00 */
[----:B------:R-:W-:Y:S01]  /*11c0*/  IADD3 R23, R35, UR4, RZ ;  /* 0x0000000423177c10 */ /* 0x000fe2000fffe0ff */
[----:B------:R-:W-:Y:S01]  /*11d0*/  ULDC.64 UR6, c[0x0][0x208] ;  /* 0x0000820000067ab9 */ /* 0x000fe20000000a00 */
[----:B-1----:R-:W-:Y:S01]  /*11e0*/  IMAD.IADD R3, R9, 0x1, R12 ;  /* 0x0000000109037824 */ /* 0x002fe200078e020c */
[C---:B------:R-:W-:Y:S01]  /*11f0*/  LEA R2, P6, R8.reuse, c[0x0][0x190], 0x1 ;  /* 0x0000640008027a11 */ /* 0x040fe200078c08ff */
[----:B------:R-:W-:Y:S01]  /*1200*/  IMAD.U32 R9, RZ, RZ, UR25 ;  /* 0x00000019ff097e24 */ /* 0x000fe2000f8e00ff */
[----:B------:R-:W-:Y:S01]  /*1210*/  SHF.R.S32.HI R12, RZ, 0x1f, R16 ;  /* 0x0000001fff0c7819 */ /* 0x000fe20000011410 */
[----:B------:R1:W-:Y:S01]  /*1220*/  STL [R1+0x28], R23 ;  /* 0x0000281701007387 */ /* 0x0003e20000100800 */
[----:B------:R-:W-:Y:S01]  /*1230*/  LEA.HI.X R3, R8, c[0x0][0x194], R3, 0x1, P6 ;  /* 0x0000650008037a11 */ /* 0x000fe200030f0c03 */
[----:B------:R-:W-:Y:S01]  /*1240*/  IMAD.MOV.U32 R8, RZ, RZ, c[0x0][0x1ac] ;  /* 0x00006b00ff087624 */ /* 0x000fe200078e00ff */
[C---:B------:R-:W-:Y:S01]  /*1250*/  ISETP.LT.OR P6, PT, R0.reuse, 0x1, P5 ;  /* 0x000000010000780c */ /* 0x040fe20002fc1670 */
[----:B------:R-:W-:Y:S01]  /*1260*/  UIMAD UR17, UR17, UR6, URZ ;  /* 0x00000006111172a4 */ /* 0x000fe2000f8e023f */
[----:B------:R-:W-:Y:S01]  /*1270*/  ISETP.LT.OR P5, PT, R0, 0x21, P5 ;  /* 0x000000210000780c */ /* 0x000fe20002fa1670 */
[----:B------:R4:W-:Y:S01]  /*1280*/  LDGSTS.E.BYPASS.LTC128B.128 [R240+0x80], [R2.64], !P4 ;  /* 0x0008000002f07fae */ /* 0x0009e2000e101d56 */
[----:B------:R-:W-:Y:S01]  /*1290*/  ULDC.64 UR4, c[0x0][0x218] ;  /* 0x0000860000047ab9 */ /* 0x000fe20000000a00 */
[----:B------:R-:W-:Y:S01]  /*12a0*/  IMAD.MOV.U32 R246, RZ, RZ, 0x20 ;  /* 0x00000020fff67424 */ /* 0x000fe200078e00ff */
[----:B------:R-:W-:Y:S01]  /*12b0*/  UIMAD UR17, UR14, UR7, UR17 ;  /* 0x000000070e1172a4 */ /* 0x000fe2000f8e0211 */
[----:B------:R4:W-:Y:S01]  /*12c0*/  LDGSTS.E.BYPASS.LTC128B.128 [R240+0x2080], [R2.64+0x80], !P1 ;  /* 0x0208008002f07fae */ /* 0x0009e2000c901d56 */
[----:B------:R-:W-:Y:S01]  /*12d0*/  ISETP.GE.AND P1, PT, R24, c[0x0][0x19c], PT ;  /* 0x0000670018007a0c */ /* 0x000fe20003f26270 */
[----:B--2---:R-:W-:Y:S01]  /*12e0*/  IMAD.MOV.U32 R7, RZ, RZ, c[0x0][0x1a8] ;  /* 0x00006a00ff077624 */ /* 0x004fe200078e00ff */
[----:B------:R-:W-:Y:S01]  /*12f0*/  UIMAD UR4, UR10, UR4, URZ ;  /* 0x000000040a0472a4 */ /* 0x000fe2000f8e023f */
[----:B------:R-:W-:Y:S01]  /*1300*/  IMAD.MOV.U32 R149, RZ, RZ, 0x1 ;  /* 0x00000001ff957424 */ /* 0x000fe200078e00ff */
[----:B------:R-:W-:Y:S01]  /*1310*/  CS2R R112, SRZ ;  /* 0x0000000000707805 */ /* 0x000fe2000001ff00 */
[----:B------:R4:W-:Y:S01]  /*1320*/  LDGSTS.E.BYPASS.LTC128B.128 [R240+0x4080], [R2.64+0x100], !P6 ;  /* 0x0408010002f07fae */ /* 0x0009e2000f101d56 */
[C---:B------:R-:W-:Y:S01]  /*1330*/  LEA R6, P4, R7.reuse, R2, 0x6 ;  /* 0x0000000207067211 */ /* 0x040fe200078830ff */
[----:B------:R-:W-:Y:S01]  /*1340*/  UIMAD UR4, UR12, UR5, UR4 ;  /* 0x000000050c0472a4 */ /* 0x000fe2000f8e0204 */
[C---:B------:R-:W-:Y:S01]  /*1350*/  ISETP.LT.OR P6, PT, R0.reuse, 0x1, P1 ;  /* 0x000000010000780c */ /* 0x040fe20000fc1670 */
[----:B------:R-:W-:Y:S01]  /*1360*/  CS2R R110, SRZ ;  /* 0x00000000006e7805 */ /* 0x000fe2000001ff00 */
[----:B------:R-:W-:Y:S01]  /*1370*/  LEA.HI.X R7, R7, R3, R8, 0x6, P4 ;  /* 0x0000000307077211 */ /* 0x000fe200020f3408 */
[----:B------:R-:W-:Y:S01]  /*1380*/  IMAD.U32 R8, RZ, RZ, UR24 ;  /* 0x00000018ff087e24 */ /* 0x000fe2000f8e00ff */
[----:B------:R-:W-:Y:S01]  /*1390*/  ISETP.LT.OR P1, PT, R0, 0x21, P1 ;  /* 0x000000210000780c */ /* 0x000fe20000f21670 */
[----:B------:R-:W-:Y:S01]  /*13a0*/  IMAD R0, R30, c[0x0][0x238], RZ ;  /* 0x00008e001e007a24 */ /* 0x000fe200078e02ff */
[----:B------:R-:W-:Y:S01]  /*13b0*/  UIMAD.WIDE.U32 UR24, UR14, UR6, URZ ;  /* 0x000000060e1872a5 */ /* 0x000fe2000f8e003f */
[----:B------:R-:W-:Y:S01]  /*13c0*/  CS2R R108, SRZ ;  /* 0x00000000006c7805 */ /* 0x000fe2000001ff00 */
[----:B------:R-:W-:Y:S01]  /*13d0*/  LEA R9, P4, R8, R34, 0x6 ;  /* 0x0000002208097211 */ /* 0x000fe200078830ff */
[----:B------:R-:W-:Y:S01]  /*13e0*/  IMAD R0, R84, c[0x0][0x23c], R0 ;  /* 0x00008f0054007a24 */ /* 0x000fe200078e0200 */
[----:B------:R-:W-:Y:S01]  /*13f0*/  UIADD3 UR17, UR25, UR17, URZ ;  /* 0x0000001119117290 */ /* 0x000fe2000fffe03f */
[----:B------:R-:W-:Y:S01]  /*1400*/  CS2R R106, SRZ ;  /* 0x00000000006a7805 */ /* 0x000fe2000001ff00 */
[----:B------:R-:W-:Y:S01]  /*1410*/  LEA.HI.X R8, R8, R23, R10, 0x6, P4 ;  /* 0x0000001708087211 */ /* 0x000fe200020f340a */
[----:B------:R4:W-:Y:S01]  /*1420*/  LDGSTS.E.BYPASS.LTC128B.128 [R240+0x6080], [R2.64+0x180], !P6 ;  /* 0x0608018002f07fae */ /* 0x0009e2000f101d56 */
[----:B------:R-:W-:Y:S01]  /*1430*/  IADD3 R10, -R11, c[0x0][0x168], -R250 ;  /* 0x00005a000b0a7a10 */ /* 0x000fe20007ffe9fa */
[----:B------:R-:W-:Y:S01]  /*1440*/  IMAD.MOV.U32 R11, RZ, RZ, c[0x0][0x17c] ;  /* 0x00005f00ff0b7624 */ /* 0x000fe200078e00ff */
[----:B------:R-:W-:Y:S01]  /*1450*/  ISETP.GE.AND P6, PT, R4, c[0x0][0x16c], PT ;  /* 0x00005b0004007a0c */ /* 0x000fe20003fc6270 */
[----:B------:R2:W-:Y:S01]  /*1460*/  LDGSTS.E.BYPASS.LTC128B.128 [R240+0x1080], [R6.64], !P3 ;  /* 0x0108000006f07fae */ /* 0x0005e2000d901d56 */
[----:B------:R-:W-:Y:S01]  /*1470*/  CS2R R104, SRZ ;  /* 0x0000000000687805 */ /* 0x000fe2000001ff00 */
[----:B------:R-:W-:Y:S01]  /*1480*/  CS2R R102, SRZ ;  /* 0x0000000000667805 */ /* 0x000fe2000001ff00 */
[----:B------:R-:W-:Y:S01]  /*1490*/  ISETP.LT.OR P4, PT, R10, 0x1, P6 ;  /* 0x000000010a00780c */ /* 0x000fe20003781670 */
[----:B------:R2:W-:Y:S01]  /*14a0*/  LDGSTS.E.BYPASS.LTC128B.128 [R240+0x3080], [R6.64+0x80], !P2 ;  /* 0x0308008006f07fae */ /* 0x0005e2000d101d56 */
[----:B------:R-:W-:Y:S01]  /*14b0*/  ISETP.GE.AND P2, PT, R20, c[0x0][0x16c], PT ;  /* 0x00005b0014007a0c */ /* 0x000fe20003f46270 */
[----:B------:R-:W-:Y:S01]  /*14c0*/  CS2R R100, SRZ ;  /* 0x0000000000647805 */ /* 0x000fe2000001ff00 */
[C---:B------:R-:W-:Y:S01]  /*14d0*/  ISETP.LT.OR P6, PT, R10.reuse, 0x21, P6 ;  /* 0x000000210a00780c */ /* 0x040fe200037c1670 */
[----:B------:R2:W-:Y:S01]  /*14e0*/  LDGSTS.E.BYPASS.LTC128B.128 [R240+0x5080], [R6.64+0x100], !P5 ;  /* 0x0508010006f07fae */ /* 0x0005e2000e901d56 */
[----:B------:R-:W-:Y:S01]  /*14f0*/  ISETP.GE.AND P5, PT, R21, c[0x0][0x16c], PT ;  /* 0x00005b0015007a0c */ /* 0x000fe20003fa6270 */
[----:B------:R-:W-:Y:S01]  /*1500*/  CS2R R98, SRZ ;  /* 0x0000000000627805 */ /* 0x000fe2000001ff00 */
[----:B------:R-:W-:Y:S01]  /*1510*/  CS2R R96, SRZ ;  /* 0x0000000000607805 */ /* 0x000fe2000001ff00 */
[----:B------:R2:W-:Y:S01]  /*1520*/  LDGSTS.E.BYPASS.LTC128B.128 [R240+0x7080], [R6.64+0x180], !P1 ;  /* 0x0708018006f07fae */ /* 0x0005e2000c901d56 */
[C---:B------:R-:W-:Y:S01]  /*1530*/  ISETP.LT.OR P1, PT, R10.reuse, 0x1, P5 ;  /* 0x000000010a00780c */ /* 0x040fe20002f21670 */
        /* <DEDUP_REMOVED lines=8> */
[----:B------:R-:W-:Y:S01]  /*15c0*/  CS2R R80, SRZ ;  /* 0x0000000000507805 */ /* 0x000fe2000001ff00 */
[C---:B----4-:R-:W-:Y:S01]  /*15d0*/  LEA R2, P3, R9.reuse, c[0x0][0x160], 0x1 ;  /* 0x0000580009027a11 */ /* 0x050fe200078608ff */
[----:B------:R-:W-:Y:S01]  /*15e0*/  CS2R R78, SRZ ;  /* 0x00000000004e7805 */ /* 0x000fe2000001ff00 */
[----:B------:R-:W-:Y:S01]  /*15f0*/  CS2R R76, SRZ ;  /* 0x00000000004c7805 */ /* 0x000fe2000001ff00 */
[----:B------:R-:W-:Y:S01]  /*1600*/  CS2R R74, SRZ ;  /* 0x00000000004a7805 */ /* 0x000fe2000001ff00 */
[----:B------:R-:W-:Y:S01]  /*1610*/  LEA.HI.X R3, R9, c[0x0][0x164], R8, 0x1, P3 ;  /* 0x0000590009037a11 */ /* 0x000fe200018f0c08 */
[----:B------:R-:W-:Y:S01]  /*1620*/  IMAD.MOV.U32 R9, RZ, RZ, c[0x0][0x178] ;  /* 0x00005e00ff097624 */ /* 0x000fe200078e00ff */
[C---:B------:R-:W-:Y:S01]  /*1630*/  ISETP.LT.OR P3, PT, R10.reuse, 0x1, P2 ;  /* 0x000000010a00780c */ /* 0x040fe20001761670 */
[----:B------:R-:W-:Y:S01]  /*1640*/  CS2R R72, SRZ ;  /* 0x0000000000487805 */ /* 0x000fe2000001ff00 */
[----:B------:R-:W-:Y:S01]  /*1650*/  ISETP.LT.OR P2, PT, R10, 0x21, P2 ;  /* 0x000000210a00780c */ /* 0x000fe20001741670 */
[----:B------:R4:W-:Y:S01]  /*1660*/  LDGSTS.E.BYPASS.LTC128B.128 [R240+0x10080], [R2.64], !P4 ;  /* 0x1008000002f07fae */ /* 0x0009e2000e101d56 */
[----:B------:R-:W-:Y:S01]  /*1670*/  ISETP.GE.AND P4, PT, R24, c[0x0][0x16c], PT ;  /* 0x00005b0018007a0c */ /* 0x000fe20003f86270 */
        /* <DEDUP_REMOVED lines=8> */
[----:B------:R4:W-:Y:S01]  /*1700*/  LDGSTS.E.BYPASS.LTC128B.128 [R240+0x12080], [R2.64+0x80], !P3 ;  /* 0x1208008002f07fae */ /* 0x0009e2000d901d56 */
[----:B------:R-:W-:Y:S01]  /*1710*/  ISETP.LT.OR P3, PT, R10, 0x1, P4 ;  /* 0x000000010a00780c */ /* 0x000fe20002761670 */
[----:B------:R-:W-:Y:S01]  /*1720*/  IMAD.IADD R7, R7, 0x1, R0 ;  /* 0x0000000107077824 */ /* 0x000fe200078e0200 */
[----:B------:R-:W-:Y:S01]  /*1730*/  SHF.R.S32.HI R0, RZ, 0x5, R16 ;  /* 0x00000005ff007819 */ /* 0x000fe20000011410 */
[----:B------:R4:W-:Y:S01]  /*1740*/  LDGSTS.E.BYPASS.LTC128B.128 [R240+0x14080], [R2.64+0x100], !P1 ;  /* 0x1408010002f07fae */ /* 0x0009e2000c901d56 */
[----:B------:R-:W-:Y:S01]  /*1750*/  LEA R8, P1, R9, R2, 0x6 ;  /* 0x0000000209087211 */ /* 0x000fe200078230ff */
[----:B------:R-:W-:Y:S01]  /*1760*/  IMAD.WIDE.U32 R150, R31, c[0x0][0x240], R6 ;  /* 0x000090001f967a25 */ /* 0x000fe200078e0006 */
[----:B------:R-:W-:Y:S01]  /*1770*/  LEA.HI R14, R12, R0, RZ, 0x2 ;  /* 0x000000000c0e7211 */ /* 0x000fe200078f10ff */
[----:B------:R-:W-:Y:S01]  /*1780*/  CS2R R56, SRZ ;  /* 0x0000000000387805 */ /* 0x000fe2000001ff00 */
[----:B------:R-:W-:Y:S01]  /*1790*/  LEA.HI.X R9, R9, R3, R11, 0x6, P1 ;  /* 0x0000000309097211 */ /* 0x000fe200008f340b */
[----:B------:R-:W-:Y:S01]  /*17a0*/  IMAD.U32 R6, RZ, RZ, UR7 ;  /* 0x00000007ff067e24 */ /* 0x000fe2000f8e00ff */
[----:B------:R-:W-:Y:S01]  /*17b0*/  LOP3.LUT R14, R14, 0xfffffffc, RZ, 0xc0, !PT ;  /* 0xfffffffc0e0e7812 */ /* 0x000fe200078ec0ff */
[----:B------:R-:W-:Y:S01]  /*17c0*/  STL.64 [R1+0x30], R150 ;  /* 0x0000309601007387 */ /* 0x000fe20000100a00 */
[----:B------:R-:W-:Y:S01]  /*17d0*/  ISETP.GE.AND P1, PT, R4, c[0x0][0x16c], PT ;  /* 0x00005b0004007a0c */ /* 0x000fe20003f26270 */
[----:B------:R-:W-:Y:S01]  /*17e0*/  CS2R R54, SRZ ;  /* 0x0000000000367805 */ /* 0x000fe2000001ff00 */
[----:B------:R-:W-:Y:S01]  /*17f0*/  ISETP.LT.OR P4, PT, R10, 0x21, P4 ;  /* 0x000000210a00780c */ /* 0x000fe20002781670 */
[----:B------:R4:W-:Y:S01]  /*1800*/  LDGSTS.E.BYPASS.LTC128B.128 [R240+0x16080], [R2.64+0x180], !P3 ;  /* 0x1608018002f07fae */ /* 0x0009e2000d901d56 */
[----:B------:R-:W-:Y:S01]  /*1810*/  IMAD.IADD R19, R0, 0x1, -R14 ;  /* 0x0000000100137824 */ /* 0x000fe200078e0a0e */
[----:B------:R-:W-:Y:S01]  /*1820*/  ISETP.GE.AND P3, PT, R4, c[0x0][0x1fc], PT ;  /* 0x00007f0004007a0c */ /* 0x000fe20003f66270 */
[----:B------:R-:W-:Y:S01]  /*1830*/  CS2R R52, SRZ ;  /* 0x0000000000347805 */ /* 0x000fe2000001ff00 */
[----:B------:R-:W-:Y:S01]  /*1840*/  SEL R33, RZ, 0x1, P1 ;  /* 0x00000001ff217807 */ /* 0x000fe20000800000 */
[----:B------:R2:W-:Y:S01]  /*1850*/  LDGSTS.E.BYPASS.LTC128B.128 [R240+0x11080], [R8.64], !P6 ;  /* 0x1108000008f07fae */ /* 0x0005e2000f101d56 */
[----:B---3--:R-:W-:Y:S01]  /*1860*/  SEL R34, RZ, 0x1, P3 ;  /* 0x00000001ff227807 */ /* 0x008fe20001800000 */
[----:B------:R-:W-:Y:S01]  /*1870*/  CS2R R50, SRZ ;  /* 0x0000000000327805 */ /* 0x000fe2000001ff00 */
[----:B------:R-:W-:Y:S01]  /*1880*/  ISETP.GE.AND P3, PT, R24, c[0x0][0x16c], PT ;  /* 0x00005b0018007a0c */ /* 0x000fe20003f66270 */
[----:B------:R2:W-:Y:S01]  /*1890*/  LDGSTS.E.BYPASS.LTC128B.128 [R240+0x13080], [R8.64+0x80], !P2 ;  /* 0x1308008008f07fae */ /* 0x0005e2000d101d56 */
[----:B------:R-:W-:Y:S01]  /*18a0*/  ISETP.GE.AND P6, PT, R4, c[0x0][0x1fc], PT ;  /* 0x00007f0004007a0c */ /* 0x000fe20003fc6270 */
[----:B------:R-:W-:Y:S01]  /*18b0*/  CS2R R48, SRZ ;  /* 0x0000000000307805 */ /* 0x000fe2000001ff00 */
[----:B------:R-:W-:Y:S01]  /*18c0*/  SEL R243, RZ, 0x8, P3 ;  /* 0x00000008fff37807 */ /* 0x000fe20001800000 */
[----:B------:R2:W-:Y:S01]  /*18d0*/  LDGSTS.E.BYPASS.LTC128B.128 [R240+0x15080], [R8.64+0x100], !P5 ;  /* 0x1508010008f07fae */ /* 0x0005e2000e901d56 */
[----:B------:R-:W-:Y:S01]  /*18e0*/  ISETP.GE.AND P3, PT, R21, c[0x0][0x1fc], PT ;  /* 0x00007f0015007a0c */ /* 0x000fe20003f66270 */
[----:B------:R-:W-:Y:S01]  /*18f0*/  CS2R R46, SRZ ;  /* 0x00000000002e7805 */ /* 0x000fe2000001ff00 */
[C---:B------:R-:W-:Y:S01]  /*1900*/  ISETP.GE.AND P5, PT, R20.reuse, c[0x0][0x1fc], PT ;  /* 0x00007f0014007a0c */ /* 0x040fe20003fa6270 */
[----:B------:R2:W-:Y:S01]  /*1910*/  LDGSTS.E.BYPASS.LTC128B.128 [R240+0x17080], [R8.64+0x180], !P4 ;  /* 0x1708018008f07fae */ /* 0x0005e2000e101d56 */
[----:B------:R-:W-:Y:S01]  /*1920*/  ISETP.GE.AND P4, PT, R20, c[0x0][0x16c], PT ;  /* 0x00005b0014007a0c */ /* 0x000fe20003f86270 */
[----:B------:R-:W-:Y:S01]  /*1930*/  CS2R R44, SRZ ;  /* 0x00000000002c7805 */ /* 0x000fe2000001ff00 */
[----:B------:R-:W-:Y:S01]  /*1940*/  CS2R R42, SRZ ;  /* 0x00000000002a7805 */ /* 0x000fe2000001ff00 */
[----:B------:R-:W-:Y:S01]  /*1950*/  CS2R R40, SRZ ;  /* 0x0000000000287805 */ /* 0x000fe2000001ff00 */
[----:B------:R-:W-:Y:S01]  /*1960*/  CS2R R38, SRZ ;  /* 0x0000000000267805 */ /* 0x000fe2000001ff00 */
[----:B------:R-:W-:-:S02]  /*1970*/  USHF.L.U64.HI UR7, UR6, 0x5, UR7 ;  /* 0x0000000506077899 */ /* 0x000fc40008010207 */
[----:B------:R-:W-:Y:S01]  /*1980*/  UISETP.GT.AND UP1, UPT, UR11, -0x1, UPT ;  /* 0xffffffff0b00788c */ /* 0x000fe2000bf24270 */
[----:B----4-:R-:W-:Y:S02]  /*1990*/  SHF.R.S32.HI R3, RZ, 0x4, R15 ;  /* 0x00000004ff037819 */ /* 0x010fe4000001140f */
[----:B------:R-:W-:Y:S02]  /*19a0*/  SHF.R.S32.HI R2, RZ, 0x2, R17 ;  /* 0x00000002ff027819 */ /* 0x000fe40000011411 */
[----:B------:R-:W-:Y:S02]  /*19b0*/  LEA.HI R11, R15, R3, RZ, 0x1 ;  /* 0x000000030f0b7211 */ /* 0x000fe400078f08ff */
[----:B------:R-:W-:Y:S02]  /*19c0*/  LEA.HI R13, R13, R2, RZ, 0x3 ;  /* 0x000000020d0d7211 */ /* 0x000fe400078f18ff */
[----:B------:R-:W-:Y:S02]  /*19d0*/  LOP3.LUT R12, R11, 0xfffffffe, RZ, 0xc0, !PT ;  /* 0xfffffffe0b0c7812 */ /* 0x000fe400078ec0ff */
[----:B------:R-:W-:-:S03]  /*19e0*/  LEA.HI R11, R0, R0, RZ, 0x1 ;  /* 0x00000000000b7211 */ /* 0x000fc600078f08ff */
[----:B------:R-:W-:Y:S01]  /*19f0*/  IMAD.IADD R236, R3, 0x1, -R12 ;  /* 0x0000000103ec7824 */ /* 0x000fe200078e0a0c */
[----:B------:R-:W-:Y:S01]  /*1a00*/  LOP3.LUT R11, R11, 0xfffffffe, RZ, 0xc0, !PT ;  /* 0xfffffffe0b0b7812 */ /* 0x000fe200078ec0ff */
[----:B------:R-:W-:Y:S01]  /*1a10*/  IMAD R3, R251, c[0x0][0x208], RZ ;  /* 0x00008200fb037a24 */ /* 0x000fe200078e02ff */
[----:B------:R-:W-:-:S03]  /*1a20*/  LOP3.LUT R12, R13, 0xfffffff8, RZ, 0xc0, !PT ;  /* 0xfffffff80d0c7812 */ /* 0x000fc600078ec0ff */
[----:B-1----:R-:W-:Y:S02]  /*1a30*/  IMAD.IADD R23, R0, 0x1, -R11 ;  /* 0x0000000100177824 */ /* 0x002fe400078e0a0b */
[----:B------:R-:W-:Y:S01]  /*1a40*/  IMAD.IADD R22, R2, 0x1, -R12 ;  /* 0x0000000102167824 */ /* 0x000fe200078e0a0c */
[C---:B------:R-:W-:Y:S01]  /*1a50*/  @!P0 LEA R12, P2, R25.reuse, c[0x0][0x258], 0x2 ;  /* 0x00009600190c8a11 */ /* 0x040fe200078410ff */
[C---:B------:R-:W-:Y:S02]  /*1a60*/  IMAD R0, R250.reuse, c[0x0][0x20c], R3 ;  /* 0x00008300fa007a24 */ /* 0x040fe400078e0203 */
[----:B------:R-:W-:Y:S01]  /*1a70*/  IMAD.WIDE.U32 R2, R250, c[0x0][0x208], R4 ;  /* 0x00008200fa027a25 */ /* 0x000fe200078e0004 */
[----:B------:R-:W-:Y:S02]  /*1a80*/  @!P0 LEA.HI.X R13, R25, c[0x0][0x25c], R28, 0x2, P2 ;  /* 0x00009700190d8a11 */ /* 0x000fe400010f141c */
[----:B------:R-:W-:Y:S01]  /*1a90*/  SEL R28, RZ, 0xffffffff, P4 ;  /* 0xffffffffff1c7807 */ /* 0x000fe20002000000 */
[----:B------:R-:W-:Y:S01]  /*1aa0*/  IMAD.IADD R3, R3, 0x1, R0 ;  /* 0x0000000103037824 */ /* 0x000fe200078e0200 */
[----:B------:R-:W-:Y:S01]  /*1ab0*/  ISETP.GE.AND P4, PT, R21, c[0x0][0x16c], PT ;  /* 0x00005b0015007a0c */ /* 0x000fe20003f86270 */
[----:B------:R-:W-:Y:S01]  /*1ac0*/  IMAD R0, R30, c[0x0][0x210], RZ ;  /* 0x000084001e007a24 */ /* 0x000fe200078e02ff */
[----:B------:R-:W-:Y:S01]  /*1ad0*/  SEL R30, RZ, 0x4, P3 ;  /* 0x00000004ff1e7807 */ /* 0x000fe20001800000 */
[----:B------:R-:W-:Y:S01]  /*1ae0*/  IMAD.WIDE.U32 R2, R84, c[0x0][0x210], R2 ;  /* 0x0000840054027a25 */ /* 0x000fe200078e0002 */
[----:B------:R-:W-:-:S02]  /*1af0*/  ISETP.LT.OR P3, PT, R10, 0x1, P6 ;  /* 0x000000010a00780c */ /* 0x000fc40003761670 */
[----:B------:R-:W-:Y:S01]  /*1b00*/  ISETP.GE.AND P2, PT, R20, c[0x0][0x1fc], PT ;  /* 0x00007f0014007a0c */ /* 0x000fe20003f46270 */
[----:B------:R-:W-:Y:S01]  /*1b10*/  IMAD R0, R84, c[0x0][0x214], R0 ;  /* 0x0000850054007a24 */ /* 0x000fe200078e0200 */
[C---:B------:R-:W-:Y:S01]  /*1b20*/  ISETP.LT.OR P6, PT, R10.reuse, 0x21, P6 ;  /* 0x000000210a00780c */ /* 0x040fe200037c1670 */
[----:B------:R-:W-:Y:S01]  /*1b30*/  CS2R R84, SRZ ;  /* 0x0000000000547805 */ /* 0x000fe2000001ff00 */
[----:B------:R-:W-:Y:S01]  /*1b40*/  SEL R25, RZ, 0xffffffff, P2 ;  /* 0xffffffffff197807 */ /* 0x000fe20001000000 */
[----:B------:R-:W-:Y:S01]  /*1b50*/  IMAD.IADD R3, R3, 0x1, R0 ;  /* 0x0000000103037824 */ /* 0x000fe200078e0200 */
[C---:B------:R-:W-:Y:S01]  /*1b60*/  ISETP.LT.OR P2, PT, R10.reuse, 0x1, P5 ;  /* 0x000000010a00780c */ /* 0x040fe20002f41670 */
[----:B------:R-:W-:Y:S01]  /*1b70*/  IMAD.U32 R0, RZ, RZ, UR17 ;  /* 0x00000011ff007e24 */ /* 0x000fe2000f8e00ff */
[----:B------:R-:W-:Y:S01]  /*1b80*/  ISETP.LT.OR P5, PT, R10, 0x21, P5 ;  /* 0x000000210a00780c */ /* 0x000fe20002fa1670 */
[----:B------:R-:W-:Y:S01]  /*1b90*/  IMAD.WIDE.U32 R36, R31, c[0x0][0x218], R2 ;  /* 0x000086001f247a25 */ /* 0x000fe200078e0002 */
[----:B------:R-:W-:-:S02]  /*1ba0*/  SEL R31, RZ, 0x4, P4 ;  /* 0x00000004ff1f7807 */ /* 0x000fc40002000000 */
[----:B------:R-:W-:Y:S01]  /*1bb0*/  ISETP.GE.AND P4, PT, R21, c[0x0][0x1fc], PT ;  /* 0x00007f0015007a0c */ /* 0x000fe20003f86270 */
[----:B------:R-:W-:Y:S01]  /*1bc0*/  IMAD.U32 R2, RZ, RZ, UR24 ;  /* 0x00000018ff027e24 */ /* 0x000fe2000f8e00ff */
[----:B------:R-:W-:Y:S01]  /*1bd0*/  IADD3 R35, R37, UR4, RZ ;  /* 0x0000000425237c10 */ /* 0x000fe2000fffe0ff */
[----:B------:R-:W-:Y:S01]  /*1be0*/  IMAD.U32 R3, RZ, RZ, UR25 ;  /* 0x00000019ff037e24 */ /* 0x000fe2000f8e00ff */
[----:B------:R-:W-:Y:S01]  /*1bf0*/  ULDC.64 UR4, c[0x0][0x240] ;  /* 0x0000900000047ab9 */ /* 0x000fe20000000a00 */
[----:B------:R1:W-:Y:S01]  /*1c00*/  STL.64 [R1+0x10], R36 ;  /* 0x0000102401007387 */ /* 0x0003e20000100a00 */
[C---:B------:R-:W-:Y:S01]  /*1c10*/  LEA R3, P1, R2.reuse, R36, 0x6 ;  /* 0x0000002402037211 */ /* 0x040fe200078230ff */
[----:B------:R-:W-:Y:S02]  /*1c20*/  UIMAD UR4, UR10, UR4, URZ ;  /* 0x000000040a0472a4 */ /* 0x000fe4000f8e023f */
[----:B------:R3:W-:Y:S01]  /*1c30*/  STL [R1+0x24], R35 ;  /* 0x0000242301007387 */ /* 0x0007e20000100800 */
[----:B------:R-:W-:Y:S01]  /*1c40*/  LEA.HI.X R0, R2, R35, R0, 0x6, P1 ;  /* 0x0000002302007211 */ /* 0x000fe200008f3400 */
[----:B------:R-:W-:Y:S01]  /*1c50*/  UIMAD UR12, UR12, UR5, UR4 ;  /* 0x000000050c0c72a4 */ /* 0x000fe2000f8e0204 */
[----:B------:R-:W-:Y:S01]  /*1c60*/  LEA R4, P1, R3, c[0x0][0x1f0], 0x1 ;  /* 0x00007c0003047a11 */ /* 0x000fe200078208ff */
[----:B------:R-:W-:Y:S01]  /*1c70*/  UMOV UR10, 0x1 ;  /* 0x00000001000a7882 */ /* 0x000fe20000000000 */
[----:B------:R-:W-:Y:S01]  /*1c80*/  LOP3.LUT R2, R15, 0xfffffff0, RZ, 0xc0, !PT ;  /* 0xfffffff00f027812 */ /* 0x000fe200078ec0ff */
[----:B------:R-:W-:Y:S01]  /*1c90*/  ULDC UR5, c[0x0][0x198] ;  /* 0x0000660000057ab9 */ /* 0x000fe20000000800 */
[----:B------:R-:W-:Y:S01]  /*1ca0*/  LEA.HI.X R5, R3, c[0x0][0x1f4], R0, 0x1, P1 ;  /* 0x00007d0003057a11 */ /* 0x000fe200008f0c00 */
[----:B------:R-:W-:Y:S01]  /*1cb0*/  @!P0 IMAD.SHL.U32 R0, R248, 0x10, RZ ;  /* 0x00000010f8008824 */ /* 0x000fe200078e00ff */
[----:B------:R-:W-:Y:S01]  /*1cc0*/  ISETP.GE.AND P1, PT, R24, c[0x0][0x1fc], PT ;  /* 0x00007f0018007a0c */ /* 0x000fe20003f26270 */
[----:B------:R-:W-:Y:S01]  /*1cd0*/  IMAD.U32 R3, RZ, RZ, UR6 ;  /* 0x00000006ff037e24 */ /* 0x000fe2000f8e00ff */
[----:B------:R-:W-:-:S02]  /*1ce0*/  UIADD3 UR5, -UR15, UR5, UR10 ;  /* 0x000000050f057290 */ /* 0x000fc4000fffe10a */
[----:B------:R4:W-:Y:S01]  /*1cf0*/  @!P0 LDGSTS.E.BYPASS.LTC128B.128 [R0+0x20080], [R12.64] ;  /* 0x200800000c008fae */ /* 0x0009e2000b901d56 */
[----:B------:R-:W-:Y:S01]  /*1d00*/  SEL R242, RZ, 0x8, P1 ;  /* 0x00000008fff27807 */ /* 0x000fe20000800000 */
[----:B------:R-:W-:Y:S01]  /*1d10*/  ULDC UR4, c[0x0][0x2a0] ;  /* 0x0000a80000047ab9 */ /* 0x000fe20000000800 */
[C---:B------:R-:W-:Y:S01]  /*1d20*/  ISETP.LT.OR P1, PT, R10.reuse, 0x1, P4 ;  /* 0x000000010a00780c */ /* 0x040fe20002721670 */
[----:B------:R-:W0:Y:S01]  /*1d30*/  LDGDEPBAR ;  /* 0x00000000000079af */ /* 0x000e220000000000 */
[----:B------:R-:W-:Y:S01]  /*1d40*/  ISETP.LT.OR P4, PT, R10, 0x21, P4 ;  /* 0x000000210a00780c */ /* 0x000fe20002781670 */
[----:B------:R-:W-:Y:S02]  /*1d50*/  ULOP3.LUT UR4, URZ, UR4, URZ, 0x33, !UPT ;  /* 0x000000043f047292 */ /* 0x000fe4000f8e333f */
[----:B------:R5:W-:Y:S01]  /*1d60*/  LDGSTS.E.BYPASS.LTC128B.128 [R240+0x18080], [R4.64], !P3 ;  /* 0x1808000004f07fae */ /* 0x000be2000d901d56 */
[----:B------:R-:W-:Y:S01]  /*1d70*/  USHF.L.U32 UR6, UR6, 0x5, URZ ;  /* 0x0000000506067899 */ /* 0x000fe2000800063f */
[----:B-1----:R-:W-:-:S02]  /*1d80*/  CS2R R36, SRZ ;  /* 0x0000000000247805 */ /* 0x002fc4000001ff00 */
[----:B------:R5:W-:Y:S01]  /*1d90*/  LDGSTS.E.BYPASS.LTC128B.128 [R240+0x1a080], [R4.64+0x80], !P2 ;  /* 0x1a08008004f07fae */ /* 0x000be2000d101d56 */
[----:B------:R-:W-:-:S03]  /*1da0*/  LEA R20, P2, R27, c[0x0][0x280], 0x2 ;  /* 0x0000a0001b147a11 */ /* 0x000fc600078410ff */
[----:B------:R5:W-:Y:S01]  /*1db0*/  LDGSTS.E.BYPASS.LTC128B.128 [R240+0x1c080], [R4.64+0x100], !P1 ;  /* 0x1c08010004f07fae */ /* 0x000be2000c901d56 */
[----:B------:R-:W-:Y:S01]  /*1dc0*/  LEA.HI.X R21, R27, c[0x0][0x284], R32, 0x2, P2 ;  /* 0x0000a1001b157a11 */ /* 0x000fe200010f1420 */
[----:B----4-:R-:W-:Y:S01]  /*1dd0*/  IMAD.IADD R0, R248, 0x1, -R2 ;  /* 0x00000001f8007824 */ /* 0x010fe200078e0a02 */
[----:B------:R-:W-:-:S04]  /*1de0*/  LEA R12, P3, R3, R4, 0x6 ;  /* 0x00000004030c7211 */ /* 0x000fc800078630ff */
[----:B------:R-:W-:Y:S02]  /*1df0*/  SHF.R.S32.HI R2, RZ, 0x1f, R0 ;  /* 0x0000001fff027819 */ /* 0x000fe40000011400 */
[----:B------:R-:W-:Y:S01]  /*1e00*/  LEA.HI.X R13, R3, R5, R6, 0x6, P3 ;  /* 0x00000005030d7211 */ /* 0x000fe200018f3406 */
[----:B------:R-:W-:Y:S01]  /*1e10*/  IMAD.SHL.U32 R3, R250, 0x8, RZ ;  /* 0x00000008fa037824 */ /* 0x000fe200078e00ff */
[----:B------:R-:W-:Y:S02]  /*1e20*/  LEA.HI R230, R2, R0, RZ, 0x3 ;  /* 0x0000000002e67211 */ /* 0x000fe400078f18ff */
[----:B------:R-:W-:Y:S02]  /*1e30*/  LOP3.LUT R6, R16, 0xffffffe0, RZ, 0xc0, !PT ;  /* 0xffffffe010067812 */ /* 0x000fe400078ec0ff */
[C---:B------:R-:W-:Y:S01]  /*1e40*/  LOP3.LUT R2, R230.reuse, 0xfffffff8, RZ, 0xc0, !PT ;  /* 0xfffffff8e6027812 */ /* 0x040fe200078ec0ff */
[----:B------:R-:W-:Y:S01]  /*1e50*/  IMAD.SHL.U32 R230, R230, 0x40, RZ ;  /* 0x00000040e6e67824 */ /* 0x000fe200078e00ff */
[----:B------:R-:W-:Y:S01]  /*1e60*/  ISETP.GE.AND P3, PT, R24, c[0x0][0x1fc], PT ;  /* 0x00007f0018007a0c */ /* 0x000fe20003f66270 */
[----:B------:R-:W-:Y:S01]  /*1e70*/  IMAD.IADD R6, R248, 0x1, -R6 ;  /* 0x00000001f8067824 */ /* 0x000fe200078e0a06 */
[----:B------:R-:W-:Y:S01]  /*1e80*/  LOP3.LUT R3, R3, 0x8, RZ, 0xc0, !PT ;  /* 0x0000000803037812 */ /* 0x000fe200078ec0ff */
[----:B------:R-:W-:Y:S01]  /*1e90*/  IMAD.IADD R11, R0, 0x1, -R2 ;  /* 0x00000001000b7824 */ /* 0x000fe200078e0a02 */
[----:B------:R-:W-:Y:S01]  /*1ea0*/  ISETP.LT.OR P1, PT, R10, 0x1, P3 ;  /* 0x000000010a00780c */ /* 0x000fe20001f21670 */
[----:B------:R-:W-:Y:S01]  /*1eb0*/  IMAD.SHL.U32 R0, R29, 0x40, RZ ;  /* 0x000000401d007824 */ /* 0x000fe200078e00ff */
[----:B------:R-:W-:-:S02]  /*1ec0*/  SHF.R.S32.HI R7, RZ, 0x1f, R6 ;  /* 0x0000001fff077819 */ /* 0x000fc40000011406 */
[----:B------:R-:W-:Y:S02]  /*1ed0*/  ISETP.LT.OR P3, PT, R10, 0x21, P3 ;  /* 0x000000210a00780c */ /* 0x000fe40001f61670 */
[----:B------:R-:W-:Y:S02]  /*1ee0*/  LEA.HI R2, R18, R248, RZ, 0x7 ;  /* 0x000000f812027211 */ /* 0x000fe400078f38ff */
[----:B------:R-:W-:Y:S02]  /*1ef0*/  LOP3.LUT R0, R0, 0x1c0, RZ, 0xc0, !PT ;  /* 0x000001c000007812 */ /* 0x000fe400078ec0ff */
[----:B------:R-:W-:Y:S01]  /*1f00*/  LEA.HI R10, R7, R6, RZ, 0x2 ;  /* 0x00000006070a7211 */ /* 0x000fe200078f10ff */
[----:B------:R-:W-:Y:S01]  /*1f10*/  IMAD.SHL.U32 R7, R23, 0x10, RZ ;  /* 0x0000001017077824 */ /* 0x000fe200078e00ff */
[----:B------:R-:W-:Y:S01]  /*1f20*/  SHF.R.S32.HI R16, RZ, 0x7, R2 ;  /* 0x00000007ff107819 */ /* 0x000fe20000011402 */
[----:B------:R5:W-:Y:S01]  /*1f30*/  LDGSTS.E.BYPASS.LTC128B.128 [R240+0x1e080], [R4.64+0x180], !P1 ;  /* 0x1e08018004f07fae */ /* 0x000be2000c901d56 */
[----:B------:R-:W-:-:S02]  /*1f40*/  SHF.R.U32.HI R2, RZ, 0x3, R0 ;  /* 0x00000003ff027819 */ /* 0x000fc40000011600 */
[----:B--2---:R-:W-:Y:S01]  /*1f50*/  LOP3.LUT R9, R10, 0x7ffffffc, RZ, 0xc0, !PT ;  /* 0x7ffffffc0a097812 */ /* 0x004fe200078ec0ff */
[----:B------:R-:W-:Y:S01]  /*1f60*/  IMAD R8, R236, 0x2, R16 ;  /* 0x00000002ec087824 */ /* 0x000fe200078e0210 */
[----:B------:R-:W-:Y:S01]  /*1f70*/  LOP3.LUT R7, R0, 0x10, R7, 0xf8, !PT ;  /* 0x0000001000077812 */ /* 0x000fe200078ef807 */
[----:B------:R1:W-:Y:S01]  /*1f80*/  LDGSTS.E.BYPASS.LTC128B.128 [R240+0x19080], [R12.64], !P6 ;  /* 0x190800000cf07fae */ /* 0x0003e2000f101d56 */
[----:B------:R-:W-:Y:S01]  /*1f90*/  LOP3.LUT R0, R2, R3, R0, 0x1e, !PT ;  /* 0x0000000302007212 */ /* 0x000fe200078e1e00 */
[----:B------:R-:W-:Y:S01]  /*1fa0*/  IMAD.IADD R14, R6, 0x1, -R9 ;  /* 0x00000001060e7824 */ /* 0x000fe200078e0a09 */
[C---:B------:R-:W-:Y:S01]  /*1fb0*/  LEA.HI R6, R16.reuse, R16, RZ, 0x1 ;  /* 0x0000001010067211 */ /* 0x040fe200078f08ff */
[----:B------:R-:W-:Y:S01]  /*1fc0*/  IMAD.SHL.U32 R9, R16, 0x8, RZ ;  /* 0x0000000810097824 */ /* 0x000fe200078e00ff */
[----:B------:R-:W-:Y:S01]  /*1fd0*/  LOP3.LUT R15, R2, R7, R3, 0x1e, !PT ;  /* 0x00000007020f7212 */ /* 0x000fe200078e1e03 */
[----:B------:R-:W-:Y:S01]  /*1fe0*/  IMAD.U32 R2, R8, 0x200, R0 ;  /* 0x0000020008027824 */ /* 0x000fe200078e0000 */
[----:B------:R-:W-:Y:S01]  /*1ff0*/  LOP3.LUT R8, R6, 0x1ffffffe, RZ, 0xc0, !PT ;  /* 0x1ffffffe06087812 */ /* 0x000fe200078ec0ff */
[----:B------:R-:W-:Y:S01]  /*2000*/  IMAD.SHL.U32 R0, R236, 0x20, RZ ;  /* 0x00000020ec007824 */ /* 0x000fe200078e00ff */
[----:B------:R-:W-:Y:S01]  /*2010*/  R2P PR, R11, 0x6 ;  /* 0x000000060b007804 */ /* 0x000fe20000000000 */
[----:B------:R-:W-:Y:S01]  /*2020*/  IMAD.SHL.U32 R6, R22, 0x40, RZ ;  /* 0x0000004016067824 */ /* 0x000fe200078e00ff */
[----:B------:R-:W-:Y:S01]  /*2030*/  LOP3.LUT R230, R230, 0xfffffe00, RZ, 0xc0, !PT ;  /* 0xfffffe00e6e67812 */ /* 0x000fe200078ec0ff */
[----:B------:R-:W-:Y:S01]  /*2040*/  IMAD.SHL.U32 R7, R26, 0x8, RZ ;  /* 0x000000081a077824 */ /* 0x000fe200078e00ff */
[----:B------:R-:W-:Y:S01]  /*2050*/  LOP3.LUT R3, R0, 0x20, RZ, 0xc0, !PT ;  /* 0x0000002000037812 */ /* 0x000fe200078ec0ff */
[----:B------:R-:W-:Y:S01]  /*2060*/  IMAD.IADD R8, R16, 0x1, -R8 ;  /* 0x0000000110087824 */ /* 0x000fe200078e0a08 */
[----:B------:R-:W-:Y:S01]  /*2070*/  LOP3.LUT R0, R6, 0x1c0, RZ, 0xc0, !PT ;  /* 0x000001c006007812 */ /* 0x000fe200078ec0ff */
[----:B------:R-:W-:Y:S01]  /*2080*/  IMAD.SHL.U32 R6, R25, 0x2, RZ ;  /* 0x0000000219067824 */ /* 0x000fe200078e00ff */
[----:B------:R-:W-:Y:S01]  /*2090*/  LOP3.LUT R16, R3, 0x18, R7, 0xf8, !PT ;  /* 0x0000001803107812 */ /* 0x000fe200078ef807 */
[----:B------:R-:W-:Y:S01]  /*20a0*/  IMAD.SHL.U32 R7, R28, 0x2, RZ ;  /* 0x000000021c077824 */ /* 0x000fe200078e00ff */
[----:B------:R-:W-:Y:S01]  /*20b0*/  LOP3.LUT R3, R0, 0x8, R9, 0xf8, !PT ;  /* 0x0000000800037812 */ /* 0x000fe200078ef809 */
[----:B------:R-:W-:Y:S01]  /*20c0*/  IMAD R14, R8, 0x4, R14 ;  /* 0x00000004080e7824 */ /* 0x000fe200078e020e */
[----:B------:R-:W-:Y:S01]  /*20d0*/  SHF.R.U32.HI R0, RZ, 0x3, R0 ;  /* 0x00000003ff007819 */ /* 0x000fe20000011600 */
[----:B------:R-:W-:Y:S01]  /*20e0*/  IMAD.SHL.U32 R8, R19, 0x400, RZ ;  /* 0x0000040013087824 */ /* 0x000fe200078e00ff */
[----:B------:R-:W-:Y:S01]  /*20f0*/  LOP3.LUT R7, R7, 0x2, R33, 0xe2, !PT ;  /* 0x0000000207077812 */ /* 0x000fe200078ee221 */
[----:B------:R1:W-:Y:S01]  /*2100*/  LDGSTS.E.BYPASS.LTC128B.128 [R240+0x1b080], [R12.64+0x80], !P5 ;  /* 0x1b0800800cf07fae */ /* 0x0003e2000e901d56 */
[----:B------:R-:W-:Y:S01]  /*2110*/  LOP3.LUT R9, R3, R0, RZ, 0x3c, !PT ;  /* 0x0000000003097212 */ /* 0x000fe200078e3cff */
[----:B------:R-:W-:Y:S01]  /*2120*/  IMAD.SHL.U32 R148, R14, 0x2, RZ ;  /* 0x000000020e947824 */ /* 0x000fe200078e00ff */
[----:B------:R-:W-:Y:S01]  /*2130*/  SHF.R.S32.HI R3, RZ, 0x2, R10 ;  /* 0x00000002ff037819 */ /* 0x000fe2000001140a */
[----:B------:R1:W-:Y:S01]  /*2140*/  LDGSTS.E.BYPASS.LTC128B.128 [R240+0x1d080], [R12.64+0x100], !P4 ;  /* 0x1d0801000cf07fae */ /* 0x0003e2000e101d56 */
[----:B------:R-:W-:Y:S01]  /*2150*/  LOP3.LUT R0, R17, 0x3ffffffc, RZ, 0xc0, !PT ;  /* 0x3ffffffc11007812 */ /* 0x000fe200078ec0ff */
[----:B------:R-:W-:Y:S01]  /*2160*/  IMAD.MOV.U32 R17, RZ, RZ, 0x10 ;  /* 0x00000010ff117424 */ /* 0x000fe200078e00ff */
[----:B------:R-:W-:Y:S01]  /*2170*/  LOP3.LUT R6, R6, 0x2, R34, 0xe2, !PT ;  /* 0x0000000206067812 */ /* 0x000fe200078ee222 */
[----:B------:R-:W-:Y:S01]  /*2180*/  IMAD R241, R19, 0x10, R3 ;  /* 0x0000001013f17824 */ /* 0x000fe200078e0203 */
[----:B------:R-:W-:Y:S01]  /*2190*/  LOP3.LUT R243, R243, R7, R31, 0xfe, !PT ;  /* 0x00000007f3f37212 */ /* 0x000fe200078efe1f */
[----:B------:R-:W-:Y:S01]  /*21a0*/  IMAD.SHL.U32 R3, R11, 0x40, RZ ;  /* 0x000000400b037824 */ /* 0x000fe200078e00ff */
[----:B------:R-:W-:Y:S01]  /*21b0*/  LOP3.LUT R242, R242, R6, R30, 0xfe, !PT ;  /* 0x00000006f2f27212 */ /* 0x000fe200078efe1e */
[----:B-----5:R-:W-:Y:S01]  /*21c0*/  IMAD.IADD R4, R248, 0x1, -R0 ;  /* 0x00000001f8047824 */ /* 0x020fe200078e0a00 */
[----:B------:R-:W-:Y:S01]  /*21d0*/  SEL R5, R17, 0xfffffff0, !P1 ;  /* 0xfffffff011057807 */ /* 0x000fe20004800000 */
[----:B------:R-:W-:Y:S01]  /*21e0*/  IMAD R0, R236, 0x200, R15 ;  /* 0x00000200ec007824 */ /* 0x000fe200078e020f */
[----:B------:R-:W-:Y:S01]  /*21f0*/  LOP3.LUT R3, R3, 0x1c0, RZ, 0xc0, !PT ;  /* 0x000001c003037812 */ /* 0x000fe200078ec0ff */
[----:B------:R-:W-:Y:S01]  /*2200*/  IMAD R7, R4, 0x2, R8 ;  /* 0x0000000204077824 */ /* 0x000fe200078e0208 */
[----:B------:R-:W-:Y:S01]  /*2210*/  SEL R4, R246, 0xffffffe0, !P2 ;  /* 0xffffffe0f6047807 */ /* 0x000fe20005000000 */
[----:B------:R-:W-:Y:S01]  /*2220*/  IMAD.SHL.U32 R236, R236, 0x8, RZ ;  /* 0x00000008ecec7824 */ /* 0x000fe200078e00ff */
[----:B------:R-:W-:Y:S01]  /*2230*/  SHF.R.U32.HI R6, RZ, 0x3, R3 ;  /* 0x00000003ff067819 */ /* 0x000fe20000011603 */
[----:B------:R-:W-:Y:S01]  /*2240*/  IMAD.IADD R10, R9, 0x1, R7 ;  /* 0x00000001090a7824 */ /* 0x000fe200078e0207 */
[----:B------:R-:W-:Y:S01]  /*2250*/  R2P PR, R29, 0x6 ;  /* 0x000000061d007804 */ /* 0x000fe20000000000 */
[----:B------:R1:W-:Y:S01]  /*2260*/  LDGSTS.E.BYPASS.LTC128B.128 [R240+0x1f080], [R12.64+0x180], !P3 ;  /* 0x1f0801800cf07fae */ /* 0x0003e2000d901d56 */
[----:B------:R-:W-:Y:S01]  /*2270*/  LOP3.LUT R236, R3, 0x8, R236, 0xf8, !PT ;  /* 0x0000000803ec7812 */ /* 0x000fe200078ef8ec */
[----:B------:R-:W-:Y:S01]  /*2280*/  IMAD.SHL.U32 R244, R10, 0x2, RZ ;  /* 0x000000020af47824 */ /* 0x000fe200078e00ff */
[----:B------:R-:W-:Y:S01]  /*2290*/  LOP3.LUT R7, R6, R16, R3, 0x1e, !PT ;  /* 0x0000001006077212 */ /* 0x000fe200078e1e03 */
[----:B------:R-:W-:Y:S01]  /*22a0*/  IMAD R9, R23, 0x400, R230 ;  /* 0x0000040017097824 */ /* 0x000fe200078e02e6 */
[----:B------:R-:W-:Y:S01]  /*22b0*/  SEL R3, R17, 0xfffffff0, !P1 ;  /* 0xfffffff011037807 */ /* 0x000fe20004800000 */
[----:B------:R-:W-:Y:S01]  /*22c0*/  STL [R1+0x8], R148 ;  /* 0x0000089401007387 */ /* 0x000fe20000100800 */
[----:B------:R-:W-:Y:S01]  /*22d0*/  SEL R228, R246, 0xffffffe0, !P2 ;  /* 0xffffffe0f6e47807 */ /* 0x000fe20005000000 */
[----:B------:R-:W-:Y:S01]  /*22e0*/  IMAD.SHL.U32 R2, R2, 0x2, RZ ;  /* 0x0000000202027824 */ /* 0x000fe200078e00ff */
[----:B------:R-:W-:Y:S01]  /*22f0*/  R2P PR, R22, 0x6 ;  /* 0x0000000616007804 */ /* 0x000fe20000000000 */
[----:B------:R-:W-:Y:S01]  /*2300*/  IMAD.SHL.U32 R235, R0, 0x2, RZ ;  /* 0x0000000200eb7824 */ /* 0x000fe200078e00ff */
[----:B------:R-:W-:Y:S01]  /*2310*/  ISETP.GE.AND P6, PT, R248, 0x10, PT ;  /* 0x00000010f800780c */ /* 0x000fe20003fc6270 */
[----:B------:R-:W-:Y:S01]  /*2320*/  IMAD R3, R3, 0x2, R2 ;  /* 0x0000000203037824 */ /* 0x000fe200078e0202 */
[----:B------:R-:W-:Y:S01]  /*2330*/  LOP3.LUT R236, R236, R6, RZ, 0x3c, !PT ;  /* 0x00000006ecec7212 */ /* 0x000fe200078e3cff */
[----:B------:R-:W-:Y:S01]  /*2340*/  IMAD.IADD R232, R0, 0x1, R228 ;  /* 0x0000000100e87824 */ /* 0x000fe200078e02e4 */
[-C--:B------:R-:W-:Y:S01]  /*2350*/  LOP3.LUT R6, R7, R230.reuse, RZ, 0xfc, !PT ;  /* 0x000000e607067212 */ /* 0x080fe200078efcff */
[----:B------:R-:W-:Y:S01]  /*2360*/  IMAD R229, R228, 0x2, R2 ;  /* 0x00000002e4e57824 */ /* 0x000fe200078e0202 */
[C---:B------:R-:W-:Y:S01]  /*2370*/  IADD3 R7, R244.reuse, 0x20280, RZ ;  /* 0x00020280f4077810 */ /* 0x040fe20007ffe0ff */
[----:B---3--:R-:W-:Y:S01]  /*2380*/  CS2R R34, SRZ ;  /* 0x0000000000227805 */ /* 0x008fe2000001ff00 */
[----:B------:R-:W-:Y:S01]  /*2390*/  IADD3 R245, R244, 0x202c0, RZ ;  /* 0x000202c0f4f57810 */ /* 0x000fe20007ffe0ff */
[----:B------:R-:W-:Y:S01]  /*23a0*/  CS2R R32, SRZ ;  /* 0x0000000000207805 */ /* 0x000fe2000001ff00 */
[C---:B------:R-:W-:Y:S01]  /*23b0*/  IADD3 R230, R236.reuse, R230, R8 ;  /* 0x000000e6ece67210 */ /* 0x040fe20007ffe008 */
[----:B------:R-:W-:Y:S01]  /*23c0*/  IMAD.IADD R236, R236, 0x1, R9 ;  /* 0x00000001ecec7824 */ /* 0x000fe200078e0209 */
[----:B------:R-:W-:Y:S01]  /*23d0*/  @P2 IADD3 R245, R7, -0x40, RZ ;  /* 0xffffffc007f52810 */ /* 0x000fe20007ffe0ff */
[----:B------:R-:W-:Y:S01]  /*23e0*/  @!P6 IMAD.SHL.U32 R7, R248, 0x10, RZ ;  /* 0x00000010f807e824 */ /* 0x000fe200078e00ff */
[----:B------:R-:W-:Y:S01]  /*23f0*/  IADD3 R8, R151, UR12, RZ ;  /* 0x0000000c97087c10 */ /* 0x000fe2000fffe0ff */
[----:B------:R-:W-:Y:S01]  /*2400*/  IMAD.SHL.U32 R230, R230, 0x2, RZ ;  /* 0x00000002e6e67824 */ /* 0x000fe200078e00ff */
[----:B------:R-:W-:Y:S01]  /*2410*/  LEA R236, R236, 0x22280, 0x1 ;  /* 0x00022280ecec7811 */ /* 0x000fe200078e08ff */
[----:B------:R-:W-:Y:S01]  /*2420*/  CS2R R30, SRZ ;  /* 0x00000000001e7805 */ /* 0x000fe2000001ff00 */
[----:B------:R2:W-:Y:S01]  /*2430*/  @!P6 LDGSTS.E.BYPASS.LTC128B.128 [R7+0x20180], [R20.64] ;  /* 0x201800001407efae */ /* 0x0005e2000b901d56 */
[----:B------:R-:W-:Y:S01]  /*2440*/  SEL R246, R246, 0xffffffe0, !P1 ;  /* 0xffffffe0f6f67807 */ /* 0x000fe20004800000 */
[C---:B------:R-:W-:Y:S01]  /*2450*/  IMAD R231, R5.reuse, 0x2, R230 ;  /* 0x0000000205e77824 */ /* 0x040fe200078e02e6 */
[----:B------:R-:W-:Y:S01]  /*2460*/  CS2R R28, SRZ ;  /* 0x00000000001c7805 */ /* 0x000fe2000001ff00 */
[----:B------:R3:W-:Y:S01]  /*2470*/  STL [R1+0x2c], R8 ;  /* 0x00002c0801007387 */ /* 0x0007e20000100800 */
[----:B------:R-:W-:Y:S01]  /*2480*/  IMAD R237, R5, 0x2, R236 ;  /* 0x0000000205ed7824 */ /* 0x000fe200078e02ec */
[----:B------:R-:W-:Y:S01]  /*2490*/  CS2R R26, SRZ ;  /* 0x00000000001a7805 */ /* 0x000fe2000001ff00 */
[----:B------:R-:W-:Y:S01]  /*24a0*/  IMAD.IADD R247, R244, 0x1, R246 ;  /* 0x00000001f4f77824 */ /* 0x000fe200078e02f6 */
[----:B------:R-:W0:Y:S01]  /*24b0*/  LDGDEPBAR ;  /* 0x00000000000079af */ /* 0x000e220000000000 */
[----:B------:R-:W-:Y:S01]  /*24c0*/  CS2R R24, SRZ ;  /* 0x0000000000187805 */ /* 0x000fe2000001ff00 */
[----:B------:R-:W-:Y:S01]  /*24d0*/  CS2R R22, SRZ ;  /* 0x0000000000167805 */ /* 0x000fe2000001ff00 */
[----:B------:R-:W-:Y:S01]  /*24e0*/  ISETP.LE.AND P2, PT, R149, c[0x0][0x2a8], PT ;  /* 0x0000aa0095007a0c */ /* 0x000fe20003f43270 */
[----:B------:R-:W-:-:S02]  /*24f0*/  IMAD.SHL.U32 R0, R6, 0x2, RZ ;  /* 0x0000000206007824 */ /* 0x000fc400078e00ff */
[----:B------:R-:W-:Y:S02]  /*2500*/  IMAD R228, R228, 0x2, R3 ;  /* 0x00000002e4e47824 */ /* 0x000fe400078e0203 */
[----:B------:R-:W-:Y:S02]  /*2510*/  IMAD.SHL.U32 R232, R232, 0x2, RZ ;  /* 0x00000002e8e87824 */ /* 0x000fe400078e00ff */
[----:B------:R-:W-:Y:S02]  /*2520*/  IMAD.IADD R246, R246, 0x1, R245 ;  /* 0x00000001f6f67824 */ /* 0x000fe400078e02f5 */
[C---:B------:R-:W-:Y:S02]  /*2530*/  IMAD R234, R4.reuse, 0x2, R230 ;  /* 0x0000000204ea7824 */ /* 0x040fe400078e02e6 */
[C---:B------:R-:W-:Y:S02]  /*2540*/  IMAD R239, R4.reuse, 0x2, R236 ;  /* 0x0000000204ef7824 */ /* 0x040fe400078e02ec */
[----:B------:R-:W-:-:S02]  /*2550*/  IMAD R233, R4, 0x2, R231 ;  /* 0x0000000204e97824 */ /* 0x000fc400078e02e7 */
[----:B------:R-:W-:Y:S01]  /*2560*/  IMAD R238, R4, 0x2, R237 ;  /* 0x0000000204ee7824 */ /* 0x000fe200078e02ed */
[----:B--2---:R-:W-:Y:S01]  /*2570*/  CS2R R20, SRZ ;  /* 0x0000000000147805 */ /* 0x004fe2000001ff00 */
[----:B------:R-:W-:Y:S01]  /*2580*/  IMAD.U32 R7, RZ, RZ, UR5 ;  /* 0x00000005ff077e24 */ /* 0x000fe2000f8e00ff */
[----:B---3--:R-:W-:-:S04]  /*2590*/  IADD3 R8, -R148, UR13, RZ ;  /* 0x0000000d94087c10 */ /* 0x008fc8000fffe1ff */
[----:B------:R-:W-:Y:S01]  /*25a0*/  IADD3 R7, R7, -c[0x0][0x168], -R148 ;  /* 0x80005a0007077a10 */ /* 0x000fe20007ffe894 */
[----:B------:R1:W-:Y:S03]  /*25b0*/  STL [R1+0x20], R8 ;  /* 0x0000200801007387 */ /* 0x0003e60000100800 */
[C---:B------:R-:W-:Y:S02]  /*25c0*/  IADD3 R252, R7.reuse, c[0x0][0x2a4], RZ ;  /* 0x0000a90007fc7a10 */ /* 0x040fe40007ffe0ff */
[----:B------:R-:W-:-:S05]  /*25d0*/  IADD3 R7, R7, UR4, RZ ;  /* 0x0000000407077c10 */ /* 0x000fca000fffe0ff */
[----:B------:R1:W-:Y:S02]  /*25e0*/  STL [R1+0xc], R7 ;  /* 0x00000c0701007387 */ /* 0x0003e40000100800 */
.L_x_707:
[----:B------:R-:W-:Y:S04]  /*25f0*/  DEPBAR.LE SB0, 0x0 ;  /* 0x000080000000791a */ /* 0x000fe80000000000 */
[----:B------:R-:W-:Y:S06]  /*2600*/  BAR.SYNC.DEFER_BLOCKING 0x0 ;  /* 0x0000000000007b1d */ /* 0x000fec0000010000 */
[----:B-1----:R-:W-:Y:S01]  /*2610*/  LDSM.16.M88.4 R16, [R230+0x10080] ;  /* 0x01008000e610783b */ /* 0x002fe20000000200 */
[----:B------:R-:W-:Y:S04]  /*2620*/  UMOV UR10, UR14 ;  /* 0x0000000e000a7c82 */ /* 0x000fe80008000000 */
[----:B-1----:R-:W1:Y:S05]  /*2630*/  LDSM.16.M88.4 R8, [R2+0x80] ;  /* 0x000080000208783b */ /* 0x002e6a0000000200 */
[----:B------:R-:W2:Y:S05]  /*2640*/  LDSM.16.M88.4 R148, [R2+0x1080] ;  /* 0x001080000294783b */ /* 0x000eaa0000000200 */
[----:B------:R-:W-:Y:S05]  /*2650*/  LDSM.16.M88.4 R152, [R231+0x10080] ;  /* 0x01008000e798783b */ /* 0x000fea0000000200 */
[----:B------:R-:W3:Y:S05]  /*2660*/  LDSM.16.M88.4 R156, [R3+0x80] ;  /* 0x00008000039c783b */ /* 0x000eea0000000200 */
[----:B------:R-:W4:Y:S05]  /*2670*/  LDL R183, [R1+0xc] ;  /* 0x00000c0001b77983 */ /* 0x000f2a0000100800 */
[----:B------:R-:W5:Y:S05]  /*2680*/  LDSM.16.M88.4 R160, [R3+0x1080] ;  /* 0x0010800003a0783b */ /* 0x000f6a0000000200 */
[----:B------:R-:W4:Y:S05]  /*2690*/  LDL R182, [R1+0x20] ;  /* 0x0000200001b67983 */ /* 0x000f2a0000100800 */
[----:B------:R-:W-:Y:S01]  /*26a0*/  LDSM.16.M88.4 R164, [R234+0x10080] ;  /* 0x01008000eaa4783b */ /* 0x000fe20000000200 */
[C---:B-1----:R-:W-:Y:S04]  /*26b0*/  HMMA.16816.F32.BF16 R4, R16.reuse, R8, RZ ;  /* 0x000000081004723c */ /* 0x042fe800000418ff */
[----:B------:R-:W1:Y:S05]  /*26c0*/  LDSM.16.M88.4 R168, [R229+0x80] ;  /* 0x00008000e5a8783b */ /* 0x000e6a0000000200 */
[----:B------:R-:W-:Y:S01]  /*26d0*/  LDSM.16.M88.4 R172, [R233+0x10080] ;  /* 0x01008000e9ac783b */ /* 0x000fe20000000200 */
[C---:B------:R-:W-:Y:S04]  /*26e0*/  HMMA.16816.F32.BF16 R8, R16.reuse, R10, RZ ;  /* 0x0000000a1008723c */ /* 0x040fe800000418ff */
[----:B------:R-:W-:Y:S04]  /*26f0*/  LDSM.16.M88.4 R176, [R228+0x80] ;  /* 0x00008000e4b0783b */ /* 0x000fe80000000200 */
[C---:B--2---:R-:W-:Y:S01]  /*2700*/  HMMA.16816.F32.BF16 R12, R16.reuse, R148, RZ ;  /* 0x00000094100c723c */ /* 0x044fe200000418ff */
[----:B------:R-:W-:Y:S05]  /*2710*/  LDS R180, [R241.X4+0x20080] ;  /* 0x02008000f1b47984 */ /* 0x000fea0000004800 */
[----:B------:R-:W-:Y:S02]  /*2720*/  LDS R181, [R241.X4+0x200a0] ;  /* 0x0200a000f1b57984 */ /* 0x000fe40000004800 */
[----:B------:R-:W-:Y:S03]  /*2730*/  HMMA.16816.F32.BF16 R16, R16, R150, RZ ;  /* 0x000000961010723c */ /* 0x000fe600000418ff */
[----:B------:R-:W2:Y:S05]  /*2740*/  LDSM.16.M88.4 R148, [R229+0x1080] ;  /* 0x00108000e594783b */ /* 0x000eaa0000000200 */
[C---:B---3--:R-:W-:Y:S08]  /*2750*/  HMMA.16816.F32.BF16 R4, R152.reuse, R156, R4 ;  /* 0x0000009c9804723c */ /* 0x048ff00000041804 */
[C---:B------:R-:W-:Y:S01]  /*2760*/  HMMA.16816.F32.BF16 R8, R152.reuse, R158, R8 ;  /* 0x0000009e9808723c */ /* 0x040fe20000041808 */
[----:B------:R-:W-:Y:S07]  /*2770*/  LDSM.16.M88.4 R156, [R230+0x12080] ;  /* 0x01208000e69c783b */ /* 0x000fee0000000200 */
[C---:B-----5:R-:W-:Y:S08]  /*2780*/  HMMA.16816.F32.BF16 R12, R152.reuse, R160, R12 ;  /* 0x000000a0980c723c */ /* 0x060ff0000004180c */
[----:B------:R-:W-:Y:S01]  /*2790*/  HMMA.16816.F32.BF16 R16, R152, R162, R16 ;  /* 0x000000a29810723c */ /* 0x000fe20000041810 */
[----:B------:R-:W3:Y:S05]  /*27a0*/  LDSM.16.M88.4 R152, [R228+0x1080] ;  /* 0x00108000e498783b */ /* 0x000eea0000000200 */
[----:B------:R-:W5:Y:S02]  /*27b0*/  LDSM.16.M88.4 R160, [R2+0x2080] ;  /* 0x0020800002a0783b */ /* 0x000f640000000200 */
[C---:B-1----:R-:W-:Y:S08]  /*27c0*/  HMMA.16816.F32.BF16 R4, R164.reuse, R168, R4 ;  /* 0x000000a8a404723c */ /* 0x042ff00000041804 */
[C---:B------:R-:W-:Y:S01]  /*27d0*/  HMMA.16816.F32.BF16 R8, R164.reuse, R170, R8 ;  /* 0x000000aaa408723c */ /* 0x040fe20000041808 */
[----:B------:R-:W-:Y:S07]  /*27e0*/  LDSM.16.M88.4 R168, [R3+0x2080] ;  /* 0x0020800003a8783b */ /* 0x000fee0000000200 */
[C---:B--2---:R-:W-:Y:S08]  /*27f0*/  HMMA.16816.F32.BF16 R12, R164.reuse, R148, R12 ;  /* 0x00000094a40c723c */ /* 0x044ff0000004180c */
[----:B------:R-:W-:Y:S01]  /*2800*/  HMMA.16816.F32.BF16 R16, R164, R150, R16 ;  /* 0x00000096a410723c */ /* 0x000fe20000041810 */
[----:B------:R-:W1:Y:S05]  /*2810*/  LDSM.16.M88.4 R148, [R2+0x3080] ;  /* 0x003080000294783b */ /* 0x000e6a0000000200 */
[----:B------:R-:W2:Y:S02]  /*2820*/  LDSM.16.M88.4 R164, [R231+0x12080] ;  /* 0x01208000e7a4783b */ /* 0x000ea40000000200 */
[C---:B------:R-:W-:Y:S08]  /*2830*/  HMMA.16816.F32.BF16 R4, R172.reuse, R176, R4 ;  /* 0x000000b0ac04723c */ /* 0x040ff00000041804 */
[C---:B------:R-:W-:Y:S01]  /*2840*/  HMMA.16816.F32.BF16 R8, R172.reuse, R178, R8 ;  /* 0x000000b2ac08723c */ /* 0x040fe20000041808 */
[----:B------:R-:W-:Y:S07]  /*2850*/  LDSM.16.M88.4 R176, [R229+0x2080] ;  /* 0x00208000e5b0783b */ /* 0x000fee0000000200 */
[C---:B---3--:R-:W-:Y:S08]  /*2860*/  HMMA.16816.F32.BF16 R12, R172.reuse, R152, R12 ;  /* 0x00000098ac0c723c */ /* 0x048ff0000004180c */
[----:B------:R-:W-:Y:S01]  /*2870*/  HMMA.16816.F32.BF16 R16, R172, R154, R16 ;  /* 0x0000009aac10723c */ /* 0x000fe20000041810 */
[----:B------:R-:W3:Y:S05]  /*2880*/  LDSM.16.M88.4 R152, [R3+0x3080] ;  /* 0x003080000398783b */ /* 0x000eea0000000200 */
[----:B------:R-:W3:Y:S02]  /*2890*/  LDSM.16.M88.4 R172, [R234+0x12080] ;  /* 0x01208000eaac783b */ /* 0x000ee40000000200 */
[C---:B-----5:R-:W-:Y:S08]  /*28a0*/  HMMA.16816.F32.BF16 R4, R156.reuse, R160, R4 ;  /* 0x000000a09c04723c */ /* 0x060ff00000041804 */
[C---:B------:R-:W-:Y:S01]  /*28b0*/  HMMA.16816.F32.BF16 R8, R156.reuse, R162, R8 ;  /* 0x000000a29c08723c */ /* 0x040fe20000041808 */
[----:B------:R-:W-:Y:S07]  /*28c0*/  LDSM.16.M88.4 R160, [R228+0x2080] ;  /* 0x00208000e4a0783b */ /* 0x000fee0000000200 */
[C---:B-1----:R-:W-:Y:S08]  /*28d0*/  HMMA.16816.F32.BF16 R12, R156.reuse, R148, R12 ;  /* 0x000000949c0c723c */ /* 0x042ff0000004180c */
[----:B------:R-:W-:Y:S01]  /*28e0*/  HMMA.16816.F32.BF16 R16, R156, R150, R16 ;  /* 0x000000969c10723c */ /* 0x000fe20000041810 */
[----:B------:R-:W1:Y:S05]  /*28f0*/  LDSM.16.M88.4 R148, [R229+0x3080] ;  /* 0x00308000e594783b */ /* 0x000e6a0000000200 */
[----:B------:R-:W5:Y:S02]  /*2900*/  LDSM.16.M88.4 R156, [R233+0x12080] ;  /* 0x01208000e99c783b */ /* 0x000f640000000200 */
[C---:B--2---:R-:W-:Y:S08]  /*2910*/  HMMA.16816.F32.BF16 R4, R164.reuse, R168, R4 ;  /* 0x000000a8a404723c */ /* 0x044ff00000041804 */
[C---:B------:R-:W-:Y:S01]  /*2920*/  HMMA.16816.F32.BF16 R8, R164.reuse, R170, R8 ;  /* 0x000000aaa408723c */ /* 0x040fe20000041808 */
[----:B------:R-:W-:Y:S07]  /*2930*/  LDSM.16.M88.4 R168, [R2+0x4080] ;  /* 0x0040800002a8783b */ /* 0x000fee0000000200 */
[C---:B---3--:R-:W-:Y:S08]  /*2940*/  HMMA.16816.F32.BF16 R12, R164.reuse, R152, R12 ;  /* 0x00000098a40c723c */ /* 0x048ff0000004180c */
[----:B------:R-:W-:Y:S01]  /*2950*/  HMMA.16816.F32.BF16 R16, R164, R154, R16 ;  /* 0x0000009aa410723c */ /* 0x000fe20000041810 */
[----:B------:R-:W2:Y:S05]  /*2960*/  LDSM.16.M88.4 R152, [R228+0x3080] ;  /* 0x00308000e498783b */ /* 0x000eaa0000000200 */
[----:B------:R-:W3:Y:S02]  /*2970*/  LDSM.16.M88.4 R164, [R230+0x14080] ;  /* 0x01408000e6a4783b */ /* 0x000ee40000000200 */
[C---:B------:R-:W-:Y:S08]  /*2980*/  HMMA.16816.F32.BF16 R4, R172.reuse, R176, R4 ;  /* 0x000000b0ac04723c */ /* 0x040ff00000041804 */
[C---:B------:R-:W-:Y:S01]  /*2990*/  HMMA.16816.F32.BF16 R8, R172.reuse, R178, R8 ;  /* 0x000000b2ac08723c */ /* 0x040fe20000041808 */
[----:B------:R-:W-:Y:S07]  /*29a0*/  LDSM.16.M88.4 R176, [R3+0x4080] ;  /* 0x0040800003b0783b */ /* 0x000fee0000000200 */
[C---:B-1----:R-:W-:Y:S08]  /*29b0*/  HMMA.16816.F32.BF16 R12, R172.reuse, R148, R12 ;  /* 0x00000094ac0c723c */ /* 0x042ff0000004180c */
[----:B------:R-:W-:Y:S01]  /*29c0*/  HMMA.16816.F32.BF16 R16, R172, R150, R16 ;  /* 0x00000096ac10723c */ /* 0x000fe20000041810 */
[----:B------:R-:W1:Y:S05]  /*29d0*/  LDSM.16.M88.4 R148, [R2+0x5080] ;  /* 0x005080000294783b */ /* 0x000e6a0000000200 */
[----:B------:R-:W1:Y:S02]  /*29e0*/  LDSM.16.M88.4 R172, [R231+0x14080] ;  /* 0x01408000e7ac783b */ /* 0x000e640000000200 */
[C---:B-----5:R-:W-:Y:S08]  /*29f0*/  HMMA.16816.F32.BF16 R4, R156.reuse, R160, R4 ;  /* 0x000000a09c04723c */ /* 0x060ff00000041804 */
[C---:B------:R-:W-:Y:S01]  /*2a00*/  HMMA.16816.F32.BF16 R8, R156.reuse, R162, R8 ;  /* 0x000000a29c08723c */ /* 0x040fe20000041808 */
[----:B------:R-:W-:Y:S07]  /*2a10*/  LDSM.16.M88.4 R160, [R229+0x4080] ;  /* 0x00408000e5a0783b */ /* 0x000fee0000000200 */
[C---:B--2---:R-:W-:Y:S08]  /*2a20*/  HMMA.16816.F32.BF16 R12, R156.reuse, R152, R12 ;  /* 0x000000989c0c723c */ /* 0x044ff0000004180c */
[----:B------:R-:W-:Y:S01]  /*2a30*/  HMMA.16816.F32.BF16 R16, R156, R154, R16 ;  /* 0x0000009a9c10723c */ /* 0x000fe20000041810 */
[----:B------:R-:W2:Y:S05]  /*2a40*/  LDSM.16.M88.4 R152, [R3+0x5080] ;  /* 0x005080000398783b */ /* 0x000eaa0000000200 */
[----:B------:R-:W5:Y:S02]  /*2a50*/  LDSM.16.M88.4 R156, [R234+0x14080] ;  /* 0x01408000ea9c783b */ /* 0x000f640000000200 */
[C---:B---3--:R-:W-:Y:S08]  /*2a60*/  HMMA.16816.F32.BF16 R4, R164.reuse, R168, R4 ;  /* 0x000000a8a404723c */ /* 0x048ff00000041804 */
[C---:B------:R-:W-:Y:S01]  /*2a70*/  HMMA.16816.F32.BF16 R8, R164.reuse, R170, R8 ;  /* 0x000000aaa408723c */ /* 0x040fe20000041808 */
[----:B------:R-:W-:Y:S07]  /*2a80*/  LDSM.16.M88.4 R168, [R228+0x4080] ;  /* 0x00408000e4a8783b */ /* 0x000fee0000000200 */
[C---:B-1----:R-:W-:Y:S08]  /*2a90*/  HMMA.16816.F32.BF16 R12, R164.reuse, R148, R12 ;  /* 0x00000094a40c723c */ /* 0x042ff0000004180c */
[----:B------:R-:W-:Y:S01]  /*2aa0*/  HMMA.16816.F32.BF16 R16, R164, R150, R16 ;  /* 0x00000096a410723c */ /* 0x000fe20000041810 */
[----:B------:R-:W1:Y:S05]  /*2ab0*/  LDSM.16.M88.4 R148, [R229+0x5080] ;  /* 0x00508000e594783b */ /* 0x000e6a0000000200 */
[----:B------:R-:W3:Y:S02]  /*2ac0*/  LDSM.16.M88.4 R164, [R233+0x14080] ;  /* 0x01408000e9a4783b */ /* 0x000ee40000000200 */
[C---:B------:R-:W-:Y:S08]  /*2ad0*/  HMMA.16816.F32.BF16 R4, R172.reuse, R176, R4 ;  /* 0x000000b0ac04723c */ /* 0x040ff00000041804 */
[C---:B------:R-:W-:Y:S01]  /*2ae0*/  HMMA.16816.F32.BF16 R8, R172.reuse, R178, R8 ;  /* 0x000000b2ac08723c */ /* 0x040fe20000041808 */
[----:B------:R-:W-:Y:S07]  /*2af0*/  LDSM.16.M88.4 R176, [R2+0x6080] ;  /* 0x0060800002b0783b */ /* 0x000fee0000000200 */
[C---:B--2---:R-:W-:Y:S08]  /*2b00*/  HMMA.16816.F32.BF16 R12, R172.reuse, R152, R12 ;  /* 0x00000098ac0c723c */ /* 0x044ff0000004180c */
[----:B------:R-:W-:Y:S01]  /*2b10*/  HMMA.16816.F32.BF16 R16, R172, R154, R16 ;  /* 0x0000009aac10723c */ /* 0x000fe20000041810 */
[----:B------:R-:W2:Y:S05]  /*2b20*/  LDSM.16.M88.4 R152, [R228+0x5080] ;  /* 0x00508000e498783b */ /* 0x000eaa0000000200 */
[----:B------:R-:W2:Y:S02]  /*2b30*/  LDSM.16.M88.4 R172, [R230+0x16080] ;  /* 0x01608000e6ac783b */ /* 0x000ea40000000200 */
[C---:B-----5:R-:W-:Y:S08]  /*2b40*/  HMMA.16816.F32.BF16 R4, R156.reuse, R160, R4 ;  /* 0x000000a09c04723c */ /* 0x060ff00000041804 */
[C---:B------:R-:W-:Y:S01]  /*2b50*/  HMMA.16816.F32.BF16 R8, R156.reuse, R162, R8 ;  /* 0x000000a29c08723c */ /* 0x040fe20000041808 */
[----:B------:R-:W-:Y:S07]  /*2b60*/  LDSM.16.M88.4 R160, [R3+0x6080] ;  /* 0x0060800003a0783b */ /* 0x000fee0000000200 */
[C---:B-1----:R-:W-:Y:S08]  /*2b70*/  HMMA.16816.F32.BF16 R12, R156.reuse, R148, R12 ;  /* 0x000000949c0c723c */ /* 0x042ff0000004180c */
[----:B------:R-:W-:Y:S01]  /*2b80*/  HMMA.16816.F32.BF16 R16, R156, R150, R16 ;  /* 0x000000969c10723c */ /* 0x000fe20000041810 */
[----:B------:R-:W1:Y:S05]  /*2b90*/  LDSM.16.M88.4 R148, [R2+0x7080] ;  /* 0x007080000294783b */ /* 0x000e6a0000000200 */
[----:B------:R-:W5:Y:S02]  /*2ba0*/  LDSM.16.M88.4 R156, [R231+0x16080] ;  /* 0x01608000e79c783b */ /* 0x000f640000000200 */
[C---:B---3--:R-:W-:Y:S08]  /*2bb0*/  HMMA.16816.F32.BF16 R4, R164.reuse, R168, R4 ;  /* 0x000000a8a404723c */ /* 0x048ff00000041804 */
[C---:B------:R-:W-:Y:S01]  /*2bc0*/  HMMA.16816.F32.BF16 R8, R164.reuse, R170, R8 ;  /* 0x000000aaa408723c */ /* 0x040fe20000041808 */
[----:B------:R-:W-:Y:S07]  /*2bd0*/  LDSM.16.M88.4 R168, [R229+0x6080] ;  /* 0x00608000e5a8783b */ /* 0x000fee0000000200 */
[C---:B--2---:R-:W-:Y:S08]  /*2be0*/  HMMA.16816.F32.BF16 R12, R164.reuse, R152, R12 ;  /* 0x00000098a40c723c */ /* 0x044ff0000004180c */
        /* <DEDUP_REMOVED lines=11> */
[C---:B------:R-:W-:Y:S08]  /*2ca0*/  HMMA.16816.F32.BF16 R8, R156.reuse, R162, R8 ;  /* 0x000000a29c08723c */ /* 0x040ff00000041808 */
[C---:B--2---:R-:W-:Y:S08]  /*2cb0*/  HMMA.16816.F32.BF16 R12, R156.reuse, R152, R12 ;  /* 0x000000989c0c723c */ /* 0x044ff0000004180c */
[----:B------:R-:W-:Y:S08]  /*2cc0*/  HMMA.16816.F32.BF16 R16, R156, R154, R16 ;  /* 0x0000009a9c10723c */ /* 0x000ff00000041810 */
[C---:B---3--:R-:W-:Y:S08]  /*2cd0*/  HMMA.16816.F32.BF16 R4, R164.reuse, R168, R4 ;  /* 0x000000a8a404723c */ /* 0x048ff00000041804 */
[C---:B------:R-:W-:Y:S08]  /*2ce0*/  HMMA.16816.F32.BF16 R8, R164.reuse, R170, R8 ;  /* 0x000000aaa408723c */ /* 0x040ff00000041808 */
[C---:B-1----:R-:W-:Y:S08]  /*2cf0*/  HMMA.16816.F32.BF16 R12, R164.reuse, R148, R12 ;  /* 0x00000094a40c723c */ /* 0x042ff0000004180c */
[----:B------:R-:W-:Y:S01]  /*2d00*/  HMMA.16816.F32.BF16 R16, R164, R150, R16 ;  /* 0x00000096a410723c */ /* 0x000fe20000041810 */
[----:B------:R-:W1:Y:S07]  /*2d10*/  LDSM.16.M88.4 R148, [R228+0x7080] ;  /* 0x00708000e494783b */ /* 0x000e6e0000000200 */
[C---:B------:R-:W-:Y:S08]  /*2d20*/  HMMA.16816.F32.BF16 R4, R172.reuse, R176, R4 ;  /* 0x000000b0ac04723c */ /* 0x040ff00000041804 */
[C---:B------:R-:W-:Y:S11]  /*2d30*/  HMMA.16816.F32.BF16 R8, R172.reuse, R178, R8 ;  /* 0x000000b2ac08723c */ /* 0x040ff60000041808 */
[----:B------:R-:W-:Y:S05]  /*2d40*/  @!UPT UIADD3 URZ, URZ, URZ, URZ ;  /* 0x0000003f3f3ff290 */ /* 0x000fea000fffe03f */
[----:B------:R-:W-:Y:S02]  /*2d50*/  FMUL.FTZ R5, R5, c[0x0][0x2b4] ;  /* 0x0000ad0005057a20 */ /* 0x000fe40000410000 */
[----:B------:R-:W-:Y:S02]  /*2d60*/  FMUL.FTZ R4, R4, c[0x0][0x2b4] ;  /* 0x0000ad0004047a20 */ /* 0x000fe40000410000 */
[----:B------:R2:W3:Y:S01]  /*2d70*/  MUFU.TANH R189, R5 ;  /* 0x0000000500bd7308 */ /* 0x0004e20000002400 */
[----:B------:R-:W-:Y:S02]  /*2d80*/  FMUL.FTZ R6, R6, c[0x0][0x2b4] ;  /* 0x0000ad0006067a20 */ /* 0x000fe40000410000 */
[----:B------:R-:W-:Y:S01]  /*2d90*/  FMUL.FTZ R7, R7, c[0x0][0x2b4] ;  /* 0x0000ad0007077a20 */ /* 0x000fe20000410000 */
[C---:B-1----:R-:W-:Y:S03]  /*2da0*/  HMMA.16816.F32.BF16 R12, R172.reuse, R148, R12 ;  /* 0x00000094ac0c723c */ /* 0x042fe6000004180c */
[----:B------:R-:W-:Y:S03]  /*2db0*/  FMUL.FTZ R8, R8, c[0x0][0x2b4] ;  /* 0x0000ad0008087a20 */ /* 0x000fe60000410000 */
[----:B------:R1:W1:Y:S01]  /*2dc0*/  MUFU.TANH R190, R4 ;  /* 0x0000000400be7308 */ /* 0x0002620000002400 */
[----:B------:R-:W-:Y:S01]  /*2dd0*/  FMUL.FTZ R9, R9, c[0x0][0x2b4] ;  /* 0x0000ad0009097a20 */ /* 0x000fe20000410000 */
[----:B------:R-:W-:Y:S04]  /*2de0*/  HMMA.16816.F32.BF16 R16, R172, R150, R16 ;  /* 0x00000096ac10723c */ /* 0x000fe80000041810 */
[----:B------:R-:W-:Y:S02]  /*2df0*/  FMUL.FTZ R10, R10, c[0x0][0x2b4] ;  /* 0x0000ad000a0a7a20 */ /* 0x000fe40000410000 */
[----:B------:R-:W-:Y:S02]  /*2e00*/  FMUL.FTZ R11, R11, c[0x0][0x2b4] ;  /* 0x0000ad000b0b7a20 */ /* 0x000fe40000410000 */
[----:B------:R1:W1:Y:S01]  /*2e10*/  MUFU.TANH R199, R6 ;  /* 0x0000000600c77308 */ /* 0x0002620000002400 */
[----:B--2---:R-:W-:Y:S07]  /*2e20*/  MOV R5, UR14 ;  /* 0x0000000e00057c02 */ /* 0x004fee0008000f00 */
[----:B------:R-:W-:Y:S02]  /*2e30*/  FMUL.FTZ R12, R12, c[0x0][0x2b4] ;  /* 0x0000ad000c0c7a20 */ /* 0x000fe40000410000 */
[----:B------:R2:W1:Y:S01]  /*2e40*/  MUFU.TANH R198, R7 ;  /* 0x0000000700c67308 */ /* 0x0004620000002400 */
[----:B------:R-:W-:Y:S01]  /*2e50*/  FMUL.FTZ R13, R13, c[0x0][0x2b4] ;  /* 0x0000ad000d0d7a20 */ /* 0x000fe20000410000 */
[----:B------:R-:W-:Y:S01]  /*2e60*/  LEA R5, R5, R241, 0x6 ;  /* 0x000000f105057211 */ /* 0x000fe200078e30ff */
[----:B------:R-:W-:Y:S02]  /*2e70*/  FMUL.FTZ R14, R14, c[0x0][0x2b4] ;  /* 0x0000ad000e0e7a20 */ /* 0x000fe40000410000 */
[----:B------:R-:W-:Y:S01]  /*2e80*/  FMUL.FTZ R15, R15, c[0x0][0x2b4] ;  /* 0x0000ad000f0f7a20 */ /* 0x000fe20000410000 */
[C---:B------:R-:W-:Y:S01]  /*2e90*/  IADD3 R177, R5.reuse, R252, RZ ;  /* 0x000000fc05b17210 */ /* 0x040fe20007ffe0ff */
[----:B------:R-:W-:Y:S01]  /*2ea0*/  FMUL.FTZ R16, R16, c[0x0][0x2b4] ;  /* 0x0000ad0010107a20 */ /* 0x000fe20000410000 */
[----:B----4-:R-:W-:Y:S01]  /*2eb0*/  IADD3 R176, R5, R183, RZ ;  /* 0x000000b705b07210 */ /* 0x010fe20007ffe0ff */
[----:B------:R-:W-:Y:S01]  /*2ec0*/  FMUL.FTZ R17, R17, c[0x0][0x2b4] ;  /* 0x0000ad0011117a20 */ /* 0x000fe20000410000 */
[----:B------:R2:W4:Y:S01]  /*2ed0*/  MUFU.TANH R191, R8 ;  /* 0x0000000800bf7308 */ /* 0x0005220000002400 */
[----:B------:R-:W-:Y:S01]  /*2ee0*/  FMUL.FTZ R18, R18, c[0x0][0x2b4] ;  /* 0x0000ad0012127a20 */ /* 0x000fe20000410000 */
[----:B------:R-:W-:Y:S01]  /*2ef0*/  IMNMX R177, R182, R177, PT ;  /* 0x000000b1b6b17217 */ /* 0x000fe20003800200 */
[----:B------:R-:W-:Y:S07]  /*2f00*/  FMUL.FTZ R19, R19, c[0x0][0x2b4] ;  /* 0x0000ad0013137a20 */ /* 0x000fee0000410000 */
[----:B------:R2:W1:Y:S10]  /*2f10*/  MUFU.TANH R188, R9 ;  /* 0x0000000900bc7308 */ /* 0x0004740000002400 */
        /* <DEDUP_REMOVED lines=9> */
[----:B------:R2:W1:Y:S01]  /*2fb0*/  MUFU.TANH R192, R19 ;  /* 0x0000001300c07308 */ /* 0x0004620000002400 */
[----:B------:R-:W-:-:S05]  /*2fc0*/  @!P2 BRA `(.L_x_697) ;  /* 0x000001900000a947 */ /* 0x000fca0003800000 */
[----:B-1-34-:R-:W-:Y:S01]  /*2fd0*/  IMAD.MOV.U32 R4, RZ, RZ, c[0x0][0x168] ;  /* 0x00005a00ff047624 */ /* 0x01afe200078e00ff */
[----:B------:R-:W-:Y:S01]  /*2fe0*/  BSSY B0, `(.L_x_698) ;  /* 0x0000010000007945 */ /* 0x000fe20003800000 */
[----:B------:R-:W-:Y:S03]  /*2ff0*/  IMAD.MOV.U32 R200, RZ, RZ, 0x1 ;  /* 0x00000001ffc87424 */ /* 0x000fe600078e00ff */
[----:B------:R-:W-:Y:S04]  /*3000*/  IADD3 R4, R5, c[0x0][0x198], -R4 ;  /* 0x0000660005047a10 */ /* 0x000fe80007ffe804 */
[----:B------:R-:W-:Y:S11]  /*3010*/  ISETP.GT.AND P1, PT, R4, -0x1, PT ;  /* 0xffffffff0400780c */ /* 0x000ff60003f24270 */
[----:B------:R-:W-:Y:S02]  /*3020*/  @!UPT UIADD3 URZ, URZ, URZ, URZ ;  /* 0x0000003f3f3ff290 */ /* 0x000fe4000fffe03f */
[----:B------:R-:W-:-:S05]  /*3030*/  @P1 BRA `(.L_x_699) ;  /* 0x0000006000001947 */ /* 0x000fca0003800000 */
[----:B------:R-:W-:Y:S02]  /*3040*/  ISETP.NE.AND P1, PT, R200, c[0x0][0x2a8], PT ;  /* 0x0000aa00c8007a0c */ /* 0x000fe40003f25270 */
[----:B------:R-:W-:Y:S11]  /*3050*/  LOP3.LUT R4, RZ, R4, RZ, 0x33, !PT ;  /* 0x00000004ff047212 */ /* 0x000ff600078e33ff */
[----:B------:R-:W-:Y:S05]  /*3060*/  @P1 IMAD.HI.U32 R6, R4, c[0x0][0x2ac], RZ ;  /* 0x0000ab0004061a27 */ /* 0x000fea00078e00ff */
[----:B------:R-:W-:Y:S04]  /*3070*/  @P1 SHF.R.U32.HI R4, RZ, c[0x0][0x2b0], R6 ;  /* 0x0000ac00ff041a19 */ /* 0x000fe80000011606 */
[----:B------:R-:W-:Y:S01]  /*3080*/  LOP3.LUT R4, RZ, R4, RZ, 0x33, !PT ;  /* 0x00000004ff047212 */ /* 0x000fe200078e33ff */
[----:B------:R-:W-:-:S05]  /*3090*/  BRA `(.L_x_700) ;  /* 0x0000004000007947 */ /* 0x000fca0003800000 */
.L_x_699:
[----:B------:R-:W-:Y:S11]  /*30a0*/  ISETP.NE.AND P1, PT, R200, c[0x0][0x2a8], PT ;  /* 0x0000aa00c8007a0c */ /* 0x000ff60003f25270 */
[----:B------:R-:W-:Y:S02]  /*30b0*/  @!UPT UIADD3 URZ, URZ, URZ, URZ ;  /* 0x0000003f3f3ff290 */ /* 0x000fe4000fffe03f */
[----:B------:R-:W-:Y:S05]  /*30c0*/  @P1 IMAD.HI.U32 R6, R4, c[0x0][0x2ac], RZ ;  /* 0x0000ab0004061a27 */ /* 0x000fea00078e00ff */
[----:B------:R-:W-:Y:S02]  /*30d0*/  @P1 SHF.R.U32.HI R4, RZ, c[0x0][0x2b0], R6 ;  /* 0x0000ac00ff041a19 */ /* 0x000fe40000011606 */
.L_x_700:
[----:B------:R-:W-:Y:S05]  /*30e0*/  BSYNC B0 ;  /* 0x0000000000007941 */ /* 0x000fea0003800000 */
.L_x_698:
[----:B--2---:R-:W2:Y:S01]  /*30f0*/  LDL R7, [R1+0x8] ;  /* 0x0000080001077983 */ /* 0x004ea20000100800 */
[----:B------:R-:W-:Y:S04]  /*3100*/  IMAD.MOV.U32 R6, RZ, RZ, c[0x0][0x2a8] ;  /* 0x0000aa00ff067624 */ /* 0x000fe800078e00ff */
[----:B------:R-:W-:Y:S04]  /*3110*/  IMAD R4, R4, R6, -UR15 ;  /* 0x8000000f04047e24 */ /* 0x000fe8000f8e0206 */
[----:B--2---:R-:W-:Y:S05]  /*3120*/  IMAD.IADD R4, R4, 0x1, -R7 ;  /* 0x0000000104047824 */ /* 0x004fea00078e0a07 */
[----:B------:R-:W-:Y:S02]  /*3130*/  IADD3 R6, R4, c[0x0][0x2a8], RZ ;  /* 0x0000aa0004067a10 */ /* 0x000fe40007ffe0ff */
[----:B------:R-:W-:Y:S02]  /*3140*/  IMNMX R176, R176, R4, !PT ;  /* 0x00000004b0b07217 */ /* 0x000fe40007800200 */
[----:B------:R-:W-:Y:S02]  /*3150*/  IMNMX R177, R177, R6, PT ;  /* 0x00000006b1b17217 */ /* 0x000fe40003800200 */
.L_x_697:
[----:B-1-34-:R-:W-:Y:S05]  /*3160*/  IADD3 R4, R5, 0x8, RZ ;  /* 0x0000000805047810 */ /* 0x01afea0007ffe0ff */
[--C-:B------:R-:W-:Y:S02]  /*3170*/  IMAD.IADD R179, R252, 0x1, R4.reuse ;  /* 0x00000001fcb37824 */ /* 0x100fe400078e0204 */
[----:B------:R-:W-:Y:S03]  /*3180*/  IMAD.IADD R178, R183, 0x1, R4 ;  /* 0x00000001b7b27824 */ /* 0x000fe600078e0204 */
[----:B------:R-:W-:Y:S01]  /*3190*/  IMNMX R179, R182, R179, PT ;  /* 0x000000b3b6b37217 */ /* 0x000fe20003800200 */
[----:B------:R-:W-:-:S05]  /*31a0*/  @!P2 BRA `(.L_x_701) ;  /* 0x000001900000a947 */ /* 0x000fca0003800000 */
[----:B------:R-:W-:Y:S01]  /*31b0*/  IMAD.MOV.U32 R5, RZ, RZ, c[0x0][0x168] ;  /* 0x00005a00ff057624 */ /* 0x000fe200078e00ff */
        /* <DEDUP_REMOVED lines=12> */
.L_x_703:
[----:B------:R-:W-:Y:S11]  /*3280*/  ISETP.NE.AND P1, PT, R6, c[0x0][0x2a8], PT ;  /* 0x0000aa0006007a0c */ /* 0x000ff60003f25270 */
[----:B------:R-:W-:Y:S02]  /*3290*/  @!UPT UIADD3 URZ, URZ, URZ, URZ ;  /* 0x0000003f3f3ff290 */ /* 0x000fe4000fffe03f */
[----:B------:R-:W-:Y:S05]  /*32a0*/  @P1 IMAD.HI.U32 R5, R4, c[0x0][0x2ac], RZ ;  /* 0x0000ab0004051a27 */ /* 0x000fea00078e00ff */
[----:B------:R-:W-:Y:S02]  /*32b0*/  @P1 SHF.R.U32.HI R4, RZ, c[0x0][0x2b0], R5 ;  /* 0x0000ac00ff041a19 */ /* 0x000fe40000011605 */
.L_x_704:
[----:B------:R-:W-:Y:S05]  /*32c0*/  BSYNC B0 ;  /* 0x0000000000007941 */ /* 0x000fea0003800000 */
.L_x_702:
[----:B------:R-:W3:Y:S01]  /*32d0*/  LDL R6, [R1+0x8] ;  /* 0x0000080001067983 */ /* 0x000ee20000100800 */
[----:B------:R-:W-:Y:S04]  /*32e0*/  IMAD.MOV.U32 R5, RZ, RZ, c[0x0][0x2a8] ;  /* 0x0000aa00ff057624 */ /* 0x000fe800078e00ff */
[----:B------:R-:W-:Y:S04]  /*32f0*/  IMAD R4, R4, R5, -UR15 ;  /* 0x8000000f04047e24 */ /* 0x000fe8000f8e0205 */
[----:B---3--:R-:W-:Y:S05]  /*3300*/  IMAD.IADD R4, R4, 0x1, -R6 ;  /* 0x0000000104047824 */ /* 0x008fea00078e0a06 */
[----:B------:R-:W-:Y:S02]  /*3310*/  IADD3 R5, R4, c[0x0][0x2a8], RZ ;  /* 0x0000aa0004057a10 */ /* 0x000fe40007ffe0ff */
[----:B------:R-:W-:Y:S02]  /*3320*/  IMNMX R178, R178, R4, !PT ;  /* 0x00000004b2b27217 */ /* 0x000fe40007800200 */
[----:B------:R-:W-:Y:S02]  /*3330*/  IMNMX R179, R179, R5, PT ;  /* 0x00000005b3b37217 */ /* 0x000fe40003800200 */
.L_x_701:
[----:B------:R-:W-:Y:S04]  /*3340*/  DEPBAR.LE SB0, 0x0 ;  /* 0x000080000000791a */ /* 0x000fe80000000000 */
[----:B------:R-:W-:Y:S01]  /*3350*/  BAR.SYNC.DEFER_BLOCKING 0x0 ;  /* 0x0000000000007b1d */ /* 0x000fe20000010000 */
[----:B------:R-:W-:Y:S01]  /*3360*/  PLOP3.LUT P1, PT, PT, PT, UP1, 0x80, 0x0 ;  /* 0x000000000000781c */ /* 0x000fe20003f2f018 */
[----:B------:R-:W-:Y:S03]  /*3370*/  UIADD3 UR14, UR14, 0x1, URZ ;  /* 0x000000010e0e7890 */ /* 0x000fe6000fffe03f */
[----:B------:R-:W-:Y:S01]  /*3380*/  ISETP.GT.AND P3, PT, R176, RZ, P1 ;  /* 0x000000ffb000720c */ /* 0x000fe20000f64270 */
[----:B------:R-:W-:Y:S01]  /*3390*/  UISETP.GE.AND UP0, UPT, UR14, UR16, UPT ;  /* 0x000000100e00728c */ /* 0x000fe2000bf06270 */
[C---:B------:R-:W-:Y:S02]  /*33a0*/  ISETP.GT.AND P4, PT, R178.reuse, 0x21, P1 ;  /* 0x00000021b200780c */ /* 0x040fe40000f84270 */
[----:B------:R-:W-:Y:S02]  /*33b0*/  ISETP.LT.OR P3, PT, R177, 0x1, P3 ;  /* 0x00000001b100780c */ /* 0x000fe40001f61670 */
[----:B------:R-:W-:Y:S02]  /*33c0*/  ISETP.GT.AND P5, PT, R178, 0x20, P1 ;  /* 0x00000020b200780c */ /* 0x000fe40000fa4270 */
[C---:B------:R-:W-:Y:S02]  /*33d0*/  ISETP.LT.OR P4, PT, R179.reuse, 0x22, P4 ;  /* 0x00000022b300780c */ /* 0x040fe40002781670 */
[----:B------:R-:W-:Y:S01]  /*33e0*/  ISETP.LT.OR P5, PT, R179, 0x21, P5 ;  /* 0x00000021b300780c */ /* 0x000fe20002fa1670 */
[----:B--2---:R-:W-:Y:S06]  /*33f0*/  LDSM.16.M88.4 R16, [R230+0x18080] ;  /* 0x01808000e610783b */ /* 0x004fec0000000200 */
[----:B------:R-:W1:Y:S06]  /*3400*/  LDSM.16.M88.4 R8, [R2+0x8080] ;  /* 0x008080000208783b */ /* 0x000e6c0000000200 */
[----:B------:R-:W2:Y:S06]  /*3410*/  LDSM.16.M88.4 R148, [R2+0x9080] ;  /* 0x009080000294783b */ /* 0x000eac0000000200 */
[----:B------:R-:W-:Y:S06]  /*3420*/  LDSM.16.M88.4 R152, [R231+0x18080] ;  /* 0x01808000e798783b */ /* 0x000fec0000000200 */
[----:B------:R-:W3:Y:S06]  /*3430*/  LDSM.16.M88.4 R156, [R3+0x8080] ;  /* 0x00808000039c783b */ /* 0x000eec0000000200 */
[----:B------:R-:W4:Y:S06]  /*3440*/  LDSM.16.M88.4 R160, [R3+0x9080] ;  /* 0x0090800003a0783b */ /* 0x000f2c0000000200 */
[----:B------:R-:W-:Y:S06]  /*3450*/  LDSM.16.M88.4 R164, [R234+0x18080] ;  /* 0x01808000eaa4783b */ /* 0x000fec0000000200 */
[----:B------:R-:W4:Y:S01]  /*3460*/  LDSM.16.M88.4 R168, [R229+0x8080] ;  /* 0x00808000e5a8783b */ /* 0x000f220000000200 */
[C---:B-1----:R-:W-:Y:S05]  /*3470*/  HMMA.16816.F32.BF16 R4, R16.reuse, R8, RZ ;  /* 0x000000081004723c */ /* 0x042fea00000418ff */
[----:B------:R-:W-:Y:S03]  /*3480*/  LDSM.16.M88.4 R172, [R228+0x8080] ;  /* 0x00808000e4ac783b */ /* 0x000fe60000000200 */
[C---:B------:R-:W-:Y:S03]  /*3490*/  HMMA.16816.F32.BF16 R8, R16.reuse, R10, RZ ;  /* 0x0000000a1008723c */ /* 0x040fe600000418ff */
[----:B------:R1:W5:Y:S05]  /*34a0*/  LDL.64 R224, [R1] ;  /* 0x0000000001e07983 */ /* 0x00036a0000100a00 */
        /* <DEDUP_REMOVED lines=8> */
[----:B------:R-:W4:Y:S06]  /*3530*/  LDSM.16.M88.4 R152, [R228+0x9080] ;  /* 0x00908000e498783b */ /* 0x000f2c0000000200 */
[----:B------:R-:W-:Y:S01]  /*3540*/  LDSM.16.M88.4 R160, [R230+0x1a080] ;  /* 0x01a08000e6a0783b */ /* 0x000fe20000000200 */
[C---:B------:R-:W-:Y:S08]  /*3550*/  HMMA.16816.F32.BF16 R4, R164.reuse, R168, R4 ;  /* 0x000000a8a404723c */ /* 0x040ff00000041804 */
[C---:B------:R-:W-:Y:S01]  /*3560*/  HMMA.16816.F32.BF16 R8, R164.reuse, R170, R8 ;  /* 0x000000aaa408723c */ /* 0x040fe20000041808 */
[----:B------:R-:W1:Y:S07]  /*3570*/  LDSM.16.M88.4 R168, [R2+0xa080] ;  /* 0x00a0800002a8783b */ /* 0x000e6e0000000200 */
[C---:B--2---:R-:W-:Y:S08]  /*3580*/  HMMA.16816.F32.BF16 R12, R164.reuse, R148, R12 ;  /* 0x00000094a40c723c */ /* 0x044ff0000004180c */
[----:B------:R-:W-:Y:S01]  /*3590*/  HMMA.16816.F32.BF16 R16, R164, R150, R16 ;  /* 0x00000096a410723c */ /* 0x000fe20000041810 */
[----:B------:R-:W2:Y:S06]  /*35a0*/  LDSM.16.M88.4 R148, [R2+0xb080] ;  /* 0x00b080000294783b */ /* 0x000eac0000000200 */
[----:B------:R-:W-:Y:S01]  /*35b0*/  LDSM.16.M88.4 R164, [R231+0x1a080] ;  /* 0x01a08000e7a4783b */ /* 0x000fe20000000200 */
[C---:B---3--:R-:W-:Y:S08]  /*35c0*/  HMMA.16816.F32.BF16 R4, R156.reuse, R172, R4 ;  /* 0x000000ac9c04723c */ /* 0x048ff00000041804 */
[C---:B------:R-:W-:Y:S01]  /*35d0*/  HMMA.16816.F32.BF16 R8, R156.reuse, R174, R8 ;  /* 0x000000ae9c08723c */ /* 0x040fe20000041808 */
[----:B------:R-:W3:Y:S07]  /*35e0*/  LDSM.16.M88.4 R172, [R3+0xa080] ;  /* 0x00a0800003ac783b */ /* 0x000eee0000000200 */
[C---:B----4-:R-:W-:Y:S08]  /*35f0*/  HMMA.16816.F32.BF16 R12, R156.reuse, R152, R12 ;  /* 0x000000989c0c723c */ /* 0x050ff0000004180c */
[----:B------:R-:W-:Y:S01]  /*3600*/  HMMA.16816.F32.BF16 R16, R156, R154, R16 ;  /* 0x0000009a9c10723c */ /* 0x000fe20000041810 */
[----:B------:R-:W4:Y:S06]  /*3610*/  LDSM.16.M88.4 R152, [R3+0xb080] ;  /* 0x00b080000398783b */ /* 0x000f2c0000000200 */
[----:B------:R-:W-:Y:S01]  /*3620*/  LDSM.16.M88.4 R156, [R234+0x1a080] ;  /* 0x01a08000ea9c783b */ /* 0x000fe20000000200 */
[C---:B-1----:R-:W-:Y:S08]  /*3630*/  HMMA.16816.F32.BF16 R4, R160.reuse, R168, R4 ;  /* 0x000000a8a004723c */ /* 0x042ff00000041804 */
        /* <DEDUP_REMOVED lines=43> */
[----:B------:R-:W-:Y:S07]  /*38f0*/  LDSM.16.M88.4 R168, [R231+0x1e080] ;  /* 0x01e08000e7a8783b */ /* 0x000fee0000000200 */
[C---:B--2---:R-:W-:Y:S08]  /*3900*/  HMMA.16816.F32.BF16 R12, R160.reuse, R148, R12 ;  /* 0x00000094a00c723c */ /* 0x044ff0000004180c */
[----:B------:R-:W-:Y:S01]  /*3910*/  HMMA.16816.F32.BF16 R16, R160, R150, R16 ;  /* 0x00000096a010723c */ /* 0x000fe20000041810 */
[----:B------:R-:W1:Y:S06]  /*3920*/  LDSM.16.M88.4 R148, [R230+0x1e080] ;  /* 0x01e08000e694783b */ /* 0x000e6c0000000200 */
[----:B------:R-:W2:Y:S01]  /*3930*/  LDSM.16.M88.4 R160, [R2+0xf080] ;  /* 0x00f0800002a0783b */ /* 0x000ea20000000200 */
[C---:B---3--:R-:W-:Y:S08]  /*3940*/  HMMA.16816.F32.BF16 R4, R164.reuse, R172, R4 ;  /* 0x000000aca404723c */ /* 0x048ff00000041804 */
[C---:B------:R-:W-:Y:S01]  /*3950*/  HMMA.16816.F32.BF16 R8, R164.reuse, R174, R8 ;  /* 0x000000aea408723c */ /* 0x040fe20000041808 */
[----:B------:R-:W3:Y:S07]  /*3960*/  LDSM.16.M88.4 R172, [R3+0xe080] ;  /* 0x00e0800003ac783b */ /* 0x000eee0000000200 */
[C---:B----4-:R-:W-:Y:S08]  /*3970*/  HMMA.16816.F32.BF16 R12, R164.reuse, R152, R12 ;  /* 0x00000098a40c723c */ /* 0x050ff0000004180c */
[----:B------:R-:W-:Y:S01]  /*3980*/  HMMA.16816.F32.BF16 R16, R164, R154, R16 ;  /* 0x0000009aa410723c */ /* 0x000fe20000041810 */
[----:B------:R-:W4:Y:S06]  /*3990*/  LDSM.16.M88.4 R152, [R3+0xf080] ;  /* 0x00f080000398783b */ /* 0x000f2c0000000200 */
[----:B------:R-:W-:Y:S01]  /*39a0*/  LDSM.16.M88.4 R164, [R228+0xe080] ;  /* 0x00e08000e4a4783b */ /* 0x000fe20000000200 */
[C---:B-1----:R-:W-:Y:S07]  /*39b0*/  HMMA.16816.F32.BF16 R4, R148.reuse, R156, R4 ;  /* 0x0000009c9404723c */ /* 0x042fee0000041804 */
[----:B------:R-:W-:Y:S01]  /*39c0*/  FSEL R156, R190, -INF , !P3 ;  /* 0xff800000be9c7808 */ /* 0x000fe20005800000 */
[C---:B------:R-:W-:Y:S03]  /*39d0*/  HMMA.16816.F32.BF16 R8, R148.reuse, R158, R8 ;  /* 0x0000009e9408723c */ /* 0x040fe60000041808 */
[C---:B------:R-:W-:Y:S04]  /*39e0*/  ISETP.GT.AND P3, PT, R176.reuse, 0x1, P1 ;  /* 0x00000001b000780c */ /* 0x040fe80000f64270 */
[----:B------:R-:W-:Y:S01]  /*39f0*/  ISETP.LT.OR P3, PT, R177, 0x2, P3 ;  /* 0x00000002b100780c */ /* 0x000fe20001f61670 */
[C---:B--2---:R-:W-:Y:S07]  /*3a00*/  HMMA.16816.F32.BF16 R12, R148.reuse, R160, R12 ;  /* 0x000000a0940c723c */ /* 0x044fee000004180c */
[----:B------:R-:W-:Y:S01]  /*3a10*/  FSEL R160, R189, -INF , !P3 ;  /* 0xff800000bda07808 */ /* 0x000fe20005800000 */
[----:B------:R-:W-:Y:S03]  /*3a20*/  HMMA.16816.F32.BF16 R16, R148, R162, R16 ;  /* 0x000000a29410723c */ /* 0x000fe60000041810 */
[----:B------:R-:W-:Y:S01]  /*3a30*/  ISETP.GT.AND P3, PT, R176, 0x10, P1 ;  /* 0x00000010b000780c */ /* 0x000fe20000f64270 */
[--C-:B------:R-:W-:Y:S03]  /*3a40*/  FFMA.FTZ R160, R160, c[0x0][0x29c], -R180.reuse ;  /* 0x0000a700a0a07a23 */ /* 0x100fe600000108b4 */
[----:B------:R-:W-:Y:S01]  /*3a50*/  ISETP.LT.OR P3, PT, R177, 0x11, P3 ;  /* 0x00000011b100780c */ /* 0x000fe20001f61670 */
[C---:B---3--:R-:W-:Y:S01]  /*3a60*/  HMMA.16816.F32.BF16 R4, R168.reuse, R172, R4 ;  /* 0x000000aca804723c */ /* 0x048fe20000041804 */
[----:B------:R1:W-:Y:S04]  /*3a70*/  MUFU.EX2 R182, R160 ;  /* 0x000000a000b67308 */ /* 0x0003e80000000800 */
[--C-:B------:R-:W-:Y:S02]  /*3a80*/  FFMA.FTZ R148, R156, c[0x0][0x29c], -R180.reuse ;  /* 0x0000a7009c947a23 */ /* 0x100fe400000108b4 */
[----:B------:R-:W-:Y:S01]  /*3a90*/  LDSM.16.M88.4 R156, [R229+0xe080] ;  /* 0x00e08000e59c783b */ /* 0x000fe20000000200 */
[C---:B------:R-:W-:Y:S03]  /*3aa0*/  HMMA.16816.F32.BF16 R8, R168.reuse, R174, R8 ;  /* 0x000000aea808723c */ /* 0x040fe60000041808 */
[----:B------:R2:W3:Y:S05]  /*3ab0*/  MUFU.EX2 R183, R148 ;  /* 0x0000009400b77308 */ /* 0x0004ea0000000800 */
[C---:B----4-:R-:W-:Y:S08]  /*3ac0*/  HMMA.16816.F32.BF16 R12, R168.reuse, R152, R12 ;  /* 0x00000098a80c723c */ /* 0x050ff0000004180c */
[----:B------:R-:W-:Y:S04]  /*3ad0*/  HMMA.16816.F32.BF16 R16, R168, R154, R16 ;  /* 0x0000009aa810723c */ /* 0x000fe80000041810 */
[----:B-1----:R-:W-:Y:S02]  /*3ae0*/  FSEL R160, R191, -INF , !P3 ;  /* 0xff800000bfa07808 */ /* 0x002fe40005800000 */
[----:B------:R-:W-:Y:S03]  /*3af0*/  ISETP.GT.AND P3, PT, R176, 0x11, P1 ;  /* 0x00000011b000780c */ /* 0x000fe60000f64270 */
[--C-:B------:R-:W-:Y:S01]  /*3b00*/  FFMA.FTZ R160, R160, c[0x0][0x29c], -R180.reuse ;  /* 0x0000a700a0a07a23 */ /* 0x100fe200000108b4 */
[C---:B------:R-:W-:Y:S01]  /*3b10*/  ISETP.LT.OR P3, PT, R177.reuse, 0x12, P3 ;  /* 0x00000012b100780c */ /* 0x040fe20001f61670 */
[----:B--2---:R-:W1:Y:S02]  /*3b20*/  LDSM.16.M88.4 R148, [R234+0x1e080] ;  /* 0x01e08000ea94783b */ /* 0x004e640000000200 */
[----:B------:R2:W4:Y:S02]  /*3b30*/  MUFU.EX2 R173, R160 ;  /* 0x000000a000ad7308 */ /* 0x0005240000000800 */
[----:B--2---:R-:W-:Y:S02]  /*3b40*/  FSEL R160, R188, -INF , !P3 ;  /* 0xff800000bca07808 */ /* 0x004fe40005800000 */
[----:B------:R-:W-:Y:S03]  /*3b50*/  ISETP.GT.AND P3, PT, R176, 0x20, P1 ;  /* 0x00000020b000780c */ /* 0x000fe60000f64270 */
[--C-:B------:R-:W-:Y:S01]  /*3b60*/  FFMA.FTZ R152, R160, c[0x0][0x29c], -R180.reuse ;  /* 0x0000a700a0987a23 */ /* 0x100fe200000108b4 */
[----:B------:R-:W-:Y:S01]  /*3b70*/  ISETP.LT.OR P3, PT, R177, 0x21, P3 ;  /* 0x00000021b100780c */ /* 0x000fe20001f61670 */
[----:B------:R-:W2:Y:S02]  /*3b80*/  LDSM.16.M88.4 R160, [R229+0xf080] ;  /* 0x00f08000e5a0783b */ /* 0x000ea40000000200 */
[----:B------:R3:W-:Y:S01]  /*3b90*/  MUFU.EX2 R172, R152 ;  /* 0x0000009800ac7308 */ /* 0x0007e20000000800 */
[C---:B-1----:R-:W-:Y:S08]  /*3ba0*/  HMMA.16816.F32.BF16 R4, R148.reuse, R156, R4 ;  /* 0x0000009c9404723c */ /* 0x042ff00000041804 */
[C---:B------:R-:W-:Y:S04]  /*3bb0*/  HMMA.16816.F32.BF16 R8, R148.reuse, R158, R8 ;  /* 0x0000009e9408723c */ /* 0x040fe80000041808 */
[----:B---3--:R-:W-:Y:S02]  /*3bc0*/  FSEL R152, R187, -INF , !P3 ;  /* 0xff800000bb987808 */ /* 0x008fe40005800000 */
[----:B------:R-:W-:Y:S03]  /*3bd0*/  ISETP.GT.AND P3, PT, R176, 0x21, P1 ;  /* 0x00000021b000780c */ /* 0x000fe60000f64270 */
[--C-:B------:R-:W-:Y:S01]  /*3be0*/  FFMA.FTZ R152, R152, c[0x0][0x29c], -R180.reuse ;  /* 0x0000a70098987a23 */ /* 0x100fe200000108b4 */
[----:B------:R-:W-:Y:S03]  /*3bf0*/  ISETP.LT.OR P3, PT, R177, 0x22, P3 ;  /* 0x00000022b100780c */ /* 0x000fe60001f61670 */
[----:B------:R1:W-:Y:S01]  /*3c00*/  MUFU.EX2 R170, R152 ;  /* 0x0000009800aa7308 */ /* 0x0003e20000000800 */
[C---:B--2---:R-:W-:Y:S08]  /*3c10*/  HMMA.16816.F32.BF16 R12, R148.reuse, R160, R12 ;  /* 0x000000a0940c723c */ /* 0x044ff0000004180c */
[----:B------:R-:W-:Y:S01]  /*3c20*/  HMMA.16816.F32.BF16 R16, R148, R162, R16 ;  /* 0x000000a29410723c */ /* 0x000fe20000041810 */
[----:B------:R-:W-:Y:S06]  /*3c30*/  LDS R148, [R241.X4+0x20180] ;  /* 0x02018000f1947984 */ /* 0x000fec0000004800 */
[----:B------:R-:W-:Y:S02]  /*3c40*/  FSEL R151, R195, -INF , !P4 ;  /* 0xff800000c3977808 */ /* 0x000fe40006000000 */
[----:B-1----:R-:W-:Y:S02]  /*3c50*/  FSEL R152, R186, -INF , !P3 ;  /* 0xff800000ba987808 */ /* 0x002fe40005800000 */
[----:B------:R-:W-:Y:S03]  /*3c60*/  ISETP.GT.AND P3, PT, R176, 0x30, P1 ;  /* 0x00000030b000780c */ /* 0x000fe60000f64270 */
[--C-:B------:R-:W-:Y:S01]  /*3c70*/  FFMA.FTZ R156, R152, c[0x0][0x29c], -R180.reuse ;  /* 0x0000a700989c7a23 */ /* 0x100fe200000108b4 */
[----:B------:R-:W-:Y:S01]  /*3c80*/  ISETP.LT.OR P3, PT, R177, 0x31, P3 ;  /* 0x00000031b100780c */ /* 0x000fe20001f61670 */
[----:B------:R-:W1:Y:S02]  /*3c90*/  LDSM.16.M88.4 R152, [R233+0x1e080] ;  /* 0x01e08000e998783b */ /* 0x000e640000000200 */
[----:B------:R2:W-:Y:S02]  /*3ca0*/  MUFU.EX2 R169, R156 ;  /* 0x0000009c00a97308 */ /* 0x0005e40000000800 */
[----:B--2---:R-:W-:Y:S02]  /*3cb0*/  FSEL R156, R185, -INF , !P3 ;  /* 0xff800000b99c7808 */ /* 0x004fe40005800000 */
[----:B------:R-:W-:Y:S03]  /*3cc0*/  ISETP.GT.AND P3, PT, R176, 0x31, P1 ;  /* 0x00000031b000780c */ /* 0x000fe60000f64270 */
[----:B------:R-:W-:Y:S01]  /*3cd0*/  FFMA.FTZ R156, R156, c[0x0][0x29c], -R180 ;  /* 0x0000a7009c9c7a23 */ /* 0x000fe200000108b4 */
[----:B------:R-:W-:Y:S03]  /*3ce0*/  ISETP.LT.OR P3, PT, R177, 0x32, P3 ;  /* 0x00000032b100780c */ /* 0x000fe60001f61670 */
[----:B------:R2:W-:Y:S01]  /*3cf0*/  MUFU.EX2 R168, R156 ;  /* 0x0000009c00a87308 */ /* 0x0005e20000000800 */
[C---:B-1----:R-:W-:Y:S08]  /*3d00*/  HMMA.16816.F32.BF16 R4, R152.reuse, R164, R4 ;  /* 0x000000a49804723c */ /* 0x042ff00000041804 */
[C---:B------:R-:W-:Y:S04]  /*3d10*/  HMMA.16816.F32.BF16 R8, R152.reuse, R166, R8 ;  /* 0x000000a69808723c */ /* 0x040fe80000041808 */
[----:B--2---:R-:W-:Y:S02]  /*3d20*/  FSEL R156, R184, -INF , !P3 ;  /* 0xff800000b89c7808 */ /* 0x004fe40005800000 */
[----:B------:R-:W-:Y:S10]  /*3d30*/  ISETP.GT.AND P3, PT, R178, RZ, P1 ;  /* 0x000000ffb200720c */ /* 0x000ff40000f64270 */
[----:B------:R-:W-:Y:S01]  /*3d40*/  FADD.FTZ R5, R5, -R148 ;  /* 0x8000009405057221 */ /* 0x000fe20000010000 */
[----:B------:R-:W-:Y:S01]  /*3d50*/  ISETP.LT.OR P3, PT, R179, 0x1, P3 ;  /* 0x00000001b300780c */ /* 0x000fe20001f61670 */
[----:B------:R-:W-:Y:S02]  /*3d60*/  FFMA.FTZ R180, R156, c[0x0][0x29c], -R180 ;  /* 0x0000a7009cb47a23 */ /* 0x000fe400000108b4 */
[----:B------:R-:W1:Y:S01]  /*3d70*/  LDSM.16.M88.4 R156, [R228+0xf080] ;  /* 0x00f08000e49c783b */ /* 0x000e620000000200 */
[----:B------:R-:W-:Y:S01]  /*3d80*/  FSEL R160, R199, -INF , !P3 ;  /* 0xff800000c7a07808 */ /* 0x000fe20005800000 */
[--C-:B------:R-:W-:Y:S01]  /*3d90*/  FADD.FTZ R4, R4, -R148.reuse ;  /* 0x8000009404047221 */ /* 0x100fe20000010000 */
[----:B------:R-:W-:Y:S01]  /*3da0*/  ISETP.GT.AND P3, PT, R178, 0x1, P1 ;  /* 0x00000001b200780c */ /* 0x000fe20000f64270 */
[----:B------:R-:W2:Y:S01]  /*3db0*/  MUFU.EX2 R180, R180 ;  /* 0x000000b400b47308 */ /* 0x000ea20000000800 */
[--C-:B------:R-:W-:Y:S02]  /*3dc0*/  FADD.FTZ R8, R8, -R148.reuse ;  /* 0x8000009408087221 */ /* 0x100fe40000010000 */
[----:B------:R-:W-:Y:S01]  /*3dd0*/  ISETP.LT.OR P3, PT, R179, 0x2, P3 ;  /* 0x00000002b300780c */ /* 0x000fe20001f61670 */
[--C-:B------:R-:W-:Y:S02]  /*3de0*/  FFMA.FTZ R160, R160, c[0x0][0x29c], -R181.reuse ;  /* 0x0000a700a0a07a23 */ /* 0x100fe400000108b5 */
[--C-:B------:R-:W-:Y:S01]  /*3df0*/  FADD.FTZ R9, R9, -R148.reuse ;  /* 0x8000009409097221 */ /* 0x100fe20000010000 */
[----:B------:R-:W-:Y:S02]  /*3e00*/  FSEL R149, R198, -INF , !P3 ;  /* 0xff800000c6957808 */ /* 0x000fe40005800000 */
[C---:B------:R-:W-:Y:S01]  /*3e10*/  ISETP.GT.AND P3, PT, R178.reuse, 0x10, P1 ;  /* 0x00000010b200780c */ /* 0x040fe20000f64270 */
[----:B------:R-:W-:Y:S02]  /*3e20*/  MUFU.EX2 R163, R160 ;  /* 0x000000a000a37308 */ /* 0x000fe40000000800 */
[--C-:B------:R-:W-:Y:S01]  /*3e30*/  FFMA.FTZ R149, R149, c[0x0][0x29c], -R181.reuse ;  /* 0x0000a70095957a23 */ /* 0x100fe200000108b5 */
[----:B------:R-:W-:Y:S07]  /*3e40*/  ISETP.LT.OR P3, PT, R179, 0x11, P3 ;  /* 0x00000011b300780c */ /* 0x000fee0001f61670 */
[----:B------:R3:W2:Y:S01]  /*3e50*/  MUFU.EX2 R162, R149 ;  /* 0x0000009500a27308 */ /* 0x0006a20000000800 */
[C---:B-1----:R-:W-:Y:S08]  /*3e60*/  HMMA.16816.F32.BF16 R12, R152.reuse, R156, R12 ;  /* 0x0000009c980c723c */ /* 0x042ff0000004180c */
[----:B------:R-:W-:Y:S04]  /*3e70*/  HMMA.16816.F32.BF16 R16, R152, R158, R16 ;  /* 0x0000009e9810723c */ /* 0x000fe80000041810 */
[----:B---3--:R-:W-:Y:S02]  /*3e80*/  FSEL R149, R197, -INF , !P3 ;  /* 0xff800000c5957808 */ /* 0x008fe40005800000 */
[----:B------:R-:W-:Y:S01]  /*3e90*/  ISETP.GT.AND P3, PT, R178, 0x11, P1 ;  /* 0x00000011b200780c */ /* 0x000fe20000f64270 */
[--C-:B------:R-:W-:Y:S01]  /*3ea0*/  FFMA.FTZ R152, R151, c[0x0][0x29c], -R181.reuse ;  /* 0x0000a70097987a23 */ /* 0x100fe200000108b5 */
[C---:B------:R-:W-:Y:S01]  /*3eb0*/  F2FP.BF16.PACK_AB R151, R182.reuse, R183 ;  /* 0x000000b7b697723e */ /* 0x040fe200000010ff */
[--C-:B------:R-:W-:Y:S01]  /*3ec0*/  FFMA.FTZ R149, R149, c[0x0][0x29c], -R181.reuse ;  /* 0x0000a70095957a23 */ /* 0x100fe200000108b5 */
[----:B------:R-:W-:Y:S01]  /*3ed0*/  ISETP.LT.OR P3, PT, R179, 0x12, P3 ;  /* 0x00000012b300780c */ /* 0x000fe20001f61670 */
[----:B------:R1:W-:Y:S01]  /*3ee0*/  MUFU.EX2 R158, R152 ;  /* 0x00000098009e7308 */ /* 0x0003e20000000800 */
[----:B------:R-:W-:Y:S02]  /*3ef0*/  FMUL.FTZ R154, R182, R5 ;  /* 0x00000005b69a7220 */ /* 0x000fe40000410000 */
[----:B------:R-:W-:Y:S02]  /*3f00*/  FFMA.FTZ R5, -R189, R189, 1 ;  /* 0x3f800000bd057423 */ /* 0x000fe400000101bd */
[----:B----4-:R-:W-:Y:S02]  /*3f10*/  FMUL.FTZ R153, R173, R8 ;  /* 0x00000008ad997220 */ /* 0x010fe40000410000 */
[----:B------:R-:W-:Y:S02]  /*3f20*/  FMUL.FTZ R154, R154, R5 ;  /* 0x000000059a9a7220 */ /* 0x000fe40000410000 */
[----:B------:R-:W-:Y:S01]  /*3f30*/  FFMA.FTZ R8, -R191, R191, 1 ;  /* 0x3f800000bf087423 */ /* 0x000fe200000101bf */
[----:B------:R3:W-:Y:S01]  /*3f40*/  MUFU.EX2 R161, R149 ;  /* 0x0000009500a17308 */ /* 0x0007e20000000800 */
[----:B------:R-:W-:Y:S02]  /*3f50*/  FFMA.FTZ R5, -R188, R188, 1 ;  /* 0x3f800000bc057423 */ /* 0x000fe400000101bc */
[--C-:B------:R-:W-:Y:S02]  /*3f60*/  FADD.FTZ R16, R16, -R148.reuse ;  /* 0x8000009410107221 */ /* 0x100fe40000010000 */
[--C-:B------:R-:W-:Y:S02]  /*3f70*/  FADD.FTZ R17, R17, -R148.reuse ;  /* 0x8000009411117221 */ /* 0x100fe40000010000 */
[----:B------:R-:W-:Y:S02]  /*3f80*/  FMUL.FTZ R155, R183, R4 ;  /* 0x00000004b79b7220 */ /* 0x000fe40000410000 */
[----:B------:R-:W-:Y:S02]  /*3f90*/  FFMA.FTZ R4, -R190, R190, 1 ;  /* 0x3f800000be047423 */ /* 0x000fe400000101be */
[----:B------:R-:W-:Y:S02]  /*3fa0*/  FMUL.FTZ R153, R153, R8 ;  /* 0x0000000899997220 */ /* 0x000fe40000410000 */
[----:B--2---:R-:W-:Y:S02]  /*3fb0*/  FMUL.FTZ R17, R180, R17 ;  /* 0x00000011b4117220 */ /* 0x004fe40000410000 */
[----:B-1----:R-:W-:Y:S01]  /*3fc0*/  FMUL.FTZ R152, R172, R9 ;  /* 0x00000009ac987220 */ /* 0x002fe20000410000 */
[----:B------:R-:W-:Y:S01]  /*3fd0*/  F2FP.BF16.PACK_AB R9, R169, R170 ;  /* 0x000000aaa909723e */ /* 0x000fe200000010ff */
[----:B------:R-:W-:Y:S02]  /*3fe0*/  FFMA.FTZ R8, -R185, R185, 1 ;  /* 0x3f800000b9087423 */ /* 0x000fe400000101b9 */
[----:B------:R-:W-:Y:S02]  /*3ff0*/  FMUL.FTZ R152, R152, R5 ;  /* 0x0000000598987220 */ /* 0x000fe40000410000 */
[----:B------:R-:W-:Y:S02]  /*4000*/  FFMA.FTZ R5, -R184, R184, 1 ;  /* 0x3f800000b8057423 */ /* 0x000fe400000101b8 */
[--C-:B------:R-:W-:Y:S01]  /*4010*/  FADD.FTZ R12, R12, -R148.reuse ;  /* 0x800000940c0c7221 */ /* 0x100fe20000010000 */
[----:B---3--:R-:W-:Y:S01]  /*4020*/  FSEL R149, R196, -INF , !P3 ;  /* 0xff800000c4957808 */ /* 0x008fe20005800000 */
[----:B------:R-:W-:Y:S01]  /*4030*/  FADD.FTZ R13, R13, -R148 ;  /* 0x800000940d0d7221 */ /* 0x000fe20000010000 */
[----:B------:R-:W-:Y:S01]  /*4040*/  ISETP.GT.AND P3, PT, R178, 0x30, P1 ;  /* 0x00000030b200780c */ /* 0x000fe20000f64270 */
[----:B------:R-:W-:Y:S01]  /*4050*/  FMUL.FTZ R148, R168, R16 ;  /* 0x00000010a8947220 */ /* 0x000fe20000410000 */
[----:B------:R-:W-:Y:S01]  /*4060*/  ISETP.GT.AND P1, PT, R178, 0x31, P1 ;  /* 0x00000031b200780c */ /* 0x000fe20000f24270 */
[--C-:B------:R-:W-:Y:S01]  /*4070*/  FFMA.FTZ R149, R149, c[0x0][0x29c], -R181.reuse ;  /* 0x0000a70095957a23 */ /* 0x100fe200000108b5 */
[----:B------:R-:W-:Y:S01]  /*4080*/  ISETP.LT.OR P3, PT, R179, 0x31, P3 ;  /* 0x00000031b300780c */ /* 0x000fe20001f61670 */
[----:B------:R-:W-:Y:S01]  /*4090*/  FMUL.FTZ R155, R155, R4 ;  /* 0x000000049b9b7220 */ /* 0x000fe20000410000 */
[----:B------:R-:W-:Y:S01]  /*40a0*/  ISETP.LT.OR P1, PT, R179, 0x32, P1 ;  /* 0x00000032b300780c */ /* 0x000fe20000f21670 */
[----:B------:R1:W-:Y:S01]  /*40b0*/  MUFU.EX2 R160, R149 ;  /* 0x0000009500a07308 */ /* 0x0003e20000000800 */
[----:B------:R-:W2:Y:S01]  /*40c0*/  LDS R4, [R241.X4+0x201a0] ;  /* 0x0201a000f1047984 */ /* 0x000ea20000004800 */
[----:B------:R-:W-:Y:S02]  /*40d0*/  FMUL.FTZ R8, R148, R8 ;  /* 0x0000000894087220 */ /* 0x000fe40000410000 */
[----:B------:R-:W-:Y:S01]  /*40e0*/  FMUL.FTZ R148, R17, R5 ;  /* 0x0000000511947220 */ /* 0x000fe20000410000 */
[----:B------:R-:W-:Y:S01]  /*40f0*/  F2FP.BF16.PACK_AB R5, R162, R163 ;  /* 0x000000a3a205723e */ /* 0x000fe200000010ff */
[----:B------:R-:W-:Y:S01]  /*4100*/  FMUL.FTZ R156, R169, R13 ;  /* 0x0000000da99c7220 */ /* 0x000fe20000410000 */
[----:B------:R-:W-:Y:S01]  /*4110*/  STS [R244+0x20280], R151 ;  /* 0x02028097f4007388 */ /* 0x000fe20000000800 */
[----:B------:R-:W-:Y:S01]  /*4120*/  FFMA.FTZ R16, -R187, R187, 1 ;  /* 0x3f800000bb107423 */ /* 0x000fe200000101bb */
[----:B------:R-:W-:Y:S02]  /*4130*/  F2FP.BF16.PACK_AB R148, R148, R8 ;  /* 0x000000089494723e */ /* 0x000fe400000010ff */
[----:B------:R-:W-:Y:S02]  /*4140*/  F2FP.BF16.PACK_AB R13, R180, R168 ;  /* 0x000000a8b40d723e */ /* 0x000fe400000010ff */
[----:B------:R3:W-:Y:S01]  /*4150*/  STS [R244+0x20680], R5 ;  /* 0x02068005f4007388 */ /* 0x0007e20000000800 */
[----:B------:R-:W-:Y:S02]  /*4160*/  F2FP.BF16.PACK_AB R17, R152, R153 ;  /* 0x000000999811723e */ /* 0x000fe400000010ff */
[----:B-1----:R-:W-:Y:S05]  /*4170*/  FSEL R149, R194, -INF , !P5 ;  /* 0xff800000c2957808 */ /* 0x002fea0006800000 */
[--C-:B------:R-:W-:Y:S01]  /*4180*/  FFMA.FTZ R150, R149, c[0x0][0x29c], -R181.reuse ;  /* 0x0000a70095967a23 */ /* 0x100fe200000108b5 */
[----:B------:R-:W-:Y:S03]  /*4190*/  FSEL R149, R193, -INF , !P3 ;  /* 0xff800000c1957808 */ /* 0x000fe60005800000 */
[----:B------:R1:W4:Y:S02]  /*41a0*/  MUFU.EX2 R159, R150 ;  /* 0x00000096009f7308 */ /* 0x0003240000000800 */
[--C-:B------:R-:W-:Y:S02]  /*41b0*/  FFMA.FTZ R149, R149, c[0x0][0x29c], -R181.reuse ;  /* 0x0000a70095957a23 */ /* 0x100fe400000108b5 */
[--C-:B--2---:R-:W-:Y:S06]  /*41c0*/  FADD.FTZ R6, R6, -R4.reuse ;  /* 0x8000000406067221 */ /* 0x104fec0000010000 */
[----:B------:R2:W2:Y:S01]  /*41d0*/  MUFU.EX2 R157, R149 ;  /* 0x00000095009d7308 */ /* 0x0004a20000000800 */
[--C-:B------:R-:W-:Y:S02]  /*41e0*/  FADD.FTZ R7, R7, -R4.reuse ;  /* 0x8000000407077221 */ /* 0x100fe40000010000 */
[--C-:B------:R-:W-:Y:S02]  /*41f0*/  FADD.FTZ R11, R11, -R4.reuse ;  /* 0x800000040b0b7221 */ /* 0x100fe40000010000 */
[--C-:B------:R-:W-:Y:S02]  /*4200*/  FADD.FTZ R14, R14, -R4.reuse ;  /* 0x800000040e0e7221 */ /* 0x100fe40000010000 */
[--C-:B------:R-:W-:Y:S02]  /*4210*/  FADD.FTZ R15, R15, -R4.reuse ;  /* 0x800000040f0f7221 */ /* 0x100fe40000010000 */
[--C-:B------:R-:W-:Y:S02]  /*4220*/  FADD.FTZ R10, R10, -R4.reuse ;  /* 0x800000040a0a7221 */ /* 0x100fe40000010000 */
[--C-:B------:R-:W-:Y:S02]  /*4230*/  FADD.FTZ R18, R18, -R4.reuse ;  /* 0x8000000412127221 */ /* 0x100fe40000010000 */
[----:B------:R-:W-:Y:S01]  /*4240*/  FADD.FTZ R19, R19, -R4 ;  /* 0x8000000413137221 */ /* 0x000fe20000010000 */
[----:B-1----:R-:W-:Y:S01]  /*4250*/  FSEL R150, R192, -INF , !P1 ;  /* 0xff800000c0967808 */ /* 0x002fe20004800000 */
[----:B------:R-:W-:Y:S01]  /*4260*/  FFMA.FTZ R4, -R196, R196, 1 ;  /* 0x3f800000c4047423 */ /* 0x000fe200000101c4 */
[----:B----4-:R-:W-:Y:S02]  /*4270*/  F2FP.BF16.PACK_AB R8, R158, R159 ;  /* 0x0000009f9e08723e */ /* 0x010fe400000010ff */
[----:B------:R-:W-:Y:S01]  /*4280*/  PLOP3.LUT P1, PT, PT, PT, UP0, 0x80, 0x0 ;  /* 0x000000000000781c */ /* 0x000fe20003f2f008 */
[----:B------:R-:W-:Y:S01]  /*4290*/  FFMA.FTZ R181, R150, c[0x0][0x29c], -R181 ;  /* 0x0000a70096b57a23 */ /* 0x000fe200000108b5 */
[----:B------:R-:W-:Y:S01]  /*42a0*/  F2FP.BF16.PACK_AB R150, R172, R173 ;  /* 0x000000adac96723e */ /* 0x000fe200000010ff */
[----:B--2---:R-:W-:Y:S04]  /*42b0*/  FMUL.FTZ R149, R170, R12 ;  /* 0x0000000caa957220 */ /* 0x004fe80000410000 */
[----:B------:R-:W3:Y:S01]  /*42c0*/  MUFU.EX2 R181, R181 ;  /* 0x000000b500b57308 */ /* 0x000ee20000000800 */
[----:B------:R-:W-:Y:S01]  /*42d0*/  FFMA.FTZ R12, -R186, R186, 1 ;  /* 0x3f800000ba0c7423 */ /* 0x000fe200000101ba */
[----:B------:R-:W-:Y:S01]  /*42e0*/  STS [R247+0x20280], R150 ;  /* 0x02028096f7007388 */ /* 0x000fe20000000800 */
[----:B------:R-:W-:Y:S01]  /*42f0*/  FMUL.FTZ R149, R149, R16 ;  /* 0x0000001095957220 */ /* 0x000fe20000410000 */
[----:B------:R-:W-:Y:S01]  /*4300*/  F2FP.BF16.PACK_AB R16, R154, R155 ;  /* 0x0000009b9a10723e */ /* 0x000fe200000010ff */
[----:B------:R-:W-:Y:S02]  /*4310*/  FMUL.FTZ R12, R156, R12 ;  /* 0x0000000c9c0c7220 */ /* 0x000fe40000410000 */
[----:B------:R-:W-:Y:S03]  /*4320*/  FMUL.FTZ R18, R157, R18 ;  /* 0x000000129d127220 */ /* 0x000fe60000410000 */
[----:B------:R-:W-:Y:S02]  /*4330*/  F2FP.BF16.PACK_AB R149, R12, R149 ;  /* 0x000000950c95723e */ /* 0x000fe400000010ff */
[C---:B------:R-:W-:Y:S05]  /*4340*/  F2FP.BF16.PACK_AB R12, R160.reuse, R161 ;  /* 0x000000a1a00c723e */ /* 0x040fea00000010ff */
[----:B------:R1:W-:Y:S06]  /*4350*/  STS [R247+0x20680], R12 ;  /* 0x0206800cf7007388 */ /* 0x0003ec0000000800 */
[----:B------:R2:W-:Y:S01]  /*4360*/  STS [R245], R9 ;  /* 0x00000009f5007388 */ /* 0x0005e20000000800 */
[C---:B---3--:R-:W-:Y:S01]  /*4370*/  F2FP.BF16.PACK_AB R5, R181.reuse, R157 ;  /* 0x0000009db505723e */ /* 0x048fe200000010ff */
[----:B------:R-:W-:Y:S04]  /*4380*/  FMUL.FTZ R19, R181, R19 ;  /* 0x00000013b5137220 */ /* 0x000fe80000410000 */
[----:B------:R3:W-:Y:S06]  /*4390*/  STS [R245+0x400], R8 ;  /* 0x00040008f5007388 */ /* 0x0007ec0000000800 */
[----:B------:R4:W-:Y:S06]  /*43a0*/  STS [R246+0x400], R5 ;  /* 0x00040005f6007388 */ /* 0x0009ec0000000800 */
[----:B------:R4:W-:Y:S01]  /*43b0*/  STS [R246], R13 ;  /* 0x0000000df6007388 */ /* 0x0009e20000000800 */
[----:B-1----:R-:W-:Y:S05]  /*43c0*/  FMUL.FTZ R12, R160, R11 ;  /* 0x0000000ba00c7220 */ /* 0x002fea0000410000 */
[----:B------:R-:W-:Y:S01]  /*43d0*/  BAR.SYNC.DEFER_BLOCKING 0x0 ;  /* 0x0000000000007b1d */ /* 0x000fe20000010000 */
[----:B--2---:R-:W-:Y:S02]  /*43e0*/  FMUL.FTZ R9, R163, R6 ;  /* 0x00000006a3097220 */ /* 0x004fe40000410000 */
[----:B------:R-:W-:Y:S02]  /*43f0*/  FFMA.FTZ R6, -R199, R199, 1 ;  /* 0x3f800000c7067423 */ /* 0x000fe400000101c7 */
[----:B---3--:R-:W-:Y:S02]  /*4400*/  FMUL.FTZ R8, R162, R7 ;  /* 0x00000007a2087220 */ /* 0x008fe40000410000 */
[----:B------:R-:W-:Y:S02]  /*4410*/  FMUL.FTZ R7, R9, R6 ;  /* 0x0000000609077220 */ /* 0x000fe40000410000 */
[----:B------:R-:W-:Y:S02]  /*4420*/  FMUL.FTZ R9, R158, R15 ;  /* 0x0000000f9e097220 */ /* 0x000fe40000410000 */
[----:B----4-:R-:W-:Y:S04]  /*4430*/  FFMA.FTZ R5, -R198, R198, 1 ;  /* 0x3f800000c6057423 */ /* 0x010fe800000101c6 */
[----:B------:R-:W-:Y:S02]  /*4440*/  FMUL.FTZ R6, R8, R5 ;  /* 0x0000000508067220 */ /* 0x000fe40000410000 */
[----:B------:R-:W-:Y:S02]  /*4450*/  FMUL.FTZ R8, R12, R4 ;  /* 0x000000040c087220 */ /* 0x000fe40000410000 */
[----:B------:R-:W-:Y:S01]  /*4460*/  FMUL.FTZ R13, R161, R10 ;  /* 0x0000000aa10d7220 */ /* 0x000fe20000410000 */
[----:B------:R-:W-:Y:S01]  /*4470*/  F2FP.BF16.PACK_AB R4, R6, R7 ;  /* 0x000000070604723e */ /* 0x000fe200000010ff */
[----:B------:R-:W-:Y:S01]  /*4480*/  FFMA.FTZ R5, -R197, R197, 1 ;  /* 0x3f800000c5057423 */ /* 0x000fe200000101c5 */
[----:B------:R-:W-:Y:S01]  /*4490*/  STS [R244+0x22280], R16 ;  /* 0x02228010f4007388 */ /* 0x000fe20000000800 */
[----:B------:R-:W-:Y:S02]  /*44a0*/  FFMA.FTZ R6, -R195, R195, 1 ;  /* 0x3f800000c3067423 */ /* 0x000fe400000101c3 */
[----:B------:R-:W-:Y:S02]  /*44b0*/  FMUL.FTZ R11, R13, R5 ;  /* 0x000000050d0b7220 */ /* 0x000fe40000410000 */
[----:B------:R-:W-:Y:S01]  /*44c0*/  FMUL.FTZ R10, R159, R14 ;  /* 0x0000000e9f0a7220 */ /* 0x000fe20000410000 */
[----:B------:R1:W-:Y:S01]  /*44d0*/  STS [R244+0x22680], R4 ;  /* 0x02268004f4007388 */ /* 0x0003e20000000800 */
[----:B------:R-:W-:Y:S02]  /*44e0*/  FFMA.FTZ R5, -R194, R194, 1 ;  /* 0x3f800000c2057423 */ /* 0x000fe400000101c2 */
[----:B------:R-:W-:Y:S01]  /*44f0*/  FMUL.FTZ R9, R9, R6 ;  /* 0x0000000609097220 */ /* 0x000fe20000410000 */
[----:B------:R-:W-:Y:S01]  /*4500*/  F2FP.BF16.PACK_AB R6, R8, R11 ;  /* 0x0000000b0806723e */ /* 0x000fe200000010ff */
[----:B------:R-:W-:Y:S01]  /*4510*/  FMUL.FTZ R10, R10, R5 ;  /* 0x000000050a0a7220 */ /* 0x000fe20000410000 */
[----:B------:R-:W-:Y:S01]  /*4520*/  STS [R247+0x22280], R17 ;  /* 0x02228011f7007388 */ /* 0x000fe20000000800 */
[----:B------:R-:W-:Y:S02]  /*4530*/  FFMA.FTZ R7, -R193, R193, 1 ;  /* 0x3f800000c1077423 */ /* 0x000fe400000101c1 */
[----:B------:R-:W-:Y:S02]  /*4540*/  FFMA.FTZ R5, -R192, R192, 1 ;  /* 0x3f800000c0057423 */ /* 0x000fe400000101c0 */
[----:B------:R-:W-:Y:S01]  /*4550*/  FMUL.FTZ R8, R18, R7 ;  /* 0x0000000712087220 */ /* 0x000fe20000410000 */
[----:B------:R-:W-:Y:S01]  /*4560*/  STS [R247+0x22680], R6 ;  /* 0x02268006f7007388 */ /* 0x000fe20000000800 */
[----:B------:R-:W-:Y:S01]  /*4570*/  FMUL.FTZ R7, R19, R5 ;  /* 0x0000000513077220 */ /* 0x000fe20000410000 */
[----:B------:R-:W-:Y:S04]  /*4580*/  F2FP.BF16.PACK_AB R5, R9, R10 ;  /* 0x0000000a0905723e */ /* 0x000fe800000010ff */
[----:B------:R-:W-:Y:S06]  /*4590*/  STS [R245+0x2000], R149 ;  /* 0x00200095f5007388 */ /* 0x000fec0000000800 */
[----:B------:R-:W-:Y:S01]  /*45a0*/  STS [R245+0x2400], R5 ;  /* 0x00240005f5007388 */ /* 0x000fe20000000800 */
[----:B-1----:R-:W-:Y:S05]  /*45b0*/  F2FP.BF16.PACK_AB R4, R7, R8 ;  /* 0x000000080704723e */ /* 0x002fea00000010ff */
[----:B------:R-:W-:Y:S06]  /*45c0*/  STS [R246+0x2000], R148 ;  /* 0x00200094f6007388 */ /* 0x000fec0000000800 */
[----:B------:R-:W-:Y:S06]  /*45d0*/  STS [R246+0x2400], R4 ;  /* 0x00240004f6007388 */ /* 0x000fec0000000800 */
[----:B------:R-:W-:Y:S06]  /*45e0*/  LDSM.16.MT88.4 R4, [R235+0x20280] ;  /* 0x02028000eb04783b */ /* 0x000fec0000004200 */
[----:B------:R-:W1:Y:S06]  /*45f0*/  LDSM.16.MT88.4 R8, [R0+0x18080] ;  /* 0x018080000008783b */ /* 0x000e6c0000004200 */
[----:B------:R-:W2:Y:S06]  /*4600*/  LDSM.16.MT88.4 R12, [R232+0x20280] ;  /* 0x02028000e80c783b */ /* 0x000eac0000004200 */
[----:B------:R-:W3:Y:S06]  /*4610*/  LDSM.16.MT88.4 R16, [R0+0x1a080] ;  /* 0x01a080000010783b */ /* 0x000eec0000004200 */
[----:B------:R-:W4:Y:S06]  /*4620*/  LDSM.16.MT88.4 R148, [R0+0x1c080] ;  /* 0x01c080000094783b */ /* 0x000f2c0000004200 */
[----:B------:R-:W3:Y:S06]  /*4630*/  LDSM.16.MT88.4 R152, [R0+0x1e080] ;  /* 0x01e080000098783b */ /* 0x000eec0000004200 */
[----:B------:R-:W-:Y:S06]  /*4640*/  LDSM.16.MT88.4 R156, [R235+0x20a80] ;  /* 0x020a8000eb9c783b */ /* 0x000fec0000004200 */
[----:B------:R-:W4:Y:S01]  /*4650*/  LDSM.16.MT88.4 R160, [R0+0x18880] ;  /* 0x0188800000a0783b */ /* 0x000f220000004200 */
[-C--:B-1----:R-:W-:Y:S05]  /*4660*/  HMMA.16816.F32.BF16 R20, R4, R8.reuse, R20 ;  /* 0x000000080414723c */ /* 0x082fea0000041814 */
[----:B------:R-:W1:Y:S03]  /*4670*/  LDSM.16.MT88.4 R164, [R232+0x20a80] ;  /* 0x020a8000e8a4783b */ /* 0x000e660000004200 */
[C---:B--2---:R-:W-:Y:S03]  /*4680*/  HMMA.16816.F32.BF16 R24, R12.reuse, R8, R24 ;  /* 0x000000080c18723c */ /* 0x044fe60000041818 */
[----:B------:R-:W2:Y:S06]  /*4690*/  LDSM.16.MT88.4 R168, [R0+0x1a880] ;  /* 0x01a8800000a8783b */ /* 0x000eac0000004200 */
[----:B------:R-:W-:Y:S01]  /*46a0*/  LDSM.16.MT88.4 R172, [R0+0x19880] ;  /* 0x0198800000ac783b */ /* 0x000fe20000004200 */
[-C--:B------:R-:W-:Y:S05]  /*46b0*/  HMMA.16816.F32.BF16 R28, R12, R10.reuse, R28 ;  /* 0x0000000a0c1c723c */ /* 0x080fea000004181c */
[----:B------:R-:W-:Y:S03]  /*46c0*/  LDSM.16.MT88.4 R176, [R232+0x21a80] ;  /* 0x021a8000e8b0783b */ /* 0x000fe60000004200 */
[C---:B------:R-:W-:Y:S03]  /*46d0*/  HMMA.16816.F32.BF16 R32, R4.reuse, R10, R32 ;  /* 0x0000000a0420723c */ /* 0x040fe60000041820 */
[----:B------:R-:W1:Y:S05]  /*46e0*/  LDSM.16.MT88.4 R8, [R0+0x1c880] ;  /* 0x01c880000008783b */ /* 0x000e6a0000004200 */
        /* <DEDUP_REMOVED lines=15> */
[----:B------:R-:W4:Y:S06]  /*47e0*/  LDSM.16.MT88.4 R4, [R235+0x21280] ;  /* 0x02128000eb04783b */ /* 0x000f2c0000004200 */
[----:B------:R-:W3:Y:S01]  /*47f0*/  LDSM.16.MT88.4 R152, [R0+0x1b080] ;  /* 0x01b080000098783b */ /* 0x000ee20000004200 */
[-C--:B------:R-:W-:Y:S08]  /*4800*/  HMMA.16816.F32.BF16 R20, R156, R160.reuse, R20 ;  /* 0x000000a09c14723c */ /* 0x080ff00000041814 */
[C---:B-1----:R-:W-:Y:S08]  /*4810*/  HMMA.16816.F32.BF16 R24, R164.reuse, R160, R24 ;  /* 0x000000a0a418723c */ /* 0x042ff00000041818 */
        /* <DEDUP_REMOVED lines=8> */
[-C--:B------:R-:W-:Y:S08]  /*48a0*/  HMMA.16816.F32.BF16 R52, R156, R8.reuse, R52 ;  /* 0x000000089c34723c */ /* 0x080ff00000041834 */
[C---:B------:R-:W-:Y:S08]  /*48b0*/  HMMA.16816.F32.BF16 R56, R164.reuse, R8, R56 ;  /* 0x00000008a438723c */ /* 0x040ff00000041838 */
[-C--:B------:R-:W-:Y:S08]  /*48c0*/  HMMA.16816.F32.BF16 R60, R164, R10.reuse, R60 ;  /* 0x0000000aa43c723c */ /* 0x080ff0000004183c */
[C---:B------:R-:W-:Y:S01]  /*48d0*/  HMMA.16816.F32.BF16 R64, R156.reuse, R10, R64 ;  /* 0x0000000a9c40723c */ /* 0x040fe20000041840 */
[----:B------:R-:W1:Y:S07]  /*48e0*/  LDSM.16.MT88.4 R8, [R235+0x21a80] ;  /* 0x021a8000eb08783b */ /* 0x000e6e0000004200 */
        /* <DEDUP_REMOVED lines=10> */
[----:B------:R-:W4:Y:S06]  /*4990*/  LDSM.16.MT88.4 R16, [R0+0x1f880] ;  /* 0x01f880000010783b */ /* 0x000f2c0000004200 */
[----:B------:R-:W-:Y:S01]  /*49a0*/  BAR.SYNC.DEFER_BLOCKING 0x0 ;  /* 0x0000000000007b1d */ /* 0x000fe20000010000 */
[-C--:B------:R-:W-:Y:S08]  /*49b0*/  HMMA.16816.F32.BF16 R36, R4, R152.reuse, R36 ;  /* 0x000000980424723c */ /* 0x080ff00000041824 */
[C---:B------:R-:W-:Y:S08]  /*49c0*/  HMMA.16816.F32.BF16 R40, R148.reuse, R152, R40 ;  /* 0x000000989428723c */ /* 0x040ff00000041828 */
[-C--:B------:R-:W-:Y:S08]  /*49d0*/  HMMA.16816.F32.BF16 R44, R148, R154.reuse, R44 ;  /* 0x0000009a942c723c */ /* 0x080ff0000004182c */
[C---:B------:R-:W-:Y:S08]  /*49e0*/  HMMA.16816.F32.BF16 R48, R4.reuse, R154, R48 ;  /* 0x0000009a0430723c */ /* 0x040ff00000041830 */
[-C--:B-1----:R-:W-:Y:S08]  /*49f0*/  HMMA.16816.F32.BF16 R52, R4, R160.reuse, R52 ;  /* 0x000000a00434723c */ /* 0x082ff00000041834 */
[C---:B------:R-:W-:Y:S08]  /*4a00*/  HMMA.16816.F32.BF16 R56, R148.reuse, R160, R56 ;  /* 0x000000a09438723c */ /* 0x040ff00000041838 */
[-C--:B------:R-:W-:Y:S08]  /*4a10*/  HMMA.16816.F32.BF16 R60, R148, R162.reuse, R60 ;  /* 0x000000a2943c723c */ /* 0x080ff0000004183c */
[C---:B------:R-:W-:Y:S08]  /*4a20*/  HMMA.16816.F32.BF16 R64, R4.reuse, R162, R64 ;  /* 0x000000a20440723c */ /* 0x040ff00000041840 */
[-C--:B--2---:R-:W-:Y:S08]  /*4a30*/  HMMA.16816.F32.BF16 R68, R4, R168.reuse, R68 ;  /* 0x000000a80444723c */ /* 0x084ff00000041844 */
[C---:B------:R-:W-:Y:S08]  /*4a40*/  HMMA.16816.F32.BF16 R72, R148.reuse, R168, R72 ;  /* 0x000000a89448723c */ /* 0x040ff00000041848 */
[-C--:B------:R-:W-:Y:S01]  /*4a50*/  HMMA.16816.F32.BF16 R76, R148, R170.reuse, R76 ;  /* 0x000000aa944c723c */ /* 0x080fe2000004184c */
[----:B------:R1:W2:Y:S06]  /*4a60*/  LDSM.16.MT88.4 R152, [R232+0x22280] ;  /* 0x02228000e898783b */ /* 0x0002ac0000004200 */
[----:B------:R1:W1:Y:S01]  /*4a70*/  LDSM.16.MT88.4 R148, [R0+0x10080] ;  /* 0x010080000094783b */ /* 0x0002620000004200 */
[----:B------:R-:W-:Y:S05]  /*4a80*/  HMMA.16816.F32.BF16 R80, R4, R170, R80 ;  /* 0x000000aa0450723c */ /* 0x000fea0000041850 */
[----:B------:R1:W1:Y:S03]  /*4a90*/  LDSM.16.MT88.4 R4, [R235+0x22280] ;  /* 0x02228000eb04783b */ /* 0x0002660000004200 */
[-C--:B------:R-:W-:Y:S03]  /*4aa0*/  HMMA.16816.F32.BF16 R20, R8, R172.reuse, R20 ;  /* 0x000000ac0814723c */ /* 0x080fe60000041814 */
[----:B------:R1:W1:Y:S05]  /*4ab0*/  LDSM.16.MT88.4 R156, [R0+0x12080] ;  /* 0x01208000009c783b */ /* 0x00026a0000004200 */
[C---:B------:R-:W-:Y:S01]  /*4ac0*/  HMMA.16816.F32.BF16 R24, R176.reuse, R172, R24 ;  /* 0x000000acb018723c */ /* 0x040fe20000041818 */
[----:B------:R1:W1:Y:S06]  /*4ad0*/  LDSM.16.MT88.4 R160, [R0+0x14080] ;  /* 0x0140800000a0783b */ /* 0x00026c0000004200 */
[----:B------:R1:W1:Y:S01]  /*4ae0*/  LDSM.16.MT88.4 R168, [R0+0x16080] ;  /* 0x0160800000a8783b */ /* 0x0002620000004200 */
[-C--:B------:R-:W-:Y:S05]  /*4af0*/  HMMA.16816.F32.BF16 R28, R176, R174.reuse, R28 ;  /* 0x000000aeb01c723c */ /* 0x080fea000004181c */
[----:B------:R1:W1:Y:S03]  /*4b00*/  LDSM.16.MT88.4 R184, [R232+0x22a80] ;  /* 0x022a8000e8b8783b */ /* 0x0002660000004200 */
[C---:B------:R-:W-:Y:S03]  /*4b10*/  HMMA.16816.F32.BF16 R32, R8.reuse, R174, R32 ;  /* 0x000000ae0820723c */ /* 0x040fe60000041820 */
[----:B------:R1:W1:Y:S05]  /*4b20*/  LDSM.16.MT88.4 R172, [R235+0x22a80] ;  /* 0x022a8000ebac783b */ /* 0x00026a0000004200 */
[-C--:B---3--:R-:W-:Y:S01]  /*4b30*/  HMMA.16816.F32.BF16 R36, R8, R164.reuse, R36 ;  /* 0x000000a40824723c */ /* 0x088fe20000041824 */
[----:B------:R3:W1:Y:S06]  /*4b40*/  LDSM.16.MT88.4 R180, [R0+0x10880] ;  /* 0x0108800000b4783b */ /* 0x00066c0000004200 */
[----:B------:R3:W1:Y:S01]  /*4b50*/  LDSM.16.MT88.4 R188, [R0+0x12880] ;  /* 0x0128800000bc783b */ /* 0x0006620000004200 */
[C---:B------:R-:W-:Y:S05]  /*4b60*/  HMMA.16816.F32.BF16 R40, R176.reuse, R164, R40 ;  /* 0x000000a4b028723c */ /* 0x040fea0000041828 */
[----:B------:R3:W1:Y:S03]  /*4b70*/  LDSM.16.MT88.4 R192, [R0+0x14880] ;  /* 0x0148800000c0783b */ /* 0x0006660000004200 */
[-C--:B------:R-:W-:Y:S03]  /*4b80*/  HMMA.16816.F32.BF16 R44, R176, R166.reuse, R44 ;  /* 0x000000a6b02c723c */ /* 0x080fe6000004182c */
[----:B------:R3:W1:Y:S05]  /*4b90*/  LDSM.16.MT88.4 R196, [R0+0x16880] ;  /* 0x0168800000c4783b */ /* 0x00066a0000004200 */
[C---:B------:R-:W-:Y:S08]  /*4ba0*/  HMMA.16816.F32.BF16 R48, R8.reuse, R166, R48 ;  /* 0x000000a60830723c */ /* 0x040ff00000041830 */
        /* <DEDUP_REMOVED lines=11> */
[----:B------:R-:W-:Y:S01]  /*4c60*/  USHF.L.U32 UR17, UR14, 0x6, URZ ;  /* 0x000000060e117899 */ /* 0x000fe2000800063f */
[----:B-----5:R-:W-:Y:S01]  /*4c70*/  IMAD.MOV.U32 R8, RZ, RZ, R224 ;  /* 0x000000ffff087224 */ /* 0x020fe200078e00e0 */
[----:B------:R-:W-:Y:S01]  /*4c80*/  USHF.R.S32.HI UR12, URZ, 0x1f, UR14 ;  /* 0x0000001f3f0c7899 */ /* 0x000fe2000801140e */
[----:B------:R-:W3:Y:S01]  /*4c90*/  LDL R200, [R1+0x24] ;  /* 0x0000240001c87983 */ /* 0x000ee20000100800 */
[----:B------:R-:W-:Y:S01]  /*4ca0*/  IMAD.MOV.U32 R9, RZ, RZ, R225 ;  /* 0x000000ffff097224 */ /* 0x000fe200078e00e1 */
[----:B------:R-:W-:Y:S01]  /*4cb0*/  USHF.R.S32.HI UR13, URZ, 0x1f, UR17 ;  /* 0x0000001f3f0d7899 */ /* 0x000fe20008011411 */
[----:B------:R-:W-:Y:S01]  /*4cc0*/  IMAD.U32 R15, RZ, RZ, UR17 ;  /* 0x00000011ff0f7e24 */ /* 0x000fe2000f8e00ff */
[----:B------:R-:W1:Y:S01]  /*4cd0*/  S2R R11, SR_CTAID.Y ;  /* 0x00000000000b7919 */ /* 0x000e620000002600 */
[----:B------:R-:W-:Y:S01]  /*4ce0*/  ULDC.64 UR4, c[0x0][0x208] ;  /* 0x0000820000047ab9 */ /* 0x000fe20000000a00 */
[----:B------:R-:W-:Y:S01]  /*4cf0*/  IMAD.U32 R16, RZ, RZ, UR7 ;  /* 0x00000007ff107e24 */ /* 0x000fe2000f8e00ff */
[----:B------:R-:W-:Y:S01]  /*4d00*/  UIMAD UR12, UR12, UR4, URZ ;  /* 0x000000040c0c72a4 */ /* 0x000fe2000f8e023f */
[----:B------:R-:W-:Y:S01]  /*4d10*/  IMAD.U32 R17, RZ, RZ, UR13 ;  /* 0x0000000dff117e24 */ /* 0x000fe2000f8e00ff */
[----:B------:R-:W-:Y:S02]  /*4d20*/  UIMAD.WIDE.U32 UR24, UR14, UR4, URZ ;  /* 0x000000040e1872a5 */ /* 0x000fe4000f8e003f */
[----:B------:R-:W-:Y:S02]  /*4d30*/  UIMAD UR12, UR14, UR5, UR12 ;  /* 0x000000050e0c72a4 */ /* 0x000fe4000f8e020c */
[----:B------:R-:W-:Y:S02]  /*4d40*/  USHF.L.U32 UR4, UR24, 0x6, URZ ;  /* 0x0000000618047899 */ /* 0x000fe4000800063f */
[----:B------:R-:W-:Y:S04]  /*4d50*/  UIADD3 UR12, UR25, UR12, URZ ;  /* 0x0000000c190c7290 */ /* 0x000fe8000fffe03f */
[----:B------:R-:W-:Y:S01]  /*4d60*/  USHF.L.U64.HI UR12, UR24, 0x6, UR12 ;  /* 0x00000006180c7899 */ /* 0x000fe2000801020c */
[----:B-1----:R-:W-:Y:S01]  /*4d70*/  SHF.R.S32.HI R10, RZ, 0x1f, R11 ;  /* 0x0000001fff0a7819 */ /* 0x002fe2000001140b */
[----:B------:R-:W-:Y:S04]  /*4d80*/  IMAD.WIDE.U32 R8, R11, c[0x0][0x288], R8 ;  /* 0x0000a2000b087a25 */ /* 0x000fe800078e0008 */
[----:B------:R-:W-:Y:S01]  /*4d90*/  IMAD R10, R10, c[0x0][0x288], RZ ;  /* 0x0000a2000a0a7a24 */ /* 0x000fe200078e02ff */
[----:B------:R-:W-:Y:S03]  /*4da0*/  IADD3 R15, P3, P1, R15, UR18, R8 ;  /* 0x000000120f0f7c10 */ /* 0x000fe6000f97e008 */
[----:B------:R-:W-:Y:S02]  /*4db0*/  IMAD R10, R11, c[0x0][0x28c], R10 ;  /* 0x0000a3000b0a7a24 */ /* 0x000fe400078e020a */
[----:B------:R-:W-:Y:S02]  /*4dc0*/  IMAD.U32 R11, RZ, RZ, UR6 ;  /* 0x00000006ff0b7e24 */ /* 0x000fe4000f8e00ff */
[----:B------:R-:W-:Y:S05]  /*4dd0*/  IMAD.IADD R8, R9, 0x1, R10 ;  /* 0x0000000109087824 */ /* 0x000fea00078e020a */
[----:B------:R-:W-:Y:S01]  /*4de0*/  IADD3.X R17, R17, UR9, R8, P3, P1 ;  /* 0x0000000911117c10 */ /* 0x000fe20009fe2408 */
[----:B------:R-:W-:Y:S05]  /*4df0*/  IMAD.U32 R8, RZ, RZ, UR17 ;  /* 0x00000011ff087e24 */ /* 0x000fea000f8e00ff */
[----:B------:R-:W-:Y:S04]  /*4e00*/  IADD3 R8, -R250, c[0x0][0x168], -R8 ;  /* 0x00005a00fa087a10 */ /* 0x000fe80007ffe908 */
[C---:B------:R-:W-:Y:S02]  /*4e10*/  ISETP.LT.OR P6, PT, R8.reuse, 0x1, !P5 ;  /* 0x000000010800780c */ /* 0x040fe40006fc1670 */
[----:B------:R-:W-:Y:S02]  /*4e20*/  ISETP.LT.OR P5, PT, R8, 0x21, !P5 ;  /* 0x000000210800780c */ /* 0x000fe40006fa1670 */
[C---:B--2---:R-:W-:Y:S02]  /*4e30*/  IADD3 R9, P4, R202.reuse, UR4, RZ ;  /* 0x00000004ca097c10 */ /* 0x044fe4000ff9e0ff */
[----:B------:R-:W-:Y:S02]  /*4e40*/  IADD3 R11, P3, P1, R202, UR4, R11 ;  /* 0x00000004ca0b7c10 */ /* 0x000fe4000f97e00b */
[C---:B---3--:R-:W-:Y:S02]  /*4e50*/  IADD3.X R13, R200.reuse, UR12, RZ, P4, !PT ;  /* 0x0000000cc80d7c10 */ /* 0x048fe4000a7fe4ff */
[----:B------:R-:W-:Y:S02]  /*4e60*/  LEA R12, P4, R9, c[0x0][0x1f0], 0x1 ;  /* 0x00007c00090c7a11 */ /* 0x000fe400078808ff */
[----:B------:R-:W-:Y:S02]  /*4e70*/  IADD3.X R16, R200, UR12, R16, P3, P1 ;  /* 0x0000000cc8107c10 */ /* 0x000fe40009fe2410 */
[----:B------:R-:W-:Y:S02]  /*4e80*/  LEA R10, P3, R11, c[0x0][0x1f0], 0x1 ;  /* 0x00007c000b0a7a11 */ /* 0x000fe400078608ff */
[----:B------:R-:W-:Y:S02]  /*4e90*/  LEA R14, P1, R15, c[0x0][0x280], 0x2 ;  /* 0x0000a0000f0e7a11 */ /* 0x000fe400078210ff */
[----:B------:R-:W-:Y:S02]  /*4ea0*/  LEA.HI.X R13, R9, c[0x0][0x1f4], R13, 0x1, P4 ;  /* 0x00007d00090d7a11 */ /* 0x000fe400020f0c0d */
[----:B------:R-:W-:Y:S02]  /*4eb0*/  LOP3.LUT P4, RZ, R242, 0x2, RZ, 0xc0, !PT ;  /* 0x00000002f2ff7812 */ /* 0x000fe4000788c0ff */
[----:B------:R-:W-:Y:S01]  /*4ec0*/  LEA.HI.X R11, R11, c[0x0][0x1f4], R16, 0x1, P3 ;  /* 0x00007d000b0b7a11 */ /* 0x000fe200018f0c10 */
[----:B------:R-:W-:Y:S01]  /*4ed0*/  @!PT LDS RZ, [RZ] ;  /* 0x00000000fffff984 */ /* 0x000fe20000000800 */
[----:B------:R-:W-:Y:S01]  /*4ee0*/  @!PT LDS RZ, [RZ] ;  /* 0x00000000fffff984 */ /* 0x000fe20000000800 */
[----:B------:R-:W-:Y:S01]  /*4ef0*/  @!PT LDS RZ, [RZ] ;  /* 0x00000000fffff984 */ /* 0x000fe20000000800 */
[----:B------:R1:W-:Y:S01]  /*4f00*/  LDGSTS.E.BYPASS.LTC128B.128 [R240+0x18080], [R12.64], !P6 ;  /* 0x180800000cf07fae */ /* 0x0003e2000f101d56 */
[----:B------:R-:W-:Y:S02]  /*4f10*/  LEA.HI.X R15, R15, c[0x0][0x284], R17, 0x2, P1 ;  /* 0x0000a1000f0f7a11 */ /* 0x000fe400008f1411 */
[----:B------:R-:W-:Y:S02]  /*4f20*/  ISETP.LT.OR P3, PT, R8, 0x1, !P4 ;  /* 0x000000010800780c */ /* 0x000fe40006761670 */
[----:B------:R-:W-:Y:S02]  /*4f30*/  LOP3.LUT P1, RZ, R242, 0x4, RZ, 0xc0, !PT ;  /* 0x00000004f2ff7812 */ /* 0x000fe4000782c0ff */
[C---:B------:R-:W-:Y:S02]  /*4f40*/  ISETP.LT.OR P4, PT, R8.reuse, 0x21, !P4 ;  /* 0x000000210800780c */ /* 0x040fe40006781670 */
[C---:B------:R-:W-:Y:S02]  /*4f50*/  ISETP.LT.OR P6, PT, R8.reuse, 0x1, !P1 ;  /* 0x000000010800780c */ /* 0x040fe40004fc1670 */
[----:B------:R-:W-:Y:S05]  /*4f60*/  ISETP.LT.OR P1, PT, R8, 0x21, !P1 ;  /* 0x000000210800780c */ /* 0x000fea0004f21670 */
[----:B------:R1:W-:Y:S01]  /*4f70*/  LDGSTS.E.BYPASS.LTC128B.128 [R240+0x1a080], [R12.64+0x80], !P3 ;  /* 0x1a0800800cf07fae */ /* 0x0003e2000d901d56 */
[----:B------:R-:W-:Y:S05]  /*4f80*/  LOP3.LUT P3, RZ, R242, 0x8, RZ, 0xc0, !PT ;  /* 0x00000008f2ff7812 */ /* 0x000fea000786c0ff */
[----:B------:R1:W-:Y:S01]  /*4f90*/  LDGSTS.E.BYPASS.LTC128B.128 [R240+0x1c080], [R12.64+0x100], !P6 ;  /* 0x1c0801000cf07fae */ /* 0x0003e2000f101d56 */
[C---:B------:R-:W-:Y:S02]  /*4fa0*/  ISETP.LT.OR P6, PT, R8.reuse, 0x1, !P3 ;  /* 0x000000010800780c */ /* 0x040fe40005fc1670 */
[----:B------:R-:W-:Y:S01]  /*4fb0*/  ISETP.LT.OR P3, PT, R8, 0x21, !P3 ;  /* 0x000000210800780c */ /* 0x000fe20005f61670 */
[----:B------:R-:W-:Y:S10]  /*4fc0*/  @!P0 IMAD.SHL.U32 R8, R248, 0x10, RZ ;  /* 0x00000010f8088824 */ /* 0x000ff400078e00ff */
[----:B------:R1:W-:Y:S04]  /*4fd0*/  LDGSTS.E.BYPASS.LTC128B.128 [R240+0x1e080], [R12.64+0x180], !P6 ;  /* 0x1e0801800cf07fae */ /* 0x0003e8000f101d56 */
[----:B------:R1:W-:Y:S04]  /*4fe0*/  LDGSTS.E.BYPASS.LTC128B.128 [R240+0x19080], [R10.64], !P5 ;  /* 0x190800000af07fae */ /* 0x0003e8000e901d56 */
[----:B------:R1:W-:Y:S04]  /*4ff0*/  LDGSTS.E.BYPASS.LTC128B.128 [R240+0x1b080], [R10.64+0x80], !P4 ;  /* 0x1b0800800af07fae */ /* 0x0003e8000e101d56 */
[----:B------:R1:W-:Y:S04]  /*5000*/  LDGSTS.E.BYPASS.LTC128B.128 [R240+0x1d080], [R10.64+0x100], !P1 ;  /* 0x1d0801000af07fae */ /* 0x0003e8000c901d56 */
[----:B------:R1:W-:Y:S04]  /*5010*/  LDGSTS.E.BYPASS.LTC128B.128 [R240+0x1f080], [R10.64+0x180], !P3 ;  /* 0x1f0801800af07fae */ /* 0x0003e8000d901d56 */
[----:B------:R1:W-:Y:S02]  /*5020*/  @!P0 LDGSTS.E.BYPASS.LTC128B.128 [R8+0x20180], [R14.64] ;  /* 0x201800000e088fae */ /* 0x0003e4000b901d56 */
.L_x_705:
[-C--:B-123--:R-:W-:Y:S01]  /*5030*/  HMMA.16816.F32.BF16 R84, R4, R148.reuse, R84 ;  /* 0x000000940454723c */ /* 0x08efe20000041854 */
[----:B------:R-:W-:Y:S01]  /*5040*/  LDSM.16.MT88.4 R8, [R0+0x11080] ;  /* 0x011080000008783b */ /* 0x000fe20000004200 */
[----:B------:R-:W-:Y:S06]  /*5050*/  PLOP3.LUT P1, PT, PT, PT, UP0, 0x80, 0x0 ;  /* 0x000000000000781c */ /* 0x000fec0003f2f008 */
        /* <DEDUP_REMOVED lines=91> */
[----:B-----5:R-:W-:Y:S01]  /*5610*/  IMAD.MOV.U32 R180, RZ, RZ, R224 ;  /* 0x000000ffffb47224 */ /* 0x020fe200078e00e0 */
[----:B------:R-:W-:Y:S01]  /*5620*/  USHF.R.S32.HI UR17, URZ, 0x1f, UR14 ;  /* 0x0000001f3f117899 */ /* 0x000fe2000801140e */
[----:B------:R-:W-:Y:S01]  /*5630*/  IMAD.MOV.U32 R181, RZ, RZ, R225 ;  /* 0x000000ffffb57224 */ /* 0x000fe200078e00e1 */
[----:B----4-:R-:W4:Y:S01]  /*5640*/  LDL R224, [R1+0x28] ;  /* 0x0000280001e07983 */ /* 0x010f220000100800 */
[----:B------:R-:W-:Y:S01]  /*5650*/  USHF.L.U32 UR13, UR14, 0x6, URZ ;  /* 0x000000060e0d7899 */ /* 0x000fe2000800063f */
[----:B------:R-:W-:Y:S01]  /*5660*/  IMAD.MOV.U32 R4, RZ, RZ, R180 ;  /* 0x000000ffff047224 */ /* 0x000fe200078e00b4 */
[----:B------:R-:W-:Y:S01]  /*5670*/  ULDC.64 UR4, c[0x0][0x178] ;  /* 0x00005e0000047ab9 */ /* 0x000fe20000000a00 */
[----:B------:R-:W3:Y:S01]  /*5680*/  S2R R7, SR_CTAID.Y ;  /* 0x0000000000077919 */ /* 0x000ee20000002600 */
[----:B------:R-:W-:Y:S01]  /*5690*/  IMAD.MOV.U32 R5, RZ, RZ, R181 ;  /* 0x000000ffff057224 */ /* 0x000fe200078e00b5 */
[----:B------:R-:W-:Y:S01]  /*56a0*/  UIMAD UR17, UR17, UR4, URZ ;  /* 0x00000004111172a4 */ /* 0x000fe2000f8e023f */
[----:B------:R-:W-:Y:S01]  /*56b0*/  IMAD.U32 R11, RZ, RZ, UR13 ;  /* 0x0000000dff0b7e24 */ /* 0x000fe2000f8e00ff */
[----:B------:R-:W-:Y:S02]  /*56c0*/  USHF.R.S32.HI UR12, URZ, 0x1f, UR13 ;  /* 0x0000001f3f0c7899 */ /* 0x000fe4000801140d */
[----:B------:R-:W-:Y:S02]  /*56d0*/  UIMAD.WIDE.U32 UR26, UR14, UR4, URZ ;  /* 0x000000040e1a72a5 */ /* 0x000fe4000f8e003f */
[----:B------:R-:W-:Y:S02]  /*56e0*/  UIMAD UR17, UR14, UR5, UR17 ;  /* 0x000000050e1172a4 */ /* 0x000fe4000f8e0211 */
[----:B------:R-:W-:Y:S01]  /*56f0*/  USHF.L.U32 UR24, UR26, 0x6, URZ ;  /* 0x000000061a187899 */ /* 0x000fe2000800063f */
[----:B------:R-:W-:Y:S01]  /*5700*/  IMAD.U32 R13, RZ, RZ, UR12 ;  /* 0x0000000cff0d7e24 */ /* 0x000fe2000f8e00ff */
[----:B------:R-:W-:Y:S02]  /*5710*/  UIADD3 UR17, UR27, UR17, URZ ;  /* 0x000000111b117290 */ /* 0x000fe4000fffe03f */
[----:B------:R-:W-:Y:S02]  /*5720*/  ULEA UR12, UP0, UR4, UR24, 0x5 ;  /* 0x00000018040c7291 */ /* 0x000fe4000f80283f */
[----:B------:R-:W-:Y:S04]  /*5730*/  USHF.L.U64.HI UR17, UR26, 0x6, UR17 ;  /* 0x000000061a117899 */ /* 0x000fe80008010211 */
[----:B------:R-:W-:Y:S01]  /*5740*/  ULEA.HI.X UR4, UR4, UR17, UR5, 0x5, UP0 ;  /* 0x0000001104047291 */ /* 0x000fe200080f2c05 */
[----:B---3--:R-:W-:Y:S01]  /*5750*/  SHF.R.S32.HI R6, RZ, 0x1f, R7 ;  /* 0x0000001fff067819 */ /* 0x008fe20000011407 */
[----:B------:R-:W-:Y:S04]  /*5760*/  IMAD.WIDE.U32 R4, R7, c[0x0][0x270], R4 ;  /* 0x00009c0007047a25 */ /* 0x000fe800078e0004 */
[----:B------:R-:W-:Y:S01]  /*5770*/  IMAD R6, R6, c[0x0][0x270], RZ ;  /* 0x00009c0006067a24 */ /* 0x000fe200078e02ff */
[----:B------:R-:W-:Y:S01]  /*5780*/  IADD3 R11, P3, P1, R11, UR20, R4 ;  /* 0x000000140b0b7c10 */ /* 0x000fe2000f97e004 */
[----:B------:R-:W-:Y:S02]  /*5790*/  IMAD.U32 R4, RZ, RZ, UR13 ;  /* 0x0000000dff047e24 */ /* 0x000fe4000f8e00ff */
[----:B------:R-:W-:Y:S03]  /*57a0*/  IMAD R6, R7, c[0x0][0x274], R6 ;  /* 0x00009d0007067a24 */ /* 0x000fe600078e0206 */
[----:B------:R-:W-:Y:S01]  /*57b0*/  IADD3 R4, -R250, c[0x0][0x168], -R4 ;  /* 0x00005a00fa047a10 */ /* 0x000fe20007ffe904 */
[----:B------:R-:W-:Y:S03]  /*57c0*/  IMAD.IADD R5, R5, 0x1, R6 ;  /* 0x0000000105057824 */ /* 0x000fe600078e0206 */
[C---:B------:R-:W-:Y:S02]  /*57d0*/  ISETP.LT.OR P6, PT, R4.reuse, 0x1, !P5 ;  /* 0x000000010400780c */ /* 0x040fe40006fc1670 */
[----:B------:R-:W-:Y:S02]  /*57e0*/  IADD3.X R13, R13, UR8, R5, P3, P1 ;  /* 0x000000080d0d7c10 */ /* 0x000fe40009fe2405 */
[----:B------:R-:W-:Y:S02]  /*57f0*/  ISETP.LT.OR P5, PT, R4, 0x21, !P5 ;  /* 0x000000210400780c */ /* 0x000fe40006fa1670 */
[C---:B--2---:R-:W-:Y:S02]  /*5800*/  IADD3 R5, P1, R226.reuse, UR24, RZ ;  /* 0x00000018e2057c10 */ /* 0x044fe4000ff3e0ff */
[----:B------:R-:W-:Y:S02]  /*5810*/  IADD3 R7, P3, R226, UR12, RZ ;  /* 0x0000000ce2077c10 */ /* 0x000fe4000ff7e0ff */
[----:B------:R-:W-:Y:S02]  /*5820*/  LEA R8, P4, R5, c[0x0][0x160], 0x1 ;  /* 0x0000580005087a11 */ /* 0x000fe400078808ff */
[C---:B----4-:R-:W-:Y:S02]  /*5830*/  IADD3.X R9, R224.reuse, UR17, RZ, P1, !PT ;  /* 0x00000011e0097c10 */ /* 0x050fe40008ffe4ff */
[----:B------:R-:W-:Y:S02]  /*5840*/  LEA R10, P1, R11, c[0x0][0x258], 0x2 ;  /* 0x000096000b0a7a11 */ /* 0x000fe400078210ff */
[----:B------:R-:W-:Y:S02]  /*5850*/  LEA.HI.X R9, R5, c[0x0][0x164], R9, 0x1, P4 ;  /* 0x0000590005097a11 */ /* 0x000fe400020f0c09 */
[----:B------:R-:W-:Y:S02]  /*5860*/  IADD3.X R12, R224, UR4, RZ, P3, !PT ;  /* 0x00000004e00c7c10 */ /* 0x000fe40009ffe4ff */
[----:B------:R-:W-:Y:S01]  /*5870*/  LEA R6, P3, R7, c[0x0][0x160], 0x1 ;  /* 0x0000580007067a11 */ /* 0x000fe200078608ff */
[----:B------:R-:W-:Y:S01]  /*5880*/  @!PT LDS RZ, [RZ] ;  /* 0x00000000fffff984 */ /* 0x000fe20000000800 */
[----:B------:R-:W-:Y:S01]  /*5890*/  @!PT LDS RZ, [RZ] ;  /* 0x00000000fffff984 */ /* 0x000fe20000000800 */
[----:B------:R-:W-:Y:S01]  /*58a0*/  @!PT LDS RZ, [RZ] ;  /* 0x00000000fffff984 */ /* 0x000fe20000000800 */
[----:B------:R2:W-:Y:S01]  /*58b0*/  LDGSTS.E.BYPASS.LTC128B.128 [R240+0x10080], [R8.64], !P6 ;  /* 0x1008000008f07fae */ /* 0x0005e2000f101d56 */
[----:B------:R-:W-:Y:S02]  /*58c0*/  LOP3.LUT P4, RZ, R243, 0x2, RZ, 0xc0, !PT ;  /* 0x00000002f3ff7812 */ /* 0x000fe4000788c0ff */
[----:B------:R-:W-:Y:S02]  /*58d0*/  LEA.HI.X R11, R11, c[0x0][0x25c], R13, 0x2, P1 ;  /* 0x000097000b0b7a11 */ /* 0x000fe400008f140d */
[----:B------:R-:W-:Y:S02]  /*58e0*/  LEA.HI.X R7, R7, c[0x0][0x164], R12, 0x1, P3 ;  /* 0x0000590007077a11 */ /* 0x000fe400018f0c0c */
[C---:B------:R-:W-:Y:S02]  /*58f0*/  ISETP.LT.OR P3, PT, R4.reuse, 0x1, !P4 ;  /* 0x000000010400780c */ /* 0x040fe40006761670 */
[C---:B------:R-:W-:Y:S02]  /*5900*/  LOP3.LUT P1, RZ, R243.reuse, 0x4, RZ, 0xc0, !PT ;  /* 0x00000004f3ff7812 */ /* 0x040fe4000782c0ff */
[C---:B------:R-:W-:Y:S02]  /*5910*/  ISETP.LT.OR P4, PT, R4.reuse, 0x21, !P4 ;  /* 0x000000210400780c */ /* 0x040fe40006781670 */
[C---:B------:R-:W-:Y:S02]  /*5920*/  ISETP.LT.OR P6, PT, R4.reuse, 0x1, !P1 ;  /* 0x000000010400780c */ /* 0x040fe40004fc1670 */
[C---:B------:R-:W-:Y:S05]  /*5930*/  ISETP.LT.OR P1, PT, R4.reuse, 0x21, !P1 ;  /* 0x000000210400780c */ /* 0x040fea0004f21670 */
        /* <DEDUP_REMOVED lines=12> */
.L_x_706:
[-C--:B--2---:R-:W-:Y:S01]  /*5a00*/  HMMA.16816.F32.BF16 R4, R192, R16.reuse, RZ ;  /* 0x00000010c004723c */ /* 0x084fe200000418ff */
[----:B-----5:R-:W-:Y:S01]  /*5a10*/  LDSM.16.MT88.4 R224, [R0+0x3080] ;  /* 0x0030800000e0783b */ /* 0x020fe20000004200 */
        /* <DEDUP_REMOVED lines=37> */
[----:B------:R-:W-:Y:S07]  /*5c70*/  LDSM.16.MT88.4 R208, [R0+0x1880] ;  /* 0x0018800000d0783b */ /* 0x000fee0000004200 */
[----:B------:R-:W-:Y:S01]  /*5c80*/  HMMA.16816.F32.BF16 R192, R200, R222, R192 ;  /* 0x000000dec8c0723c */ /* 0x000fe200000418c0 */
[----:B------:R-:W4:Y:S04]  /*5c90*/  LDSM.16.MT88.4 R200, [R0+0x7080] ;  /* 0x0070800000c8783b */ /* 0x000f280000004200 */
[----:B------:R-:W-:Y:S03]  /*5ca0*/  LDSM.16.M88.4 R220, [R238+0x1000] ;  /* 0x00100000eedc783b */ /* 0x000fe60000000200 */
[-C--:B-1----:R-:W-:Y:S08]  /*5cb0*/  HMMA.16816.F32.BF16 R4, R196, R204.reuse, R4 ;  /* 0x000000ccc404723c */ /* 0x082ff00000041804 */
[C---:B--2---:R-:W-:Y:S08]  /*5cc0*/  HMMA.16816.F32.BF16 R8, R212.reuse, R204, R8 ;  /* 0x000000ccd408723c */ /* 0x044ff00000041808 */
[-C--:B------:R-:W-:Y:S08]  /*5cd0*/  HMMA.16816.F32.BF16 R12, R212, R206.reuse, R12 ;  /* 0x000000ced40c723c */ /* 0x080ff0000004180c */
[C---:B------:R-:W-:Y:S01]  /*5ce0*/  HMMA.16816.F32.BF16 R16, R196.reuse, R206, R16 ;  /* 0x000000cec410723c */ /* 0x040fe20000041810 */
[----:B------:R-:W1:Y:S07]  /*5cf0*/  LDSM.16.M88.4 R204, [R238] ;  /* 0x00000000eecc783b */ /* 0x000e6e0000000200 */
[-C--:B------:R-:W-:Y:S08]  /*5d00*/  HMMA.16816.F32.BF16 R148, R196, R224.reuse, R148 ;  /* 0x000000e0c494723c */ /* 0x080ff00000041894 */
[C---:B------:R-:W-:Y:S08]  /*5d10*/  HMMA.16816.F32.BF16 R152, R212.reuse, R224, R152 ;  /* 0x000000e0d498723c */ /* 0x040ff00000041898 */
[-C--:B------:R-:W-:Y:S08]  /*5d20*/  HMMA.16816.F32.BF16 R156, R212, R226.reuse, R156 ;  /* 0x000000e2d49c723c */ /* 0x080ff0000004189c */
[C---:B------:R-:W-:Y:S01]  /*5d30*/  HMMA.16816.F32.BF16 R160, R196.reuse, R226, R160 ;  /* 0x000000e2c4a0723c */ /* 0x040fe200000418a0 */
[----:B------:R-:W2:Y:S07]  /*5d40*/  LDSM.16.MT88.4 R224, [R0+0x3880] ;  /* 0x0038800000e0783b */ /* 0x000eae0000004200 */
[-C--:B---3--:R-:W-:Y:S08]  /*5d50*/  HMMA.16816.F32.BF16 R164, R196, R216.reuse, R164 ;  /* 0x000000d8c4a4723c */ /* 0x088ff000000418a4 */
[C---:B------:R-:W-:Y:S08]  /*5d60*/  HMMA.16816.F32.BF16 R168, R212.reuse, R216, R168 ;  /* 0x000000d8d4a8723c */ /* 0x040ff000000418a8 */
[-C--:B------:R-:W-:Y:S08]  /*5d70*/  HMMA.16816.F32.BF16 R172, R212, R218.reuse, R172 ;  /* 0x000000dad4ac723c */ /* 0x080ff000000418ac */
[C---:B------:R-:W-:Y:S01]  /*5d80*/  HMMA.16816.F32.BF16 R176, R196.reuse, R218, R176 ;  /* 0x000000dac4b0723c */ /* 0x040fe200000418b0 */
[----:B------:R-:W3:Y:S07]  /*5d90*/  LDSM.16.MT88.4 R216, [R0+0x5880] ;  /* 0x0058800000d8783b */ /* 0x000eee0000004200 */
[-C--:B----4-:R-:W-:Y:S08]  /*5da0*/  HMMA.16816.F32.BF16 R180, R196, R200.reuse, R180 ;  /* 0x000000c8c4b4723c */ /* 0x090ff000000418b4 */
[C---:B------:R-:W-:Y:S01]  /*5db0*/  HMMA.16816.F32.BF16 R184, R212.reuse, R200, R184 ;  /* 0x000000c8d4b8723c */ /* 0x040fe200000418b8 */
[----:B------:R-:W4:Y:S07]  /*5dc0*/  LDL R201, [R1+0x2c] ;  /* 0x00002c0001c97983 */ /* 0x000f2e0000100800 */
[-C--:B------:R-:W-:Y:S01]  /*5dd0*/  HMMA.16816.F32.BF16 R188, R212, R202.reuse, R188 ;  /* 0x000000cad4bc723c */ /* 0x080fe200000418bc */
[----:B------:R-:W2:Y:S07]  /*5de0*/  LDSM.16.MT88.4 R212, [R0+0x7880] ;  /* 0x0078800000d4783b */ /* 0x000eae0000004200 */
[----:B------:R-:W-:Y:S01]  /*5df0*/  HMMA.16816.F32.BF16 R192, R196, R202, R192 ;  /* 0x000000cac4c0723c */ /* 0x000fe200000418c0 */
[----:B------:R-:W4:Y:S06]  /*5e00*/  LDL.64 R202, [R1+0x30] ;  /* 0x0000300001ca7983 */ /* 0x000f2c0000100a00 */
[----:B------:R-:W-:Y:S01]  /*5e10*/  IMAD.U32 R198, RZ, RZ, UR10 ;  /* 0x0000000affc67e24 */ /* 0x000fe2000f8e00ff */
[-C--:B-1----:R-:W-:Y:S08]  /*5e20*/  HMMA.16816.F32.BF16 R4, R204, R208.reuse, R4 ;  /* 0x000000d0cc04723c */ /* 0x082ff00000041804 */
[C---:B------:R-:W-:Y:S08]  /*5e30*/  HMMA.16816.F32.BF16 R8, R220.reuse, R208, R8 ;  /* 0x000000d0dc08723c */ /* 0x040ff00000041808 */
[-C--:B------:R-:W-:Y:S08]  /*5e40*/  HMMA.16816.F32.BF16 R12, R220, R210.reuse, R12 ;  /* 0x000000d2dc0c723c */ /* 0x080ff0000004180c */
[C---:B------:R-:W-:Y:S08]  /*5e50*/  HMMA.16816.F32.BF16 R16, R204.reuse, R210, R16 ;  /* 0x000000d2cc10723c */ /* 0x040ff00000041810 */
[-C--:B--2---:R-:W-:Y:S08]  /*5e60*/  HMMA.16816.F32.BF16 R148, R204, R224.reuse, R148 ;  /* 0x000000e0cc94723c */ /* 0x084ff00000041894 */
[C---:B------:R-:W-:Y:S08]  /*5e70*/  HMMA.16816.F32.BF16 R152, R220.reuse, R224, R152 ;  /* 0x000000e0dc98723c */ /* 0x040ff00000041898 */
[-C--:B------:R-:W-:Y:S08]  /*5e80*/  HMMA.16816.F32.BF16 R156, R220, R226.reuse, R156 ;  /* 0x000000e2dc9c723c */ /* 0x080ff0000004189c */
[C---:B------:R-:W-:Y:S08]  /*5e90*/  HMMA.16816.F32.BF16 R160, R204.reuse, R226, R160 ;  /* 0x000000e2cca0723c */ /* 0x040ff000000418a0 */
[-C--:B---3--:R-:W-:Y:S08]  /*5ea0*/  HMMA.16816.F32.BF16 R164, R204, R216.reuse, R164 ;  /* 0x000000d8cca4723c */ /* 0x088ff000000418a4 */
[C---:B------:R-:W-:Y:S08]  /*5eb0*/  HMMA.16816.F32.BF16 R168, R220.reuse, R216, R168 ;  /* 0x000000d8dca8723c */ /* 0x040ff000000418a8 */
[-C--:B------:R-:W-:Y:S08]  /*5ec0*/  HMMA.16816.F32.BF16 R172, R220, R218.reuse, R172 ;  /* 0x000000dadcac723c */ /* 0x080ff000000418ac */
[C---:B------:R-:W-:Y:S08]  /*5ed0*/  HMMA.16816.F32.BF16 R176, R204.reuse, R218, R176 ;  /* 0x000000daccb0723c */ /* 0x040ff000000418b0 */
[-C--:B------:R-:W-:Y:S08]  /*5ee0*/  HMMA.16816.F32.BF16 R180, R204, R212.reuse, R180 ;  /* 0x000000d4ccb4723c */ /* 0x080ff000000418b4 */
[C---:B------:R-:W-:Y:S08]  /*5ef0*/  HMMA.16816.F32.BF16 R184, R220.reuse, R212, R184 ;  /* 0x000000d4dcb8723c */ /* 0x040ff000000418b8 */
[-C--:B------:R-:W-:Y:S08]  /*5f00*/  HMMA.16816.F32.BF16 R188, R220, R214.reuse, R188 ;  /* 0x000000d6dcbc723c */ /* 0x080ff000000418bc */
[----:B------:R-:W-:Y:S04]  /*5f10*/  HMMA.16816.F32.BF16 R192, R204, R214, R192 ;  /* 0x000000d6ccc0723c */ /* 0x000fe800000418c0 */
[----:B----4-:R-:W-:Y:S04]  /*5f20*/  IADD3 R197, P1, R202, UR10, RZ ;  /* 0x0000000acac57c10 */ /* 0x010fe8000ff3e0ff */
[----:B------:R-:W-:Y:S04]  /*5f30*/  LEA.HI.X.SX32 R198, R198, R201, 0x1, P1 ;  /* 0x000000c9c6c67211 */ /* 0x000fe800008f0eff */
        /* <DEDUP_REMOVED lines=133> */
.L_x_696:
[----:B------:R-:W-:Y:S05]  /*6790*/  @P1 BRA `(.L_x_708) ;  /* 0x00001d1000001947 */ /* 0x000fea0003800000 */
[----:B------:R-:W-:Y:S01]  /*67a0*/  F2FP.BF16.PACK_AB R39, R39, R38 ;  /* 0x000000262727723e */ /* 0x000fe200000010ff */
[----:B------:R-:W-:Y:S01]  /*67b0*/  BAR.SYNC.DEFER_BLOCKING 0x1, 0x100 ;  /* 0x0044000000007b1d */ /* 0x000fe20000010000 */
[----:B------:R-:W-:Y:S02]  /*67c0*/  F2FP.BF16.PACK_AB R38, R3, R5 ;  /* 0x000000050326723e */ /* 0x000fe400000010ff */
[----:B------:R-:W-:Y:S02]  /*67d0*/  SHF.R.S32.HI R5, RZ, 0x1f, R248 ;  /* 0x0000001fff057819 */ /* 0x000fe400000114f8 */
[----:B------:R-:W-:Y:S01]  /*67e0*/  F2FP.BF16.PACK_AB R84, R37, R36 ;  /* 0x000000242554723e */ /* 0x000fe200000010ff */
[----:B------:R-:W-:Y:S01]  /*67f0*/  ULDC UR4, c[0x0][0x2f0] ;  /* 0x0000bc0000047ab9 */ /* 0x000fe20000000800 */
[----:B------:R-:W-:Y:S01]  /*6800*/  LEA.HI R3, R5, R248, RZ, 0x2 ;  /* 0x000000f805037211 */ /* 0x000fe200078f10ff */
[----:B------:R-:W-:Y:S01]  /*6810*/  UIADD3 UR4, -UR15, UR4, URZ ;  /* 0x000000040f047290 */ /* 0x000fe2000fffe13f */
[----:B------:R-:W-:Y:S01]  /*6820*/  F2FP.BF16.PACK_AB R37, R0, R4 ;  /* 0x000000040025723e */ /* 0x000fe200000010ff */
[----:B------:R-:W-:Y:S01]  /*6830*/  BSSY B0, `(.L_x_709) ;  /* 0x00000d2000007945 */ /* 0x000fe20003800000 */
[--C-:B------:R-:W-:Y:S01]  /*6840*/  SHF.R.S32.HI R4, RZ, 0x2, R3.reuse ;  /* 0x00000002ff047819 */ /* 0x100fe20000011403 */
[----:B------:R-:W-:Y:S01]  /*6850*/  UISETP.LT.AND UP0, UPT, UR4, 0x40, UPT ;  /* 0x000000400400788c */ /* 0x000fe2000bf01270 */
[----:B------:R-:W-:-:S02]  /*6860*/  SHF.R.S32.HI R0, RZ, 0x1f, R3 ;  /* 0x0000001fff007819 */ /* 0x000fc40000011403 */
[----:B------:R-:W-:Y:S01]  /*6870*/  F2FP.BF16.PACK_AB R36, R89, R2 ;  /* 0x000000025924723e */ /* 0x000fe200000010ff */
[----:B------:R-:W-:Y:S01]  /*6880*/  USEL UR4, UR4, 0x40, UP0 ;  /* 0x0000004004047887 */ /* 0x000fe20008000000 */
[----:B------:R-:W-:Y:S02]  /*6890*/  LEA.HI R2, R0, R4, RZ, 0x3 ;  /* 0x0000000400027211 */ /* 0x000fe400078f18ff */
[-C--:B------:R-:W-:Y:S02]  /*68a0*/  LEA.HI R0, R5, R248.reuse, RZ, 0x5 ;  /* 0x000000f805007211 */ /* 0x080fe400078f28ff */
[----:B------:R-:W-:Y:S02]  /*68b0*/  LOP3.LUT R2, R2, 0xfffffff8, RZ, 0xc0, !PT ;  /* 0xfffffff802027812 */ /* 0x000fe400078ec0ff */
[----:B------:R-:W-:Y:S02]  /*68c0*/  SHF.R.S32.HI R8, RZ, 0x5, R0 ;  /* 0x00000005ff087819 */ /* 0x000fe40000011400 */
[----:B------:R-:W-:Y:S01]  /*68d0*/  LOP3.LUT R6, R3, 0x3ffffffc, RZ, 0xc0, !PT ;  /* 0x3ffffffc03067812 */ /* 0x000fe200078ec0ff */
[----:B------:R-:W-:Y:S01]  /*68e0*/  IMAD.IADD R9, R4, 0x1, -R2 ;  /* 0x0000000104097824 */ /* 0x000fe200078e0a02 */
[----:B------:R-:W-:-:S02]  /*68f0*/  LEA.HI R2, R5, R248, RZ, 0x6 ;  /* 0x000000f805027211 */ /* 0x000fc400078f30ff */
        /* <DEDUP_REMOVED lines=12> */
[----:B------:R-:W-:Y:S01]  /*69c0*/  LOP3.LUT P0, RZ, R9, 0x4, RZ, 0xc0, !PT ;  /* 0x0000000409ff7812 */ /* 0x000fe2000780c0ff */
[----:B------:R-:W-:Y:S01]  /*69d0*/  IMAD R4, R4, 0x200, R5 ;  /* 0x0000020004047824 */ /* 0x000fe200078e0205 */
[----:B------:R-:W-:-:S02]  /*69e0*/  LOP3.LUT R0, R7, R3, RZ, 0x3c, !PT ;  /* 0x0000000307007212 */ /* 0x000fc400078e3cff */
[----:B------:R-:W-:Y:S02]  /*69f0*/  SHF.R.S32.HI R3, RZ, 0x1f, R2 ;  /* 0x0000001fff037819 */ /* 0x000fe40000011402 */
[----:B------:R-:W-:Y:S01]  /*6a00*/  LOP3.LUT R7, R6, 0x1c0, RZ, 0xc0, !PT ;  /* 0x000001c006077812 */ /* 0x000fe200078ec0ff */
[----:B------:R-:W-:Y:S01]  /*6a10*/  IMAD.U32 R0, R4, 0x2, R0 ;  /* 0x0000000204007824 */ /* 0x000fe200078e0000 */
[----:B------:R-:W-:Y:S01]  /*6a20*/  LEA.HI R3, R3, R2, RZ, 0x3 ;  /* 0x0000000203037211 */ /* 0x000fe200078f18ff */
[----:B------:R-:W-:Y:S01]  /*6a30*/  IMAD.SHL.U32 R6, R2, 0x8, RZ ;  /* 0x0000000802067824 */ /* 0x000fe200078e00ff */
[----:B------:R-:W-:Y:S01]  /*6a40*/  F2FP.BF16.PACK_AB R129, R21, R20 ;  /* 0x000000141581723e */ /* 0x000fe200000010ff */
[----:B------:R-:W-:Y:S01]  /*6a50*/  IMAD.SHL.U32 R0, R0, 0x2, RZ ;  /* 0x0000000200007824 */ /* 0x000fe200078e00ff */
[----:B------:R-:W-:Y:S02]  /*6a60*/  F2FP.BF16.PACK_AB R127, R23, R22 ;  /* 0x00000016177f723e */ /* 0x000fe400000010ff */
[----:B------:R-:W-:-:S02]  /*6a70*/  F2FP.BF16.PACK_AB R88, R33, R32 ;  /* 0x000000202158723e */ /* 0x000fc400000010ff */
[C---:B------:R-:W-:Y:S01]  /*6a80*/  IADD3 R2, R0.reuse, 0x40, RZ ;  /* 0x0000004000027810 */ /* 0x040fe20007ffe0ff */
[----:B------:R-:W-:Y:S01]  /*6a90*/  STS [R0+0x8080], R129 ;  /* 0x0080808100007388 */ /* 0x000fe20000000800 */
[----:B------:R-:W-:Y:S02]  /*6aa0*/  F2FP.BF16.PACK_AB R87, R35, R34 ;  /* 0x000000222357723e */ /* 0x000fe400000010ff */
[----:B------:R-:W-:Y:S01]  /*6ab0*/  @P0 IADD3 R2, R0, -0x40, RZ ;  /* 0xffffffc000020810 */ /* 0x000fe20007ffe0ff */
        /* <DEDUP_REMOVED lines=68> */
[----:B------:R-:W-:Y:S01]  /*6f00*/  LOP3.LUT R5, R7, 0x38, R6, 0xf8, !PT ;  /* 0x0000003807057812 */ /* 0x000fe200078ef806 */
[----:B------:R-:W-:Y:S01]  /*6f10*/  STS [R0+0xe080], R68 ;  /* 0x00e0804400007388 */ /* 0x000fe20000000800 */
[----:B------:R-:W-:Y:S01]  /*6f20*/  SHF.R.U32.HI R9, RZ, 0x3, R7 ;  /* 0x00000003ff097819 */ /* 0x000fe20000011607 */
[----:B------:R-:W-:Y:S01]  /*6f30*/  IMAD.SHL.U32 R7, R3, 0x200, RZ ;  /* 0x0000020003077824 */ /* 0x000fe200078e00ff */
        /* <DEDUP_REMOVED lines=10> */
[----:B------:R1:W-:Y:S01]  /*6fe0*/  STS [R0+0xf080], R72 ;  /* 0x00f0804800007388 */ /* 0x0003e20000000800 */
[----:B------:R-:W-:Y:S02]  /*6ff0*/  F2FP.BF16.PACK_AB R11, R11, R138 ;  /* 0x0000008a0b0b723e */ /* 0x000fe400000010ff */
[----:B------:R-:W-:Y:S01]  /*7000*/  LOP3.LUT R9, R5, R9, RZ, 0x3c, !PT ;  /* 0x0000000905097212 */ /* 0x000fe200078e3cff */
[----:B------:R2:W-:Y:S01]  /*7010*/  STS [R0+0xf480], R74 ;  /* 0x00f4804a00007388 */ /* 0x0005e20000000800 */
[----:B------:R-:W-:-:S02]  /*7020*/  F2FP.BF16.PACK_AB R3, R141, R140 ;  /* 0x0000008c8d03723e */ /* 0x000fc400000010ff */
[----:B------:R-:W-:Y:S01]  /*7030*/  F2FP.BF16.PACK_AB R5, R143, R142 ;  /* 0x0000008e8f05723e */ /* 0x000fe200000010ff */
[----:B------:R-:W-:Y:S01]  /*7040*/  STS [R2+0xf080], R76 ;  /* 0x00f0804c02007388 */ /* 0x000fe20000000800 */
[----:B------:R-:W-:Y:S02]  /*7050*/  LOP3.LUT R7, R9, 0x7ffff000, R7, 0xf8, !PT ;  /* 0x7ffff00009077812 */ /* 0x000fe400078ef807 */
[----:B------:R-:W-:Y:S01]  /*7060*/  ISETP.GE.AND P1, PT, R8, UR4, PT ;  /* 0x0000000408007c0c */ /* 0x000fe2000bf26270 */
[----:B------:R-:W-:Y:S01]  /*7070*/  STS [R2+0xf480], R78 ;  /* 0x00f4804e02007388 */ /* 0x000fe20000000800 */
[----:B------:R-:W-:Y:S02]  /*7080*/  SHF.R.S32.HI R9, RZ, 0x1f, R8 ;  /* 0x0000001fff097819 */ /* 0x000fe40000011408 */
[----:B------:R-:W-:Y:S01]  /*7090*/  ISETP.GE.OR P0, PT, R6, c[0x0][0x324], P1 ;  /* 0x0000c90006007a0c */ /* 0x000fe20000f06670 */
        /* <DEDUP_REMOVED lines=33> */
[----:B--2---:R-:W2:Y:S04]  /*72b0*/  S2R R74, SR_CTAID.Y ;  /* 0x00000000004a7919 */ /* 0x004ea80000002600 */
[----:B------:R-:W4:Y:S01]  /*72c0*/  S2R R73, SR_CTAID.Z ;  /* 0x0000000000497919 */ /* 0x000f220000002700 */
[----:B-1----:R-:W-:-:S03]  /*72d0*/  IMAD.SHL.U32 R0, R7, 0x2, RZ ;  /* 0x0000000207007824 */ /* 0x002fc600078e00ff */
[----:B------:R-:W-:Y:S01]  /*72e0*/  BAR.SYNC.DEFER_BLOCKING 0x1, 0x100 ;  /* 0x0044000000007b1d */ /* 0x000fe20000010000 */
[----:B------:R-:W-:Y:S01]  /*72f0*/  SHF.R.S32.HI R7, RZ, 0x1f, R6 ;  /* 0x0000001fff077819 */ /* 0x000fe20000011406 */
[----:B---3--:R-:W-:Y:S01]  /*7300*/  IMAD.U32 R5, RZ, RZ, UR11 ;  /* 0x0000000bff057e24 */ /* 0x008fe2000f8e00ff */
[----:B--2---:R-:W-:-:S03]  /*7310*/  SHF.R.S32.HI R75, RZ, 0x1f, R74 ;  /* 0x0000001fff4b7819 */ /* 0x004fc6000001144a */
[----:B------:R-:W-:Y:S01]  /*7320*/  IMAD.WIDE.U32 R2, R74, c[0x0][0x338], R6 ;  /* 0x0000ce004a027a25 */ /* 0x000fe200078e0006 */
[----:B----4-:R-:W-:-:S03]  /*7330*/  SHF.R.S32.HI R84, RZ, 0x1f, R73 ;  /* 0x0000001fff547819 */ /* 0x010fc60000011449 */
        /* <DEDUP_REMOVED lines=33> */
.L_x_710:
[----:B--234-:R-:W-:Y:S05]  /*7550*/  BSYNC B0 ;  /* 0x0000000000007941 */ /* 0x01cfea0003800000 */
.L_x_709:
        /* <DEDUP_REMOVED lines=17> */
.L_x_712:
[----:B------:R-:W-:Y:S05]  /*7670*/  BSYNC B0 ;  /* 0x0000000000007941 */ /* 0x000fea0003800000 */
.L_x_711:
        /* <DEDUP_REMOVED lines=16> */
.L_x_714:
[----:B------:R-:W-:Y:S05]  /*7780*/  BSYNC B0 ;  /* 0x0000000000007941 */ /* 0x000fea0003800000 */
.L_x_713:
        /* <DEDUP_REMOVED lines=16> */
.L_x_716:
[----:B------:R-:W-:Y:S05]  /*7890*/  BSYNC B0 ;  /* 0x0000000000007941 */ /* 0x000fea0003800000 */
.L_x_715:
        /* <DEDUP_REMOVED lines=16> */
.L_x_718:
[----:B------:R-:W-:Y:S05]  /*79a0*/  BSYNC B0 ;  /* 0x0000000000007941 */ /* 0x000fea0003800000 */
.L_x_717:
        /* <DEDUP_REMOVED lines=16> */
.L_x_720:
[----:B------:R-:W-:Y:S05]  /*7ab0*/  BSYNC B0 ;  /* 0x0000000000007941 */ /* 0x000fea0003800000 */
.L_x_719:
        /* <DEDUP_REMOVED lines=16> */
.L_x_722:
[----:B------:R-:W-:Y:S05]  /*7bc0*/  BSYNC B0 ;  /* 0x0000000000007941 */ /* 0x000fea0003800000 */
.L_x_721:
        /* <DEDUP_REMOVED lines=15> */
.L_x_724:
[----:B------:R-:W-:Y:S05]  /*7cc0*/  BSYNC B0 ;  /* 0x0000000000007941 */ /* 0x000fea0003800000 */
.L_x_723:
        /* <DEDUP_REMOVED lines=20> */
.L_x_726:
[----:B------:R-:W-:Y:S05]  /*7e10*/  BSYNC B0 ;  /* 0x0000000000007941 */ /* 0x000fea0003800000 */
.L_x_725:
        /* <DEDUP_REMOVED lines=15> */
.L_x_728:
[----:B------:R-:W-:Y:S05]  /*7f10*/  BSYNC B0 ;  /* 0x0000000000007941 */ /* 0x000fea0003800000 */
.L_x_727:
        /* <DEDUP_REMOVED lines=14> */
.L_x_730:
[----:B------:R-:W-:Y:S05]  /*8000*/  BSYNC B0 ;  /* 0x0000000000007941 */ /* 0x000fea0003800000 */
.L_x_729:
        /* <DEDUP_REMOVED lines=14> */
.L_x_732:
[----:B------:R-:W-:Y:S05]  /*80f0*/  BSYNC B0 ;  /* 0x0000000000007941 */ /* 0x000fea0003800000 */
.L_x_731:
        /* <DEDUP_REMOVED lines=14> */
.L_x_734:
[----:B------:R-:W-:Y:S05]  /*81e0*/  BSYNC B0 ;  /* 0x0000000000007941 */ /* 0x000fea0003800000 */
.L_x_733:
        /* <DEDUP_REMOVED lines=14> */
.L_x_736:
[----:B------:R-:W-:Y:S05]  /*82d0*/  BSYNC B0 ;  /* 0x0000000000007941 */ /* 0x000fea0003800000 */
.L_x_735:
        /* <DEDUP_REMOVED lines=14> */
.L_x_738:
[----:B------:R-:W-:Y:S05]  /*83c0*/  BSYNC B0 ;  /* 0x0000000000007941 */ /* 0x000fea0003800000 */
.L_x_737:
        /* <DEDUP_REMOVED lines=14> */
.L_x_708:
[----:B------:R-:W1:Y:S01]  /*84b0*/  S2R R18, SR_CTAID.Y ;  /* 0x0000000000127919 */ /* 0x000e620000002600 */
[----:B------:R-:W-:Y:S01]  /*84c0*/  SHF.R.S32.HI R0, RZ, 0x1f, R248 ;  /* 0x0000001fff007819 */ /* 0x000fe200000114f8 */
[----:B------:R-:W-:Y:S01]  /*84d0*/  ULDC UR4, c[0x0][0x2f0] ;  /* 0x0000bc0000047ab9 */ /* 0x000fe20000000800 */
[----:B------:R-:W-:Y:S01]  /*84e0*/  BSSY B0, `(.L_x_739) ;  /* 0x0000022000007945 */ /* 0x000fe20003800000 */
[----:B------:R-:W2:Y:S01]  /*84f0*/  S2R R19, SR_CTAID.Z ;  /* 0x0000000000137919 */ /* 0x000ea20000002700 */
[----:B------:R-:W-:Y:S01]  /*8500*/  LEA.HI R0, R0, R248, RZ, 0x5 ;  /* 0x000000f800007211 */ /* 0x000fe200078f28ff */
[----:B------:R-:W-:-:S03]  /*8510*/  UIADD3 UR4, -UR15, UR4, URZ ;  /* 0x000000040f047290 */ /* 0x000fc6000fffe13f */
[----:B------:R-:W-:Y:S02]  /*8520*/  LOP3.LUT R10, R0, 0x1fffffe0, RZ, 0xc0, !PT ;  /* 0x1fffffe0000a7812 */ /* 0x000fe400078ec0ff */
[----:B------:R-:W-:-:S03]  /*8530*/  SHF.R.S32.HI R4, RZ, 0x5, R0 ;  /* 0x00000005ff047819 */ /* 0x000fc60000011400 */
[----:B------:R-:W-:Y:S01]  /*8540*/  IMAD.IADD R10, R248, 0x1, -R10 ;  /* 0x00000001f80a7824 */ /* 0x000fe200078e0a0a */
[----:B------:R-:W-:Y:S02]  /*8550*/  ISETP.GE.AND P0, PT, R4, UR4, PT ;  /* 0x0000000404007c0c */ /* 0x000fe4000bf06270 */
[----:B------:R-:W-:Y:S01]  /*8560*/  SHF.R.S32.HI R5, RZ, 0x1f, R4 ;  /* 0x0000001fff057819 */ /* 0x000fe20000011404 */
[----:B------:R-:W-:Y:S01]  /*8570*/  IMAD.SHL.U32 R10, R10, 0x8, RZ ;  /* 0x000000080a0a7824 */ /* 0x000fe200078e00ff */
[----:B------:R-:W-:-:S04]  /*8580*/  P2R R16, PR, RZ, 0x1 ;  /* 0x00000001ff107803 */ /* 0x000fc80000000000 */
[----:B------:R-:W-:Y:S02]  /*8590*/  SHF.R.S32.HI R11, RZ, 0x1f, R10 ;  /* 0x0000001fff0b7819 */ /* 0x000fe4000001140a */
[----:B-1----:R-:W-:Y:S02]  /*85a0*/  SHF.R.S32.HI R20, RZ, 0x1f, R18 ;  /* 0x0000001fff147819 */ /* 0x002fe40000011412 */
[----:B------:R-:W-:Y:S01]  /*85b0*/  ISETP.GE.OR P0, PT, R10, c[0x0][0x2f4], P0 ;  /* 0x0000bd000a007a0c */ /* 0x000fe20000706670 */
[----:B------:R-:W-:Y:S01]  /*85c0*/  IMAD.WIDE.U32 R8, R18, c[0x0][0x308], R10 ;  /* 0x0000c20012087a25 */ /* 0x000fe200078e000a */
[----:B--2---:R-:W-:-:S03]  /*85d0*/  SHF.R.S32.HI R21, RZ, 0x1f, R19 ;  /* 0x0000001fff157819 */ /* 0x004fc60000011413 */
[----:B------:R-:W-:Y:S02]  /*85e0*/  IMAD R2, R20, c[0x0][0x308], RZ ;  /* 0x0000c20014027a24 */ /* 0x000fe400078e02ff */
[----:B------:R-:W-:Y:S02]  /*85f0*/  IMAD R6, R21, c[0x0][0x310], RZ ;  /* 0x0000c40015067a24 */ /* 0x000fe400078e02ff */
[----:B------:R-:W-:Y:S02]  /*8600*/  IMAD R2, R18, c[0x0][0x30c], R2 ;  /* 0x0000c30012027a24 */ /* 0x000fe400078e0202 */
[----:B------:R-:W-:-:S03]  /*8610*/  IMAD R6, R19, c[0x0][0x314], R6 ;  /* 0x0000c50013067a24 */ /* 0x000fc600078e0206 */
        /* <DEDUP_REMOVED lines=14> */
.L_x_740:
[----:B------:R-:W-:Y:S05]  /*8700*/  BSYNC B0 ;  /* 0x0000000000007941 */ /* 0x000fea0003800000 */
.L_x_739:
        /* <DEDUP_REMOVED lines=17> */
.L_x_742:
[----:B------:R-:W-:Y:S05]  /*8820*/  BSYNC B0 ;  /* 0x0000000000007941 */ /* 0x000fea0003800000 */
.L_x_741:
        /* <DEDUP_REMOVED lines=16> */
.L_x_744:
[----:B------:R-:W-:Y:S05]  /*8930*/  BSYNC B0 ;  /* 0x0000000000007941 */ /* 0x000fea0003800000 */
.L_x_743:
        /* <DEDUP_REMOVED lines=16> */
.L_x_746:
[----:B------:R-:W-:Y:S05]  /*8a40*/  BSYNC B0 ;  /* 0x0000000000007941 */ /* 0x000fea0003800000 */
.L_x_745:
        /* <DEDUP_REMOVED lines=16> */
.L_x_748:
[----:B------:R-:W-:Y:S05]  /*8b50*/  BSYNC B0 ;  /* 0x0000000000007941 */ /* 0x000fea0003800000 */
.L_x_747:
        /* <DEDUP_REMOVED lines=16> */
.L_x_750:
[----:B------:R-:W-:Y:S05]  /*8c60*/  BSYNC B0 ;  /* 0x0000000000007941 */ /* 0x000fea0003800000 */
.L_x_749:
        /* <DEDUP_REMOVED lines=16> */
.L_x_752:
[----:B------:R-:W-:Y:S05]  /*8d70*/  BSYNC B0 ;  /* 0x0000000000007941 */ /* 0x000fea0003800000 */
.L_x_751:
        /* <DEDUP_REMOVED lines=15> */
.L_x_754:
[----:B------:R-:W-:Y:S05]  /*8e70*/  BSYNC B0 ;  /* 0x0000000000007941 */ /* 0x000fea0003800000 */
.L_x_753:
[----:B------:R-:W-:Y:S01]  /*8e80*/  ISETP.NE.AND P0, PT, R16, RZ, PT ;  /* 0x000000ff1000720c */ /* 0x000fe20003f05270 */
[----:B------:R-:W-:Y:S01]  /*8e90*/  IMAD R0, R20, c[0x0][0x338], RZ ;  /* 0x0000ce0014007a24 */ /* 0x000fe200078e02ff */
[----:B------:R-:W-:Y:S01]  /*8ea0*/  BSSY B0, `(.L_x_755) ;  /* 0x0000012000007945 */ /* 0x000fe20003800000 */
[----:B------:R-:W-:Y:S01]  /*8eb0*/  IMAD.WIDE.U32 R6, R18, c[0x0][0x338], R10 ;  /* 0x0000ce0012067a25 */ /* 0x000fe200078e000a */
[----:B------:R-:W-:-:S03]  /*8ec0*/  ISETP.GE.OR P0, PT, R10, c[0x0][0x324], P0 ;  /* 0x0000c9000a007a0c */ /* 0x000fc60000706670 */
[----:B------:R-:W-:Y:S02]  /*8ed0*/  IMAD R0, R18, c[0x0][0x33c], R0 ;  /* 0x0000cf0012007a24 */ /* 0x000fe400078e0200 */
[----:B--2---:R-:W-:-:S03]  /*8ee0*/  IMAD R4, R21, c[0x0][0x340], RZ ;  /* 0x0000d00015047a24 */ /* 0x004fc600078e02ff */
        /* <DEDUP_REMOVED lines=13> */
.L_x_756:
[----:B------:R-:W-:Y:S05]  /*8fc0*/  BSYNC B0 ;  /* 0x0000000000007941 */ /* 0x000fea0003800000 */
.L_x_755:
        /* <DEDUP_REMOVED lines=15> */
.L_x_758:
[----:B------:R-:W-:Y:S05]  /*90c0*/  BSYNC B0 ;  /* 0x0000000000007941 */ /* 0x000fea0003800000 */
.L_x_757:
        /* <DEDUP_REMOVED lines=14> */
.L_x_760:
[----:B------:R-:W-:Y:S05]  /*91b0*/  BSYNC B0 ;  /* 0x0000000000007941 */ /* 0x000fea0003800000 */
.L_x_759:
        /* <DEDUP_REMOVED lines=14> */
.L_x_762:
[----:B------:R-:W-:Y:S05]  /*92a0*/  BSYNC B0 ;  /* 0x0000000000007941 */ /* 0x000fea0003800000 */
.L_x_761:
        /* <DEDUP_REMOVED lines=14> */
.L_x_764:
[----:B------:R-:W-:Y:S05]  /*9390*/  BSYNC B0 ;  /* 0x0000000000007941 */ /* 0x000fea0003800000 */
.L_x_763:
        /* <DEDUP_REMOVED lines=14> */
.L_x_766:
[----:B------:R-:W-:Y:S05]  /*9480*/  BSYNC B0 ;  /* 0x0000000000007941 */ /* 0x000fea0003800000 */
.L_x_765:
        /* <DEDUP_REMOVED lines=14> */
.L_x_768:
[----:B------:R-:W-:Y:S05]  /*9570*/  BSYNC B0 ;  /* 0x0000000000007941 */ /* 0x000fea0003800000 */
.L_x_767:
        /* <DEDUP_REMOVED lines=12> */
[----:B------:R-:W-:Y:S01]  /*9640*/  STG.E.128 [R2.64], RZ ;  /* 0x000000ff02007986 */ /* 0x000fe2000c101d16 */
[----:B------:R-:W-:Y:S05]  /*9650*/  EXIT ;  /* 0x000000000000794d */ /* 0x000fea0003800000 */
.L_x_769:
        /* <DEDUP_REMOVED lines=10> */
.L_x_1165:


//--------------------- .text._ZN7cutlass13device_kernelIN5flash19enable_sm80_to_sm89INS1_16FlashAttnBwdSm80INS1_25CollectiveMainloopBwdSm80ILi1ELi1EN4cute5tupleIJNS5_1CILi64EEES8_NS7_ILi256EEEEEENS_10bfloat16_tEfNS_4arch4Sm80ELb0ELb1ELb1ELb0ELb0ELb0ELb0ELb0ELi2ELi4ELi2ELi2ELb0EEENS1_24CollectiveEpilogueBwdGQAISA_fSD_Li256ELb0ELb0EEENS1_19SingleTileSchedulerILb0ELb0ELb0ELi64EEEEEEEEEvNT_6ParamsE --------------------------
	.section	.text._ZN7cutlass13device_kernelIN5flash19enable_sm80_to_sm89INS1_16FlashAttnBwdSm80INS1_25CollectiveMainloopBwdSm80ILi1ELi1EN4cute5tupleIJNS5_1CILi64EEES8_NS7_ILi256EEEEEENS_10bfloat16_tEfNS_4arch4Sm80ELb0ELb1ELb1ELb0ELb0ELb0ELb0ELb0ELi2ELi4ELi2ELi2ELb0EEENS1_24CollectiveEpilogueBwdGQAISA_fSD_Li256ELb0ELb0EEENS1_19SingleTileSchedulerILb0ELb0ELb0ELi64EEEEEEEEEvNT_6ParamsE,"ax",@progbits
	.sectioninfo	@"SHI_REGISTERS=255"
	.align	128
.text._ZN7cutlass13device_kernelIN5flash19enable_sm80_to_sm89INS1_16FlashAttnBwdSm80INS1_25CollectiveMainloopBwdSm80ILi1ELi1EN4cute5tupleIJNS5_1CILi64EEES8_NS7_ILi256EEEEEENS_10bfloat16_tEfNS_4arch4Sm80ELb0ELb1ELb1ELb0ELb0ELb0ELb0ELb0ELi2ELi4ELi2ELi2ELb0EEENS1_24CollectiveEpilogueBwdGQAISA_fSD_Li256ELb0ELb0EEENS1_19SingleTileSchedulerILb0ELb0ELb0ELi64EEEEEEEEEvNT_6ParamsE:
        .type           _ZN7cutlass13device_kernelIN5flash19enable_sm80_to_sm89INS1_16FlashAttnBwdSm80INS1_25CollectiveMainloopBwdSm80ILi1ELi1EN4cute5tupleIJNS5_1CILi64EEES8_NS7_ILi256EEEEEENS_10bfloat16_tEfNS_4arch4Sm80ELb0ELb1ELb1ELb0ELb0ELb0ELb0ELb0ELi2ELi4ELi2ELi2ELb0EEENS1_24CollectiveEpilogueBwdGQAISA_fSD_Li256ELb0ELb0EEENS1_19SingleTileSchedulerILb0ELb0ELb0ELi64EEEEEEEEEvNT_6ParamsE,@function
        .size           _ZN7cutlass13device_kernelIN5flash19enable_sm80_to_sm89INS1_16FlashAttnBwdSm80INS1_25CollectiveMainloopBwdSm80ILi1ELi1EN4cute5tupleIJNS5_1CILi64EEES8_NS7_ILi256EEEEEENS_10bfloat16_tEfNS_4arch4Sm80ELb0ELb1ELb1ELb0ELb0ELb0ELb0ELb0ELi2ELi4ELi2ELi2ELb0EEENS1_24CollectiveEpilogueBwdGQAISA_fSD_Li256ELb0ELb0EEENS1_19SingleTileSchedulerILb0ELb0ELb0ELi64EEEEEEEEEvNT_6ParamsE,(.L_x_1166 - _ZN7cutlass13device_kernelIN5flash19enable_sm80_to_sm89INS1_16FlashAttnBwdSm80INS1_25CollectiveMainloopBwdSm80ILi1ELi1EN4cute5tupleIJNS5_1CILi64EEES8_NS7_ILi256EEEEEENS_10bfloat16_tEfNS_4arch4Sm80ELb0ELb1ELb1ELb0ELb0ELb0ELb0ELb0ELi2ELi4ELi2ELi2ELb0EEENS1_24CollectiveEpilogueBwdGQAISA_fSD_Li256ELb0ELb0EEENS1_19SingleTileSchedulerILb0ELb0ELb0ELi64EEEEEEEEEvNT_6ParamsE)
        .other          _ZN7cutlass13device_kernelIN5flash19enable_sm80_to_sm89INS1_16FlashAttnBwdSm80INS1_25CollectiveMainloopBwdSm80ILi1ELi1EN4cute5tupleIJNS5_1CILi64EEES8_NS7_ILi256EEEEEENS_10bfloat16_tEfNS_4arch4Sm80ELb0ELb1ELb1ELb0ELb0ELb0ELb0ELb0ELi2ELi4ELi2ELi2ELb0EEENS1_24CollectiveEpilogueBwdGQAISA_fSD_Li256ELb0ELb0EEENS1_19SingleTileSchedulerILb0ELb0ELb0ELi64EEEEEEEEEvNT_6ParamsE,@"STO_CUDA_ENTRY STV_DEFAULT"
_ZN7cutlass13device_kernelIN5flash19enable_sm80_to_sm89INS1_16FlashAttnBwdSm80INS1_25CollectiveMainloopBwdSm80ILi1ELi1EN4cute5tupleIJNS5_1CILi64EEES8_NS7_ILi256EEEEEENS_10bfloat16_tEfNS_4arch4Sm80ELb0ELb1ELb1ELb0ELb0ELb0ELb0ELb0ELi2ELi4ELi2ELi2ELb0EEENS1_24CollectiveEpilogueBwdGQAISA_fSD_Li256ELb0ELb0EEENS1_19SingleTileSchedulerILb0ELb0ELb0ELi64EEEEEEEEEvNT_6ParamsE:
        /* <DEDUP_REMOVED lines=27> */
.L_x_770:
        /* <DEDUP_REMOVED lines=179> */
[----:B------:R-:W-:Y:S01]  /*0ce0*/  LEA R4, P1, R10, c[0x0][0x1c0], 0x1 ;  /* 0x000070000a047a11 */ /* 0x000fe200078208ff */
[----:B------:R-:W-:Y:S01]  /*0cf0*/  IMAD.WIDE.U32 R8, R250, c[0x0][0x178], R2 ;  /* 0x00005e00fa087a25 */ /* 0x000fe200078e0002 */
[----:B------:R-:W-:Y:S01]  /*0d00*/  CS2R R120, SRZ ;  /* 0x0000000000787805 */ /* 0x000fe2000001ff00 */
[----:B------:R-:W-:Y:S01]  /*0d10*/  CS2R R118, SRZ ;  /* 0x0000000000767805 */ /* 0x000fe2000001ff00 */
[----:B------:R-:W-:Y:S01]  /*0d20*/  LEA.HI.X R5, R10, c[0x0][0x1c4], R0, 0x1, P1 ;  /* 0x000071000a057a11 */ /* 0x000fe200008f0c00 */
[----:B------:R-:W-:Y:S01]  /*0d30*/  IMAD.IADD R9, R9, 0x1, R13 ;  /* 0x0000000109097824 */ /* 0x000fe200078e020d */
[----:B------:R-:W-:Y:S01]  /*0d40*/  LEA.HI R10, R18, R248, RZ, 0x6 ;  /* 0x000000f8120a7211 */ /* 0x000fe200078f30ff */
[----:B------:R-:W-:Y:S01]  /*0d50*/  IMAD.MOV.U32 R15, RZ, RZ, c[0x0][0x1d8] ;  /* 0x00007600ff0f7624 */ /* 0x000fe200078e00ff */
[----:B------:R-:W-:Y:S01]  /*0d60*/  IADD3 R0, -R250, UR13, RZ ;  /* 0x0000000dfa007c10 */ /* 0x000fe2000fffe1ff */
[----:B------:R-:W-:Y:S01]  /*0d70*/  IMAD.IADD R7, R7, 0x1, R12 ;  /* 0x0000000107077824 */ /* 0x000fe200078e020c */
[----:B------:R-:W-:Y:S01]  /*0d80*/  SHF.R.S32.HI R26, RZ, 0x6, R10 ;  /* 0x00000006ff1a7819 */ /* 0x000fe2000001140a */
[----:B------:R-:W-:Y:S01]  /*0d90*/  IMAD.MOV.U32 R19, RZ, RZ, c[0x0][0x1dc] ;  /* 0x00007700ff137624 */ /* 0x000fe200078e00ff */
[C---:B------:R-:W-:Y:S01]  /*0da0*/  ISETP.LT.OR P1, PT, R0.reuse, 0x1, P5 ;  /* 0x000000010000780c */ /* 0x040fe20002f21670 */
[----:B------:R-:W-:Y:S01]  /*0db0*/  IMAD.WIDE.U32 R6, R31, c[0x0][0x1b8], R6 ;  /* 0x00006e001f067a25 */ /* 0x000fe200078e0006 */
[C---:B------:R-:W-:Y:S01]  /*0dc0*/  ISETP.LT.OR P6, PT, R0.reuse, 0x1, P4 ;  /* 0x000000010000780c */ /* 0x040fe200027c1670 */
[----:B------:R-:W-:Y:S01]  /*0dd0*/  CS2R R116, SRZ ;  /* 0x0000000000747805 */ /* 0x000fe2000001ff00 */
[----:B------:R-:W-:Y:S01]  /*0de0*/  ISETP.LT.OR P3, PT, R0, 0x1, P2 ;  /* 0x000000010000780c */ /* 0x000fe20001761670 */
[----:B------:R-:W-:Y:S01]  /*0df0*/  IMAD R10, R26, 0x200, R14 ;  /* 0x000002001a0a7824 */ /* 0x000fe200078e020e */
[----:B------:R-:W-:Y:S01]  /*0e00*/  ISETP.LT.OR P5, PT, R0, 0x21, P5 ;  /* 0x000000210000780c */ /* 0x000fe20002fa1670 */
[----:B------:R-:W-:Y:S01]  /*0e10*/  IMAD R12, R30, c[0x0][0x180], RZ ;  /* 0x000060001e0c7a24 */ /* 0x000fe200078e02ff */
[----:B------:R-:W-:Y:S01]  /*0e20*/  ISETP.LT.OR P4, PT, R0, 0x21, P4 ;  /* 0x000000210000780c */ /* 0x000fe20002781670 */
[----:B------:R-:W-:Y:S01]  /*0e30*/  IMAD.SHL.U32 R240, R10, 0x2, RZ ;  /* 0x000000020af07824 */ /* 0x000fe200078e00ff */
[----:B------:R-:W-:Y:S01]  /*0e40*/  ISETP.LT.OR P2, PT, R0, 0x21, P2 ;  /* 0x000000210000780c */ /* 0x000fe20001741670 */
[----:B------:R-:W-:Y:S01]  /*0e50*/  IMAD.WIDE.U32 R10, R148, c[0x0][0x180], R8 ;  /* 0x00006000940a7a25 */ /* 0x000fe200078e0008 */
[----:B------:R-:W-:Y:S01]  /*0e60*/  IADD3 R7, R7, UR4, RZ ;  /* 0x0000000407077c10 */ /* 0x000fe2000fffe0ff */
[----:B------:R-:W-:Y:S01]  /*0e70*/  ULDC.64 UR4, c[0x0][0x178] ;  /* 0x00005e0000047ab9 */ /* 0x000fe20000000a00 */
[----:B------:R-:W-:Y:S01]  /*0e80*/  @!PT LDS RZ, [RZ] ;  /* 0x00000000fffff984 */ /* 0x000fe20000000800 */
[----:B------:R-:W-:Y:S01]  /*0e90*/  @!PT LDS RZ, [RZ] ;  /* 0x00000000fffff984 */ /* 0x000fe20000000800 */
[----:B------:R-:W-:Y:S01]  /*0ea0*/  @!PT LDS RZ, [RZ] ;  /* 0x00000000fffff984 */ /* 0x000fe20000000800 */
[----:B------:R1:W-:Y:S01]  /*0eb0*/  LDGSTS.E.BYPASS.LTC128B.128 [R240+0x8080], [R4.64], !P1 ;  /* 0x0808000004f07fae */ /* 0x0003e2000c901d56 */
[----:B------:R-:W-:Y:S01]  /*0ec0*/  ISETP.GE.AND P1, PT, R24, c[0x0][0x1cc], PT ;  /* 0x0000730018007a0c */ /* 0x000fe20003f26270 */
[----:B------:R-:W-:Y:S01]  /*0ed0*/  IMAD R12, R148, c[0x0][0x184], R12 ;  /* 0x00006100940c7a24 */ /* 0x000fe200078e020c */
[----:B------:R-:W-:Y:S01]  /*0ee0*/  UIMAD UR7, UR17, UR4, URZ ;  /* 0x00000004110772a4 */ /* 0x000fe2000f8e023f */
[----:B------:R1:W-:Y:S01]  /*0ef0*/  LDGSTS.E.BYPASS.LTC128B.128 [R240+0xa080], [R4.64+0x80], !P6 ;  /* 0x0a08008004f07fae */ /* 0x0003e2000f101d56 */
[C---:B------:R-:W-:Y:S01]  /*0f00*/  ISETP.LT.OR P6, PT, R0.reuse, 0x1, P1 ;  /* 0x000000010000780c */ /* 0x040fe20000fc1670 */
[----:B------:R-:W-:Y:S01]  /*0f10*/  IMAD R13, R17, c[0x0][0x1a8], RZ ;  /* 0x00006a00110d7a24 */ /* 0x000fe200078e02ff */
[----:B------:R-:W-:Y:S01]  /*0f20*/  ISETP.LT.OR P1, PT, R0, 0x21, P1 ;  /* 0x000000210000780c */ /* 0x000fe20000f21670 */
[----:B------:R1:W-:Y:S01]  /*0f30*/  LDGSTS.E.BYPASS.LTC128B.128 [R240+0xc080], [R4.64+0x100], !P3 ;  /* 0x0c08010004f07fae */ /* 0x0003e2000d901d56 */
[----:B------:R-:W-:Y:S01]  /*0f40*/  LEA R8, P3, R15, R4, 0x6 ;  /* 0x000000040f087211 */ /* 0x000fe200078630ff */
[----:B------:R-:W-:Y:S01]  /*0f50*/  IMAD.IADD R11, R11, 0x1, R12 ;  /* 0x000000010b0b7824 */ /* 0x000fe200078e020c */
[----:B------:R-:W-:Y:S01]  /*0f60*/  UIMAD.WIDE.U32 UR24, UR14, UR4, URZ ;  /* 0x000000040e1872a5 */ /* 0x000fe2000f8e003f */
[C---:B------:R-:W-:Y:S01]  /*0f70*/  IMAD R12, R16.reuse, c[0x0][0x1ac], R13 ;  /* 0x00006b00100c7a24 */ /* 0x040fe200078e020d */
[----:B------:R-:W-:Y:S01]  /*0f80*/  LEA.HI.X R9, R15, R5, R19, 0x6, P3 ;  /* 0x000000050f097211 */ /* 0x000fe200018f3413 */
[----:B------:R-:W-:Y:S01]  /*0f90*/  IMAD.WIDE.U32 R6, R16, c[0x0][0x1a8], R6 ;  /* 0x00006a0010067a25 */ /* 0x000fe200078e0006 */
[----:B------:R-:W-:Y:S01]  /*0fa0*/  ISETP.GE.AND P3, PT, R2, c[0x0][0x19c], PT ;  /* 0x0000670002007a0c */ /* 0x000fe20003f66270 */
[----:B------:R-:W-:Y:S01]  /*0fb0*/  UIMAD UR7, UR14, UR5, UR7 ;  /* 0x000000050e0772a4 */ /* 0x000fe2000f8e0207 */
[-C--:B------:R-:W-:Y:S01]  /*0fc0*/  LEA.HI R15, R18, R248.reuse, RZ, 0x4 ;  /* 0x000000f8120f7211 */ /* 0x080fe200078f20ff */
[----:B------:R1:W-:Y:S01]  /*0fd0*/  LDGSTS.E.BYPASS.LTC128B.128 [R240+0xe080], [R4.64+0x180], !P6 ;  /* 0x0e08018004f07fae */ /* 0x0003e2000f101d56 */
[----:B------:R-:W-:Y:S01]  /*0fe0*/  ULDC.64 UR4, c[0x0][0x188] ;  /* 0x0000620000047ab9 */ /* 0x000fe20000000a00 */
[----:B------:R-:W-:Y:S01]  /*0ff0*/  IMAD.WIDE.U32 R34, R31, c[0x0][0x188], R10 ;  /* 0x000062001f227a25 */ /* 0x000fe200078e000a */
[----:B------:R-:W-:Y:S01]  /*1000*/  UIMAD UR4, UR10, UR4, URZ ;  /* 0x000000040a0472a4 */ /* 0x000fe2000f8e023f */
[----:B------:R2:W-:Y:S01]  /*1010*/  LDGSTS.E.BYPASS.LTC128B.128 [R240+0x9080], [R8.64], !P5 ;  /* 0x0908000008f07fae */ /* 0x0005e2000e901d56 */
[----:B------:R-:W-:Y:S01]  /*1020*/  ISETP.GE.AND P5, PT, R21, c[0x0][0x19c], PT ;  /* 0x0000670015007a0c */ /* 0x000fe20003fa6270 */
[----:B------:R-:W-:Y:S01]  /*1030*/  UIADD3 UR7, UR25, UR7, URZ ;  /* 0x0000000719077290 */ /* 0x000fe2000fffe03f */
[----:B------:R-:W-:Y:S01]  /*1040*/  IMAD.U32 R11, RZ, RZ, UR6 ;  /* 0x00000006ff0b7e24 */ /* 0x000fe2000f8e00ff */
[----:B------:R2:W-:Y:S01]  /*1050*/  LDGSTS.E.BYPASS.LTC128B.128 [R240+0xb080], [R8.64+0x80], !P4 ;  /* 0x0b08008008f07fae */ /* 0x0005e2000e101d56 */
[C---:B------:R-:W-:Y:S01]  /*1060*/  ISETP.LT.OR P4, PT, R0.reuse, 0x1, P3 ;  /* 0x000000010000780c */ /* 0x040fe20001f81670 */
[----:B------:R-:W-:Y:S01]  /*1070*/  UIMAD UR4, UR12, UR5, UR4 ;  /* 0x000000050c0472a4 */ /* 0x000fe2000f8e0204 */
[----:B------:R-:W-:Y:S01]  /*1080*/  ISETP.LT.OR P3, PT, R0, 0x21, P3 ;  /* 0x000000210000780c */ /* 0x000fe20001f61670 */
[----:B------:R2:W-:Y:S01]  /*1090*/  LDGSTS.E.BYPASS.LTC128B.128 [R240+0xd080], [R8.64+0x100], !P2 ;  /* 0x0d08010008f07fae */ /* 0x0005e2000d101d56 */
[----:B------:R-:W-:Y:S01]  /*10a0*/  ISETP.GE.AND P2, PT, R20, c[0x0][0x19c], PT ;  /* 0x0000670014007a0c */ /* 0x000fe20003f46270 */
[----:B------:R-:W-:Y:S01]  /*10b0*/  IMAD.U32 R10, RZ, RZ, UR7 ;  /* 0x00000007ff0a7e24 */ /* 0x000fe2000f8e00ff */
[-C--:B------:R-:W-:Y:S01]  /*10c0*/  LEA.HI R16, R18, R248.reuse, RZ, 0x5 ;  /* 0x000000f812107211 */ /* 0x080fe200078f28ff */
[----:B------:R2:W-:Y:S01]  /*10d0*/  LDGSTS.E.BYPASS.LTC128B.128 [R240+0xf080], [R8.64+0x180], !P1 ;  /* 0x0f08018008f07fae */ /* 0x0005e2000c901d56 */
[C---:B------:R-:W-:Y:S01]  /*10e0*/  ISETP.LT.OR P1, PT, R0.reuse, 0x1, P2 ;  /* 0x000000010000780c */ /* 0x040fe20001721670 */
[----:B------:R-:W-:Y:S01]  /*10f0*/  ULDC.64 UR6, c[0x0][0x208] ;  /* 0x0000820000067ab9 */ /* 0x000fe20000000a00 */
[----:B------:R-:W-:Y:S01]  /*1100*/  ISETP.LT.OR P2, PT, R0, 0x21, P2 ;  /* 0x000000210000780c */ /* 0x000fe20001741670 */
[----:B------:R-:W-:Y:S01]  /*1110*/  UIMAD UR17, UR17, UR6, URZ ;  /* 0x00000006111172a4 */ /* 0x000fe2000f8e023f */
[----:B------:R-:W-:Y:S01]  /*1120*/  IADD3 R22, R35, UR4, RZ ;  /* 0x0000000423167c10 */ /* 0x000fe2000fffe0ff */
[----:B------:R-:W-:Y:S01]  /*1130*/  ULDC.64 UR4, c[0x0][0x218] ;  /* 0x0000860000047ab9 */ /* 0x000fe20000000a00 */
[----:B------:R-:W-:Y:S01]  /*1140*/  LEA.HI R17, R18, R248, RZ, 0x2 ;  /* 0x000000f812117211 */ /* 0x000fe200078f10ff */
[----:B------:R-:W-:Y:S01]  /*1150*/  UIMAD UR17, UR14, UR7, UR17 ;  /* 0x000000070e1172a4 */ /* 0x000fe2000f8e0211 */
[----:B------:R3:W-:Y:S01]  /*1160*/  STL.64 [R1+0x18], R34 ;  /* 0x0000182201007387 */ /* 0x0007e20000100a00 */
[----:B------:R-:W-:Y:S01]  /*1170*/  UIMAD UR4, UR10, UR4, URZ ;  /* 0x000000040a0472a4 */ /* 0x000fe2000f8e023f */
[----:B-1----:R-:W-:Y:S01]  /*1180*/  IMAD.IADD R5, R7, 0x1, R12 ;  /* 0x0000000107057824 */ /* 0x002fe200078e020c */
[C---:B------:R-:W-:Y:S01]  /*1190*/  LEA R4, P6, R6.reuse, c[0x0][0x190], 0x1 ;  /* 0x0000640006047a11 */ /* 0x040fe200078c08ff */
[----:B------:R-:W-:Y:S01]  /*11a0*/  IMAD.MOV.U32 R7, RZ, RZ, c[0x0][0x1a8] ;  /* 0x00006a00ff077624 */ /* 0x000fe200078e00ff */
[----:B------:R-:W-:Y:S01]  /*11b0*/  SHF.R.S32.HI R12, RZ, 0x1f, R16 ;  /* 0x0000001fff0c7819 */ /* 0x000fe20000011410 */
[----:B------:R-:W-:Y:S01]  /*11c0*/  UIMAD UR4, UR12, UR5, UR4 ;  /* 0x000000050c0472a4 */ /* 0x000fe2000f8e0204 */
[----:B------:R-:W-:Y:S01]  /*11d0*/  LEA.HI.X R5, R6, c[0x0][0x194], R5, 0x1, P6 ;  /* 0x0000650006057a11 */ /* 0x000fe200030f0c05 */
[----:B------:R1:W-:Y:S01]  /*11e0*/  STL [R1+0x28], R22 ;  /* 0x0000281601007387 */ /* 0x0003e20000100800 */
[C---:B------:R-:W-:Y:S01]  /*11f0*/  ISETP.LT.OR P6, PT, R0.reuse, 0x1, P5 ;  /* 0x000000010000780c */ /* 0x040fe20002fc1670 */
[----:B------:R-:W-:Y:S01]  /*1200*/  IMAD.MOV.U32 R246, RZ, RZ, 0x20 ;  /* 0x00000020fff67424 */ /* 0x000fe200078e00ff */
[----:B------:R-:W-:Y:S01]  /*1210*/  ISETP.LT.OR P5, PT, R0, 0x21, P5 ;  /* 0x000000210000780c */ /* 0x000fe20002fa1670 */
[----:B------:R4:W-:Y:S01]  /*1220*/  LDGSTS.E.BYPASS.LTC128B.128 [R240+0x80], [R4.64], !P4 ;  /* 0x0008000004f07fae */ /* 0x0009e2000e101d56 */
[C---:B------:R-:W-:Y:S01]  /*1230*/  LEA R6, P4, R7.reuse, R4, 0x6 ;  /* 0x0000000407067211 */ /* 0x040fe200078830ff */
[----:B------:R-:W-:Y:S01]  /*1240*/  IMAD.MOV.U32 R149, RZ, RZ, 0x1 ;  /* 0x00000001ff957424 */ /* 0x000fe200078e00ff */
[----:B------:R-:W-:Y:S01]  /*1250*/  SHF.R.S32.HI R13, RZ, 0x1f, R17 ;  /* 0x0000001fff0d7819 */ /* 0x000fe20000011411 */
[----:B------:R4:W-:Y:S01]  /*1260*/  LDGSTS.E.BYPASS.LTC128B.128 [R240+0x2080], [R4.64+0x80], !P1 ;  /* 0x0208008004f07fae */ /* 0x0009e2000c901d56 */
[----:B------:R-:W-:Y:S01]  /*1270*/  ISETP.GE.AND P1, PT, R24, c[0x0][0x19c], PT ;  /* 0x0000670018007a0c */ /* 0x000fe20003f26270 */
[----:B--2---:R-:W-:Y:S01]  /*1280*/  IMAD.MOV.U32 R8, RZ, RZ, c[0x0][0x1ac] ;  /* 0x00006b00ff087624 */ /* 0x004fe200078e00ff */
[----:B------:R-:W-:Y:S01]  /*1290*/  CS2R R114, SRZ ;  /* 0x0000000000727805 */ /* 0x000fe2000001ff00 */
[----:B------:R-:W-:Y:S01]  /*12a0*/  IMAD.U32 R9, RZ, RZ, UR25 ;  /* 0x00000019ff097e24 */ /* 0x000fe2000f8e00ff */
[----:B------:R-:W-:Y:S01]  /*12b0*/  CS2R R112, SRZ ;  /* 0x0000000000707805 */ /* 0x000fe2000001ff00 */
[----:B------:R4:W-:Y:S01]  /*12c0*/  LDGSTS.E.BYPASS.LTC128B.128 [R240+0x4080], [R4.64+0x100], !P6 ;  /* 0x0408010004f07fae */ /* 0x0009e2000f101d56 */
        /* <DEDUP_REMOVED lines=76> */
[----:B------:R-:W-:Y:S01]  /*1790*/  ISETP.GE.AND P3, PT, R2, c[0x0][0x1fc], PT ;  /* 0x00007f0002007a0c */ /* 0x000fe20003f66270 */
[----:B------:R-:W-:Y:S01]  /*17a0*/  IMAD.IADD R19, R0, 0x1, -R14 ;  /* 0x0000000100137824 */ /* 0x000fe200078e0a0e */
[----:B------:R-:W-:Y:S01]  /*17b0*/  SEL R33, RZ, 0x1, P1 ;  /* 0x00000001ff217807 */ /* 0x000fe20000800000 */
[----:B------:R2:W-:Y:S01]  /*17c0*/  LDGSTS.E.BYPASS.LTC128B.128 [R240+0x11080], [R8.64], !P6 ;  /* 0x1108000008f07fae */ /* 0x0005e2000f101d56 */
[----:B------:R-:W-:Y:S01]  /*17d0*/  ISETP.GE.AND P6, PT, R2, c[0x0][0x1fc], PT ;  /* 0x00007f0002007a0c */ /* 0x000fe20003fc6270 */
[----:B------:R-:W-:Y:S01]  /*17e0*/  IMAD.WIDE.U32 R2, R250, c[0x0][0x208], R2 ;  /* 0x00008200fa027a25 */ /* 0x000fe200078e0002 */
[----:B---3--:R-:W-:Y:S01]  /*17f0*/  SEL R34, RZ, 0x1, P3 ;  /* 0x00000001ff227807 */ /* 0x008fe20001800000 */
[----:B------:R2:W-:Y:S01]  /*1800*/  LDGSTS.E.BYPASS.LTC128B.128 [R240+0x13080], [R8.64+0x80], !P2 ;  /* 0x1308008008f07fae */ /* 0x0005e2000d101d56 */
[----:B------:R-:W-:Y:S01]  /*1810*/  ISETP.GE.AND P3, PT, R24, c[0x0][0x16c], PT ;  /* 0x00005b0018007a0c */ /* 0x000fe20003f66270 */
[----:B------:R-:W-:Y:S01]  /*1820*/  CS2R R54, SRZ ;  /* 0x0000000000367805 */ /* 0x000fe2000001ff00 */
[----:B------:R-:W-:Y:S01]  /*1830*/  CS2R R52, SRZ ;  /* 0x0000000000347805 */ /* 0x000fe2000001ff00 */
[----:B------:R2:W-:Y:S01]  /*1840*/  LDGSTS.E.BYPASS.LTC128B.128 [R240+0x15080], [R8.64+0x100], !P5 ;  /* 0x1508010008f07fae */ /* 0x0005e2000e901d56 */
[----:B------:R-:W-:Y:S01]  /*1850*/  SEL R243, RZ, 0x8, P3 ;  /* 0x00000008fff37807 */ /* 0x000fe20001800000 */
[----:B------:R-:W-:Y:S01]  /*1860*/  CS2R R50, SRZ ;  /* 0x0000000000327805 */ /* 0x000fe2000001ff00 */
[----:B------:R-:W-:Y:S01]  /*1870*/  ISETP.GE.AND P3, PT, R21, c[0x0][0x1fc], PT ;  /* 0x00007f0015007a0c */ /* 0x000fe20003f66270 */
[----:B------:R2:W-:Y:S01]  /*1880*/  LDGSTS.E.BYPASS.LTC128B.128 [R240+0x17080], [R8.64+0x180], !P4 ;  /* 0x1708018008f07fae */ /* 0x0005e2000e101d56 */
[C---:B------:R-:W-:Y:S01]  /*1890*/  ISETP.GE.AND P4, PT, R20.reuse, c[0x0][0x16c], PT ;  /* 0x00005b0014007a0c */ /* 0x040fe20003f86270 */
[----:B------:R-:W-:Y:S01]  /*18a0*/  CS2R R48, SRZ ;  /* 0x0000000000307805 */ /* 0x000fe2000001ff00 */
[----:B------:R-:W-:Y:S01]  /*18b0*/  ISETP.GE.AND P5, PT, R20, c[0x0][0x1fc], PT ;  /* 0x00007f0014007a0c */ /* 0x000fe20003fa6270 */
[----:B------:R-:W-:Y:S01]  /*18c0*/  CS2R R46, SRZ ;  /* 0x00000000002e7805 */ /* 0x000fe2000001ff00 */
[----:B------:R-:W-:Y:S01]  /*18d0*/  CS2R R44, SRZ ;  /* 0x00000000002c7805 */ /* 0x000fe2000001ff00 */
[----:B------:R-:W-:Y:S01]  /*18e0*/  CS2R R42, SRZ ;  /* 0x00000000002a7805 */ /* 0x000fe2000001ff00 */
[----:B------:R-:W-:Y:S01]  /*18f0*/  CS2R R40, SRZ ;  /* 0x0000000000287805 */ /* 0x000fe2000001ff00 */
[----:B------:R-:W-:Y:S01]  /*1900*/  CS2R R38, SRZ ;  /* 0x0000000000267805 */ /* 0x000fe2000001ff00 */
[----:B------:R-:W-:Y:S01]  /*1910*/  USHF.L.U64.HI UR7, UR6, 0x5, UR7 ;  /* 0x0000000506077899 */ /* 0x000fe20008010207 */
[----:B----4-:R-:W-:Y:S01]  /*1920*/  SHF.R.S32.HI R5, RZ, 0x4, R15 ;  /* 0x00000004ff057819 */ /* 0x010fe2000001140f */
[----:B------:R-:W-:Y:S01]  /*1930*/  UISETP.GT.AND UP1, UPT, UR11, -0x1, UPT ;  /* 0xffffffff0b00788c */ /* 0x000fe2000bf24270 */
[----:B------:R-:W-:-:S02]  /*1940*/  SHF.R.S32.HI R4, RZ, 0x2, R17 ;  /* 0x00000002ff047819 */ /* 0x000fc40000011411 */
        /* <DEDUP_REMOVED lines=8> */
[----:B------:R-:W-:Y:S02]  /*19d0*/  IMAD R5, R250, c[0x0][0x20c], R5 ;  /* 0x00008300fa057a24 */ /* 0x000fe400078e0205 */
[----:B------:R-:W-:Y:S02]  /*19e0*/  IMAD.IADD R23, R0, 0x1, -R11 ;  /* 0x0000000100177824 */ /* 0x000fe400078e0a0b */
[----:B------:R-:W-:Y:S02]  /*19f0*/  IMAD.IADD R3, R3, 0x1, R5 ;  /* 0x0000000103037824 */ /* 0x000fe400078e0205 */
[----:B------:R-:W-:Y:S01]  /*1a00*/  IMAD R0, R30, c[0x0][0x210], RZ ;  /* 0x000084001e007a24 */ /* 0x000fe200078e02ff */
[----:B------:R-:W-:Y:S01]  /*1a10*/  SEL R30, RZ, 0x4, P3 ;  /* 0x00000004ff1e7807 */ /* 0x000fe20001800000 */
[----:B------:R-:W-:Y:S01]  /*1a20*/  IMAD.WIDE.U32 R2, R148, c[0x0][0x210], R2 ;  /* 0x0000840094027a25 */ /* 0x000fe200078e0002 */
[C---:B------:R-:W-:Y:S02]  /*1a30*/  ISETP.LT.OR P3, PT, R10.reuse, 0x1, P6 ;  /* 0x000000010a00780c */ /* 0x040fe40003761670 */
[----:B------:R-:W-:Y:S01]  /*1a40*/  ISETP.LT.OR P6, PT, R10, 0x21, P6 ;  /* 0x000000210a00780c */ /* 0x000fe200037c1670 */
[----:B------:R-:W-:-:S02]  /*1a50*/  IMAD R0, R148, c[0x0][0x214], R0 ;  /* 0x0000850094007a24 */ /* 0x000fc400078e0200 */
[----:B-1----:R-:W-:Y:S01]  /*1a60*/  IMAD.IADD R22, R4, 0x1, -R12 ;  /* 0x0000000104167824 */ /* 0x002fe200078e0a0c */
[----:B------:R-:W-:Y:S01]  /*1a70*/  @!P0 LEA R12, P2, R25, c[0x0][0x258], 0x2 ;  /* 0x00009600190c8a11 */ /* 0x000fe200078410ff */
[----:B------:R-:W-:Y:S02]  /*1a80*/  IMAD.IADD R3, R3, 0x1, R0 ;  /* 0x0000000103037824 */ /* 0x000fe400078e0200 */
[----:B------:R-:W-:Y:S01]  /*1a90*/  IMAD.U32 R0, RZ, RZ, UR17 ;  /* 0x00000011ff007e24 */ /* 0x000fe2000f8e00ff */
[----:B------:R-:W-:Y:S01]  /*1aa0*/  @!P0 LEA.HI.X R13, R25, c[0x0][0x25c], R28, 0x2, P2 ;  /* 0x00009700190d8a11 */ /* 0x000fe200010f141c */
[----:B------:R-:W-:Y:S01]  /*1ab0*/  IMAD.WIDE.U32 R36, R31, c[0x0][0x218], R2 ;  /* 0x000086001f247a25 */ /* 0x000fe200078e0002 */
[----:B------:R-:W-:Y:S02]  /*1ac0*/  SEL R28, RZ, 0xffffffff, P4 ;  /* 0xffffffffff1c7807 */ /* 0x000fe40002000000 */
[----:B------:R-:W-:Y:S01]  /*1ad0*/  ISETP.GE.AND P4, PT, R21, c[0x0][0x16c], PT ;  /* 0x00005b0015007a0c */ /* 0x000fe20003f86270 */
[----:B------:R-:W-:Y:S01]  /*1ae0*/  IMAD.U32 R2, RZ, RZ, UR24 ;  /* 0x00000018ff027e24 */ /* 0x000fe2000f8e00ff */
[----:B------:R-:W-:Y:S01]  /*1af0*/  IADD3 R35, R37, UR4, RZ ;  /* 0x0000000425237c10 */ /* 0x000fe2000fffe0ff */
[----:B------:R-:W-:Y:S01]  /*1b00*/  IMAD.U32 R3, RZ, RZ, UR25 ;  /* 0x00000019ff037e24 */ /* 0x000fe2000f8e00ff */
[----:B------:R-:W-:Y:S01]  /*1b10*/  ISETP.GE.AND P2, PT, R20, c[0x0][0x1fc], PT ;  /* 0x00007f0014007a0c */ /* 0x000fe20003f46270 */
[----:B------:R-:W-:Y:S01]  /*1b20*/  ULDC.64 UR4, c[0x0][0x240] ;  /* 0x0000900000047ab9 */ /* 0x000fe20000000a00 */
[C---:B------:R-:W-:Y:S01]  /*1b30*/  LEA R3, P1, R2.reuse, R36, 0x6 ;  /* 0x0000002402037211 */ /* 0x040fe200078230ff */
[----:B------:R-:W-:Y:S01]  /*1b40*/  UIMAD UR4, UR10, UR4, URZ ;  /* 0x000000040a0472a4 */ /* 0x000fe2000f8e023f */
[----:B------:R-:W-:Y:S01]  /*1b50*/  SEL R31, RZ, 0x4, P4 ;  /* 0x00000004ff1f7807 */ /* 0x000fe20002000000 */
[----:B------:R1:W-:Y:S01]  /*1b60*/  STL.64 [R1+0x10], R36 ;  /* 0x0000102401007387 */ /* 0x0003e20000100a00 */
        /* <DEDUP_REMOVED lines=10> */
[----:B------:R-:W-:Y:S01]  /*1c10*/  ISETP.GE.AND P4, PT, R21, c[0x0][0x1fc], PT ;  /* 0x00007f0015007a0c */ /* 0x000fe20003f86270 */
[----:B------:R-:W-:Y:S01]  /*1c20*/  UIADD3 UR5, -UR15, UR5, UR10 ;  /* 0x000000050f057290 */ /* 0x000fe2000fffe10a */
[----:B------:R3:W-:Y:S01]  /*1c30*/  @!P0 LDGSTS.E.BYPASS.LTC128B.128 [R0+0x20080], [R12.64] ;  /* 0x200800000c008fae */ /* 0x0007e2000b901d56 */
[----:B------:R-:W-:Y:S01]  /*1c40*/  SEL R25, RZ, 0xffffffff, P2 ;  /* 0xffffffffff197807 */ /* 0x000fe20001000000 */
[----:B------:R-:W-:Y:S01]  /*1c50*/  ULDC UR4, c[0x0][0x2a0] ;  /* 0x0000a80000047ab9 */ /* 0x000fe20000000800 */
[----:B------:R-:W-:Y:S01]  /*1c60*/  SEL R242, RZ, 0x8, P1 ;  /* 0x00000008fff27807 */ /* 0x000fe20000800000 */
[----:B------:R-:W0:Y:S01]  /*1c70*/  LDGDEPBAR ;  /* 0x00000000000079af */ /* 0x000e220000000000 */
[C---:B------:R-:W-:Y:S01]  /*1c80*/  ISETP.LT.OR P2, PT, R10.reuse, 0x1, P5 ;  /* 0x000000010a00780c */ /* 0x040fe20002f41670 */
[----:B------:R-:W-:Y:S01]  /*1c90*/  ULOP3.LUT UR4, URZ, UR4, URZ, 0x33, !UPT ;  /* 0x000000043f047292 */ /* 0x000fe2000f8e333f */
[C---:B------:R-:W-:Y:S01]  /*1ca0*/  ISETP.LT.OR P1, PT, R10.reuse, 0x1, P4 ;  /* 0x000000010a00780c */ /* 0x040fe20002721670 */
[----:B------:R4:W-:Y:S01]  /*1cb0*/  LDGSTS.E.BYPASS.LTC128B.128 [R240+0x18080], [R4.64], !P3 ;  /* 0x1808000004f07fae */ /* 0x0009e2000d901d56 */
[C---:B------:R-:W-:Y:S01]  /*1cc0*/  ISETP.LT.OR P5, PT, R10.reuse, 0x21, P5 ;  /* 0x000000210a00780c */ /* 0x040fe20002fa1670 */
[----:B------:R-:W-:Y:S01]  /*1cd0*/  USHF.L.U32 UR6, UR6, 0x5, URZ ;  /* 0x0000000506067899 */ /* 0x000fe2000800063f */
[----:B------:R-:W-:Y:S01]  /*1ce0*/  ISETP.LT.OR P4, PT, R10, 0x21, P4 ;  /* 0x000000210a00780c */ /* 0x000fe20002781670 */
[----:B------:R5:W-:Y:S01]  /*1cf0*/  STL [R1+0x24], R35 ;  /* 0x0000242301007387 */ /* 0x000be20000100800 */
[----:B-1----:R-:W-:-:S05]  /*1d00*/  CS2R R36, SRZ ;  /* 0x0000000000247805 */ /* 0x002fca000001ff00 */
[----:B------:R4:W-:Y:S01]  /*1d10*/  LDGSTS.E.BYPASS.LTC128B.128 [R240+0x1a080], [R4.64+0x80], !P2 ;  /* 0x1a08008004f07fae */ /* 0x0009e2000d101d56 */
[----:B------:R-:W-:-:S03]  /*1d20*/  LEA R20, P2, R27, c[0x0][0x280], 0x2 ;  /* 0x0000a0001b147a11 */ /* 0x000fc600078410ff */
[----:B------:R4:W-:Y:S01]  /*1d30*/  LDGSTS.E.BYPASS.LTC128B.128 [R240+0x1c080], [R4.64+0x100], !P1 ;  /* 0x1c08010004f07fae */ /* 0x0009e2000c901d56 */
[----:B------:R-:W-:Y:S01]  /*1d40*/  LEA.HI.X R21, R27, c[0x0][0x284], R32, 0x2, P2 ;  /* 0x0000a1001b157a11 */ /* 0x000fe200010f1420 */
[----:B---3--:R-:W-:Y:S01]  /*1d50*/  IMAD.IADD R0, R248, 0x1, -R2 ;  /* 0x00000001f8007824 */ /* 0x008fe200078e0a02 */
        /* <DEDUP_REMOVED lines=62> */
[----:B----4-:R-:W-:Y:S01]  /*2140*/  IMAD.IADD R4, R248, 0x1, -R0 ;  /* 0x00000001f8047824 */ /* 0x010fe200078e0a00 */
        /* <DEDUP_REMOVED lines=27> */
[----:B-----5:R-:W-:Y:S01]  /*2300*/  CS2R R34, SRZ ;  /* 0x0000000000227805 */ /* 0x020fe2000001ff00 */
        /* <DEDUP_REMOVED lines=38> */
.L_x_782:
        /* <DEDUP_REMOVED lines=171> */
.L_x_774:
[----:B------:R-:W-:Y:S11]  /*3020*/  ISETP.NE.AND P1, PT, R200, c[0x0][0x2a8], PT ;  /* 0x0000aa00c8007a0c */ /* 0x000ff60003f25270 */
[----:B------:R-:W-:Y:S02]  /*3030*/  @!UPT UIADD3 URZ, URZ, URZ, URZ ;  /* 0x0000003f3f3ff290 */ /* 0x000fe4000fffe03f */
[----:B------:R-:W-:Y:S05]  /*3040*/  @P1 IMAD.HI.U32 R6, R4, c[0x0][0x2ac], RZ ;  /* 0x0000ab0004061a27 */ /* 0x000fea00078e00ff */
[----:B------:R-:W-:Y:S02]  /*3050*/  @P1 SHF.R.U32.HI R4, RZ, c[0x0][0x2b0], R6 ;  /* 0x0000ac00ff041a19 */ /* 0x000fe40000011606 */
.L_x_775:
[----:B------:R-:W-:Y:S05]  /*3060*/  BSYNC B0 ;  /* 0x0000000000007941 */ /* 0x000fea0003800000 */
.L_x_773:
[----:B--2---:R-:W2:Y:S01]  /*3070*/  LDL R7, [R1+0x8] ;  /* 0x0000080001077983 */ /* 0x004ea20000100800 */
[----:B------:R-:W-:Y:S04]  /*3080*/  IMAD.MOV.U32 R6, RZ, RZ, c[0x0][0x2a8] ;  /* 0x0000aa00ff067624 */ /* 0x000fe800078e00ff */
[----:B------:R-:W-:Y:S04]  /*3090*/  IMAD R4, R4, R6, -UR15 ;  /* 0x8000000f04047e24 */ /* 0x000fe8000f8e0206 */
[----:B--2---:R-:W-:Y:S05]  /*30a0*/  IMAD.IADD R4, R4, 0x1, -R7 ;  /* 0x0000000104047824 */ /* 0x004fea00078e0a07 */
[----:B------:R-:W-:Y:S02]  /*30b0*/  IADD3 R6, R4, c[0x0][0x2a8], RZ ;  /* 0x0000aa0004067a10 */ /* 0x000fe40007ffe0ff */
[----:B------:R-:W-:Y:S02]  /*30c0*/  IMNMX R176, R176, R4, !PT ;  /* 0x00000004b0b07217 */ /* 0x000fe40007800200 */
[----:B------:R-:W-:Y:S02]  /*30d0*/  IMNMX R177, R177, R6, PT ;  /* 0x00000006b1b17217 */ /* 0x000fe40003800200 */
.L_x_772:
        /* <DEDUP_REMOVED lines=18> */
.L_x_778:
[----:B------:R-:W-:Y:S11]  /*3200*/  ISETP.NE.AND P1, PT, R6, c[0x0][0x2a8], PT ;  /* 0x0000aa0006007a0c */ /* 0x000ff60003f25270 */
[----:B------:R-:W-:Y:S02]  /*3210*/  @!UPT UIADD3 URZ, URZ, URZ, URZ ;  /* 0x0000003f3f3ff290 */ /* 0x000fe4000fffe03f */
[----:B------:R-:W-:Y:S05]  /*3220*/  @P1 IMAD.HI.U32 R5, R4, c[0x0][0x2ac], RZ ;  /* 0x0000ab0004051a27 */ /* 0x000fea00078e00ff */
[----:B------:R-:W-:Y:S02]  /*3230*/  @P1 SHF.R.U32.HI R4, RZ, c[0x0][0x2b0], R5 ;  /* 0x0000ac00ff041a19 */ /* 0x000fe40000011605 */
.L_x_779:
[----:B------:R-:W-:Y:S05]  /*3240*/  BSYNC B0 ;  /* 0x0000000000007941 */ /* 0x000fea0003800000 */
.L_x_777:
[----:B------:R-:W3:Y:S01]  /*3250*/  LDL R6, [R1+0x8] ;  /* 0x0000080001067983 */ /* 0x000ee20000100800 */
[----:B------:R-:W-:Y:S04]  /*3260*/  IMAD.MOV.U32 R5, RZ, RZ, c[0x0][0x2a8] ;  /* 0x0000aa00ff057624 */ /* 0x000fe800078e00ff */
[----:B------:R-:W-:Y:S04]  /*3270*/  IMAD R4, R4, R5, -UR15 ;  /* 0x8000000f04047e24 */ /* 0x000fe8000f8e0205 */
[----:B---3--:R-:W-:Y:S05]  /*3280*/  IMAD.IADD R4, R4, 0x1, -R6 ;  /* 0x0000000104047824 */ /* 0x008fea00078e0a06 */
[----:B------:R-:W-:Y:S02]  /*3290*/  IADD3 R5, R4, c[0x0][0x2a8], RZ ;  /* 0x0000aa0004057a10 */ /* 0x000fe40007ffe0ff */
[----:B------:R-:W-:Y:S02]  /*32a0*/  IMNMX R178, R178, R4, !PT ;  /* 0x00000004b2b27217 */ /* 0x000fe40007800200 */
[----:B------:R-:W-:Y:S02]  /*32b0*/  IMNMX R179, R179, R5, PT ;  /* 0x00000005b3b37217 */ /* 0x000fe40003800200 */
.L_x_776:
        /* <DEDUP_REMOVED lines=463> */
.L_x_780:
        /* <DEDUP_REMOVED lines=157> */
.L_x_781:
        /* <DEDUP_REMOVED lines=217> */
.L_x_771:
[----:B------:R-:W-:Y:S05]  /*6710*/  @P1 EXIT ;  /* 0x000000000000194d */ /* 0x000fea0003800000 */
[----:B------:R-:W2:Y:S01]  /*6720*/  S2R R0, SR_CTAID.Y ;  /* 0x0000000000007919 */ /* 0x000ea20000002600 */
[----:B------:R-:W-:Y:S01]  /*6730*/  MOV R2, 0x1 ;  /* 0x0000000100027802 */ /* 0x000fe20000000f00 */
[----:B------:R-:W-:Y:S02]  /*6740*/  USHF.L.U32 UR5, UR11, 0xe, URZ ;  /* 0x0000000e0b057899 */ /* 0x000fe4000800063f */
[----:B-1----:R-:W1:Y:S04]  /*6750*/  S2R R11, SR_CTAID.Z ;  /* 0x00000000000b7919 */ /* 0x002e680000002700 */
[----:B------:R-:W-:Y:S01]  /*6760*/  BAR.SYNC.DEFER_BLOCKING 0x1, 0x100 ;  /* 0x0044000000007b1d */ /* 0x000fe20000010000 */
[----:B------:R-:W-:Y:S01]  /*6770*/  ISETP.NE.AND P1, PT, R2, c[0x0][0x338], PT ;  /* 0x0000ce0002007a0c */ /* 0x000fe20003f25270 */
[----:B------:R-:W-:Y:S01]  /*6780*/  USHF.R.S32.HI UR4, URZ, 0x1f, UR5 ;  /* 0x0000001f3f047899 */ /* 0x000fe20008011405 */
[----:B------:R-:W-:-:S11]  /*6790*/  IADD3 R2, P0, R248, UR5, RZ ;  /* 0x00000005f8027c10 */ /* 0x000fd6000ff1e0ff */
[----:B--2---:R-:W-:-:S05]  /*67a0*/  @P1 IMAD.HI.U32 R3, R0, c[0x0][0x33c], RZ ;  /* 0x0000cf0000031a27 */ /* 0x004fca00078e00ff */
[----:B------:R-:W-:Y:S02]  /*67b0*/  @P1 SHF.R.U32.HI R0, RZ, c[0x0][0x340], R3 ;  /* 0x0000d000ff001a19 */ /* 0x000fe40000011603 */
        /* <DEDUP_REMOVED lines=8> */
[----:B-1----:R-:W-:Y:S02]  /*6840*/  SHF.R.S32.HI R7, RZ, 0x1f, R11 ;  /* 0x0000001fff077819 */ /* 0x002fe4000001140b */
        /* <DEDUP_REMOVED lines=143> */
.L_x_783:
        /* <DEDUP_REMOVED lines=12> */
.L_x_1166:


//--------------------- .text._ZN7cutlass13device_kernelIN5flash19enable_sm80_to_sm89INS1_16FlashAttnBwdSm80INS1_25CollectiveMainloopBwdSm80ILi1ELi1EN4cute5tupleIJNS5_1CILi64EEES8_NS7_ILi256EEEEEENS_10bfloat16_tEfNS_4arch4Sm80ELb0ELb1ELb1ELb1ELb0ELb0ELb0ELb0ELi2ELi4ELi2ELi2ELb0EEENS1_21CollectiveEpilogueBwdISA_SB_SD_Li256ELb1ELb0ELi4EEENS1_19SingleTileSchedulerILb1ELb0ELb0ELi64EEEEEEEEEvNT_6ParamsE --------------------------
	.section	.text._ZN7cutlass13device_kernelIN5flash19enable_sm80_to_sm89INS1_16FlashAttnBwdSm80INS1_25CollectiveMainloopBwdSm80ILi1ELi1EN4cute5tupleIJNS5_1CILi64EEES8_NS7_ILi256EEEEEENS_10bfloat16_tEfNS_4arch4Sm80ELb0ELb1ELb1ELb1ELb0ELb0ELb0ELb0ELi2ELi4ELi2ELi2ELb0EEENS1_21CollectiveEpilogueBwdISA_SB_SD_Li256ELb1ELb0ELi4EEENS1_19SingleTileSchedulerILb1ELb0ELb0ELi64EEEEEEEEEvNT_6ParamsE,"ax",@progbits
	.sectioninfo	@"SHI_REGISTERS=255"
	.align	128
.text._ZN7cutlass13device_kernelIN5flash19enable_sm80_to_sm89INS1_16FlashAttnBwdSm80INS1_25CollectiveMainloopBwdSm80ILi1ELi1EN4cute5tupleIJNS5_1CILi64EEES8_NS7_ILi256EEEEEENS_10bfloat16_tEfNS_4arch4Sm80ELb0ELb1ELb1ELb1ELb0ELb0ELb0ELb0ELi2ELi4ELi2ELi2ELb0EEENS1_21CollectiveEpilogueBwdISA_SB_SD_Li256ELb1ELb0ELi4EEENS1_19SingleTileSchedulerILb1ELb0ELb0ELi64EEEEEEEEEvNT_6ParamsE:
        .type           _ZN7cutlass13device_kernelIN5flash19enable_sm80_to_sm89INS1_16FlashAttnBwdSm80INS1_25CollectiveMainloopBwdSm80ILi1ELi1EN4cute5tupleIJNS5_1CILi64EEES8_NS7_ILi256EEEEEENS_10bfloat16_tEfNS_4arch4Sm80ELb0ELb1ELb1ELb1ELb0ELb0ELb0ELb0ELi2ELi4ELi2ELi2ELb0EEENS1_21CollectiveEpilogueBwdISA_SB_SD_Li256ELb1ELb0ELi4EEENS1_19SingleTileSchedulerILb1ELb0ELb0ELi64EEEEEEEEEvNT_6ParamsE,@function
        .size           _ZN7cutlass13device_kernelIN5flash19enable_sm80_to_sm89INS1_16FlashAttnBwdSm80INS1_25CollectiveMainloopBwdSm80ILi1ELi1EN4cute5tupleIJNS5_1CILi64EEES8_NS7_ILi256EEEEEENS_10bfloat16_tEfNS_4arch4Sm80ELb0ELb1ELb1ELb1ELb0ELb0ELb0ELb0ELi2ELi4ELi2ELi2ELb0EEENS1_21CollectiveEpilogueBwdISA_SB_SD_Li256ELb1ELb0ELi4EEENS1_19SingleTileSchedulerILb1ELb0ELb0ELi64EEEEEEEEEvNT_6ParamsE,(.L_x_1167 - _ZN7cutlass13device_kernelIN5flash19enable_sm80_to_sm89INS1_16FlashAttnBwdSm80INS1_25CollectiveMainloopBwdSm80ILi1ELi1EN4cute5tupleIJNS5_1CILi64EEES8_NS7_ILi256EEEEEENS_10bfloat16_tEfNS_4arch4Sm80ELb0ELb1ELb1ELb1ELb0ELb0ELb0ELb0ELi2ELi4ELi2ELi2ELb0EEENS1_21CollectiveEpilogueBwdISA_SB_SD_Li256ELb1ELb0ELi4EEENS1_19SingleTileSchedulerILb1ELb0ELb0ELi64EEEEEEEEEvNT_6ParamsE)
        .other          _ZN7cutlass13device_kernelIN5flash19enable_sm80_to_sm89INS1_16FlashAttnBwdSm80INS1_25CollectiveMainloopBwdSm80ILi1ELi1EN4cute5tupleIJNS5_1CILi64EEES8_NS7_ILi256EEEEEENS_10bfloat16_tEfNS_4arch4Sm80ELb0ELb1ELb1ELb1ELb0ELb0ELb0ELb0ELi2ELi4ELi2ELi2ELb0EEENS1_21CollectiveEpilogueBwdISA_SB_SD_Li256ELb1ELb0ELi4EEENS1_19SingleTileSchedulerILb1ELb0ELb0ELi64EEEEEEEEEvNT_6ParamsE,@"STO_CUDA_ENTRY STV_DEFAULT"
_ZN7cutlass13device_kernelIN5flash19enable_sm80_to_sm89INS1_16FlashAttnBwdSm80INS1_25CollectiveMainloopBwdSm80ILi1ELi1EN4cute5tupleIJNS5_1CILi64EEES8_NS7_ILi256EEEEEENS_10bfloat16_tEfNS_4arch4Sm80ELb0ELb1ELb1ELb1ELb0ELb0ELb0ELb0ELi2ELi4ELi2ELi2ELb0EEENS1_21CollectiveEpilogueBwdISA_SB_SD_Li256ELb1ELb0ELi4EEENS1_19SingleTileSchedulerILb1ELb0ELb0ELi64EEEEEEEEEvNT_6ParamsE:
        /* <DEDUP_REMOVED lines=18> */
.L_x_785:
        /* <DEDUP_REMOVED lines=8> */
.L_x_787:
[----:B------:R-:W-:Y:S02]  /*01a0*/  MOV R0, c[0x0][0x3a4] ;  /* 0x0000e90000007a02 */ /* 0x000fe40000000f00 */
.L_x_786:
[----:B------:R-:W-:-:S06]  /*01b0*/  USHF.L.U32 UR14, UR10, 0x6, URZ ;  /* 0x000000060a0e7899 */ /* 0x000fcc000800063f */
[----:B-----5:R-:W-:-:S04]  /*01c0*/  ISETP.LE.AND P0, PT, R0, UR14, PT ;  /* 0x0000000e00007c0c */ /* 0x020fc8000bf03270 */
[----:B------:R-:W-:-:S05]  /*01d0*/  SEL R0, R5, 0xffffffff, !P0 ;  /* 0xffffffff05007807 */ /* 0x000fca0004000000 */
[----:B------:R2:W-:Y:S01]  /*01e0*/  STL [R1+0x3c], R0 ;  /* 0x00003c0001007387 */ /* 0x0005e20000100800 */
[----:B------:R-:W-:Y:S05]  /*01f0*/  BRA `(.L_x_788) ;  /* 0x0000012000007947 */ /* 0x000fea0003800000 */
.L_x_784:
[----:B--2-4-:R-:W-:-:S04]  /*0200*/  ISETP.NE.U32.AND P0, PT, RZ, c[0x0][0x3c0], PT ;  /* 0x0000f000ff007a0c */ /* 0x014fc80003f05070 */
[----:B------:R-:W-:-:S13]  /*0210*/  ISETP.NE.AND.EX P0, PT, RZ, c[0x0][0x3c4], PT, P0 ;  /* 0x0000f100ff007a0c */ /* 0x000fda0003f05300 */
[----:B------:R-:W-:Y:S05]  /*0220*/  @!P0 BRA `(.L_x_789) ;  /* 0x0000002000008947 */ /* 0x000fea0003800000 */
[----:B------:R1:W5:Y:S01]  /*0230*/  LDG.E R0, [R2.64] ;  /* 0x0000001002007981 */ /* 0x000362000c1e1900 */
[----:B------:R-:W-:Y:S05]  /*0240*/  BRA `(.L_x_790) ;  /* 0x0000009000007947 */ /* 0x000fea0003800000 */
.L_x_789:
        /* <DEDUP_REMOVED lines=8> */
.L_x_791:
[----:B------:R-:W-:Y:S02]  /*02d0*/  MOV R0, c[0x0][0x3a4] ;  /* 0x0000e90000007a02 */ /* 0x000fe40000000f00 */
.L_x_790:
[----:B------:R-:W-:-:S06]  /*02e0*/  USHF.L.U32 UR14, UR10, 0x6, URZ ;  /* 0x000000060a0e7899 */ /* 0x000fcc000800063f */
[----:B-----5:R-:W-:-:S04]  /*02f0*/  ISETP.LE.AND P0, PT, R0, UR14, PT ;  /* 0x0000000e00007c0c */ /* 0x020fc8000bf03270 */
[----:B------:R-:W-:-:S05]  /*0300*/  SEL R0, R5, 0xffffffff, !P0 ;  /* 0xffffffff05007807 */ /* 0x000fca0004000000 */
[----:B------:R2:W-:Y:S04]  /*0310*/  STL [R1+0x3c], R0 ;  /* 0x00003c0001007387 */ /* 0x0005e80000100800 */
.L_x_788:
        /* <DEDUP_REMOVED lines=15> */
[C---:B------:R-:W-:Y:S01]  /*0410*/  IMAD.WIDE R4, R88.reuse, R8, c[0x0][0x2d0] ;  /* 0x0000b40058047625 */ /* 0x040fe200078e0208 */
[----:B------:R-:W-:Y:S01]  /*0420*/  ULDC UR13, c[0x0][0x168] ;  /* 0x00005a00000d7ab9 */ /* 0x000fe20000000800 */
[----:B------:R1:W5:Y:S01]  /*0430*/  @P3 LDG.E R16, [R6.64] ;  /* 0x0000001006103981 */ /* 0x000362000c1e1900 */
[----:B------:R-:W-:Y:S01]  /*0440*/  ULDC UR7, c[0x0][0x198] ;  /* 0x0000660000077ab9 */ /* 0x000fe20000000800 */
[----:B------:R-:W-:Y:S01]  /*0450*/  IMAD.MOV.U32 R84, RZ, RZ, RZ ;  /* 0x000000ffff547224 */ /* 0x000fe200078e00ff */
[----:B------:R-:W-:Y:S01]  /*0460*/  P2R R85, PR, RZ, 0x8 ;  /* 0x00000008ff557803 */ /* 0x000fe20000000000 */
[----:B------:R1:W5:Y:S01]  /*0470*/  @P2 LDG.E R13, [R4.64] ;  /* 0x00000010040d2981 */ /* 0x000362000c1e1900 */
        /* <DEDUP_REMOVED lines=12> */
.L_x_792:
[----:B-1-3--:R-:W-:-:S04]  /*0540*/  ISETP.NE.U32.AND P0, PT, RZ, c[0x0][0x2e0], PT ;  /* 0x0000b800ff007a0c */ /* 0x00afc80003f05070 */
[----:B------:R-:W-:-:S13]  /*0550*/  ISETP.NE.AND.EX P0, PT, RZ, c[0x0][0x2e4], PT, P0 ;  /* 0x0000b900ff007a0c */ /* 0x000fda0003f05300 */
[----:B------:R-:W-:Y:S05]  /*0560*/  @!P0 BRA `(.L_x_793) ;  /* 0x0000004000008947 */ /* 0x000fea0003800000 */
[----:B------:R-:W-:-:S05]  /*0570*/  IMAD.WIDE R2, R88, R8, c[0x0][0x2e0] ;  /* 0x0000b80058027625 */ /* 0x000fca00078e0208 */
[----:B------:R-:W2:Y:S02]  /*0580*/  LDG.E R0, [R2.64] ;  /* 0x0000001002007981 */ /* 0x000ea4000c1e1900 */
[----:B--2---:R1:W2:Y:S02]  /*0590*/  R2UR UR7, R0 ;  /* 0x00000000000773c2 */ /* 0x0042a400000e0000 */
[----:B-12---:R-:W-:Y:S05]  /*05a0*/  BRA `(.L_x_794) ;  /* 0x0000006000007947 */ /* 0x006fea0003800000 */
.L_x_793:
[----:B------:R-:W-:Y:S05]  /*05b0*/  @!P2 BRA `(.L_x_794) ;  /* 0x000000500000a947 */ /* 0x000fea0003800000 */
[----:B------:R-:W2:Y:S04]  /*05c0*/  LDG.E R2, [R4.64] ;  /* 0x0000001004027981 */ /* 0x000ea8000c1e1900 */
[----:B------:R-:W3:Y:S01]  /*05d0*/  LDG.E R0, [R4.64+0x4] ;  /* 0x0000041004007981 */ /* 0x000ee2000c1e1900 */
[----:B--2---:R-:W1:Y:S08]  /*05e0*/  R2UR UR7, R2 ;  /* 0x00000000020773c2 */ /* 0x004e7000000e0000 */
[----:B---3--:R-:W1:Y:S02]  /*05f0*/  R2UR UR4, R0 ;  /* 0x00000000000473c2 */ /* 0x008e6400000e0000 */
[----:B-1----:R-:W-:-:S06]  /*0600*/  UIADD3 UR7, -UR7, UR4, URZ ;  /* 0x0000000407077290 */ /* 0x002fcc000fffe13f */
.L_x_794:
        /* <DEDUP_REMOVED lines=15> */
.L_x_795:
[----:B------:R-:W-:Y:S01]  /*0700*/  UIADD3 UR4, UR14, UR13, -UR7 ;  /* 0x0000000d0e047290 */ /* 0x000fe2000fffe807 */
[----:B------:R-:W-:Y:S01]  /*0710*/  PLOP3.LUT P0, PT, PT, PT, PT, 0x80, 0x0 ;  /* 0x000000000000781c */ /* 0x000fe20003f0f070 */
[----:B------:R-:W-:Y:S01]  /*0720*/  ULDC UR5, c[0x0][0x2a4] ;  /* 0x0000a90000057ab9 */ /* 0x000fe20000000800 */
[----:B------:R-:W-:Y:S01]  /*0730*/  CS2R R10, SRZ ;  /* 0x00000000000a7805 */ /* 0x000fe2000001ff00 */
[----:B------:R-:W-:Y:S01]  /*0740*/  UIADD3 UR5, UR4, -UR5, URZ ;  /* 0x8000000504057290 */ /* 0x000fe2000fffe03f */
[----:B------:R-:W-:Y:S01]  /*0750*/  IMAD.MOV.U32 R142, RZ, RZ, RZ ;  /* 0x000000ffff8e7224 */ /* 0x000fe200078e00ff */
[----:B------:R-:W-:Y:S01]  /*0760*/  CS2R R146, SRZ ;  /* 0x0000000000927805 */ /* 0x000fe2000001ff00 */
[----:B------:R-:W-:Y:S01]  /*0770*/  IMAD.MOV.U32 R140, RZ, RZ, RZ ;  /* 0x000000ffff8c7224 */ /* 0x000fe200078e00ff */
[----:B------:R-:W-:Y:S01]  /*0780*/  USHF.R.S32.HI UR4, URZ, 0x1f, UR5 ;  /* 0x0000001f3f047899 */ /* 0x000fe20008011405 */
[----:B------:R-:W-:Y:S01]  /*0790*/  CS2R R144, SRZ ;  /* 0x0000000000907805 */ /* 0x000fe2000001ff00 */
[----:B------:R-:W-:Y:S01]  /*07a0*/  MOV R12, RZ ;  /* 0x000000ff000c7202 */ /* 0x000fe20000000f00 */
[----:B------:R-:W-:Y:S01]  /*07b0*/  IMAD.MOV.U32 R138, RZ, RZ, RZ ;  /* 0x000000ffff8a7224 */ /* 0x000fe200078e00ff */
[----:B------:R-:W-:Y:S01]  /*07c0*/  ULEA.HI UR4, UR4, UR5, URZ, 0x6 ;  /* 0x0000000504047291 */ /* 0x000fe2000f8f303f */
[----:B------:R-:W-:Y:S01]  /*07d0*/  CS2R R136, SRZ ;  /* 0x0000000000887805 */ /* 0x000fe2000001ff00 */
[----:B------:R-:W-:Y:S01]  /*07e0*/  CS2R R134, SRZ ;  /* 0x0000000000867805 */ /* 0x000fe2000001ff00 */
[----:B------:R-:W-:Y:S01]  /*07f0*/  CS2R R6, SRZ ;  /* 0x0000000000067805 */ /* 0x000fe2000001ff00 */
[----:B------:R-:W-:Y:S01]  /*0800*/  USHF.R.S32.HI UR6, URZ, 0x6, UR4 ;  /* 0x000000063f067899 */ /* 0x000fe20008011404 */
[----:B------:R-:W-:Y:S01]  /*0810*/  MOV R132, RZ ;  /* 0x000000ff00847202 */ /* 0x000fe20000000f00 */
[----:B------:R-:W-:Y:S01]  /*0820*/  CS2R R8, SRZ ;  /* 0x0000000000087805 */ /* 0x000fe2000001ff00 */
[----:B------:R-:W-:Y:S01]  /*0830*/  IMAD.MOV.U32 R126, RZ, RZ, RZ ;  /* 0x000000ffff7e7224 */ /* 0x000fe200078e00ff */
[----:B------:R-:W-:Y:S01]  /*0840*/  UISETP.LT.AND UP0, UPT, URZ, UR6, UPT ;  /* 0x000000063f00728c */ /* 0x000fe2000bf01270 */
[----:B------:R-:W-:Y:S01]  /*0850*/  MOV R124, RZ ;  /* 0x000000ff007c7202 */ /* 0x000fe20000000f00 */
[----:B------:R-:W-:Y:S01]  /*0860*/  CS2R R130, SRZ ;  /* 0x0000000000827805 */ /* 0x000fe2000001ff00 */
[----:B------:R-:W-:Y:S01]  /*0870*/  CS2R R14, SRZ ;  /* 0x00000000000e7805 */ /* 0x000fe2000001ff00 */
[----:B------:R-:W-:Y:S01]  /*0880*/  USEL UR6, URZ, UR6, !UP0 ;  /* 0x000000063f067287 */ /* 0x000fe2000c000000 */
[----:B------:R-:W-:Y:S01]  /*0890*/  IMAD.MOV.U32 R128, RZ, RZ, RZ ;  /* 0x000000ffff807224 */ /* 0x000fe200078e00ff */
[----:B------:R-:W-:Y:S01]  /*08a0*/  MOV R122, RZ ;  /* 0x000000ff007a7202 */ /* 0x000fe20000000f00 */
[----:B------:R-:W-:Y:S01]  /*08b0*/  CS2R R120, SRZ ;  /* 0x0000000000787805 */ /* 0x000fe2000001ff00 */
[----:B------:R-:W-:Y:S01]  /*08c0*/  UISETP.GT.AND UP0, UPT, UR12, UR6, UPT ;  /* 0x000000060c00728c */ /* 0x000fe2000bf04270 */
[----:B------:R-:W-:Y:S01]  /*08d0*/  IMAD.MOV.U32 R17, RZ, RZ, RZ ;  /* 0x000000ffff117224 */ /* 0x000fe200078e00ff */
[----:B------:R-:W-:Y:S01]  /*08e0*/  MOV R118, RZ ;  /* 0x000000ff00767202 */ /* 0x000fe20000000f00 */
[----:B------:R-:W-:Y:S01]  /*08f0*/  CS2R R18, SRZ ;  /* 0x0000000000127805 */ /* 0x000fe2000001ff00 */
[----:B------:R-:W-:Y:S01]  /*0900*/  IMAD.MOV.U32 R116, RZ, RZ, RZ ;  /* 0x000000ffff747224 */ /* 0x000fe200078e00ff */
[----:B------:R-:W-:Y:S01]  /*0910*/  MOV R110, RZ ;  /* 0x000000ff006e7202 */ /* 0x000fe20000000f00 */
        /* <DEDUP_REMOVED lines=51> */
[----:B------:R-:W-:Y:S01]  /*0c50*/  UIADD3 UR11, -UR14, UR7, URZ ;  /* 0x000000070e0b7290 */ /* 0x000fe2000fffe13f */
[----:B------:R-:W-:Y:S01]  /*0c60*/  SHF.R.S32.HI R21, RZ, 0x1f, R88 ;  /* 0x0000001fff157819 */ /* 0x000fe20000011458 */
[----:B------:R-:W-:Y:S01]  /*0c70*/  USHF.R.S32.HI UR8, URZ, 0x1f, UR6 ;  /* 0x0000001f3f087899 */ /* 0x000fe20008011406 */
[----:B------:R-:W-:Y:S01]  /*0c80*/  ISETP.NE.AND P0, PT, R0, 0x1, PT ;  /* 0x000000010000780c */ /* 0x000fe20003f05270 */
[----:B------:R-:W-:Y:S01]  /*0c90*/  IMAD.MOV.U32 R0, RZ, RZ, R86 ;  /* 0x000000ffff007224 */ /* 0x000fe200078e0056 */
[----:B------:R-:W-:Y:S01]  /*0ca0*/  LEA.HI R10, R35, R87, RZ, 0x3 ;  /* 0x00000057230a7211 */ /* 0x000fe200078f18ff */
[----:B------:R-:W-:Y:S01]  /*0cb0*/  ULDC.64 UR4, c[0x0][0x178] ;  /* 0x00005e0000047ab9 */ /* 0x000fe20000000a00 */
[----:B------:R-:W-:Y:S01]  /*0cc0*/  SEL R11, R88, RZ, !P2 ;  /* 0x000000ff580b7207 */ /* 0x000fe20005000000 */
[C---:B------:R-:W-:Y:S01]  /*0cd0*/  IMAD.SHL.U32 R19, R87.reuse, 0x4, RZ ;  /* 0x0000000457137824 */ /* 0x040fe200078e00ff */
[----:B------:R-:W-:Y:S01]  /*0ce0*/  LOP3.LUT R2, R10, 0xfffffff8, RZ, 0xc0, !PT ;  /* 0xfffffff80a027812 */ /* 0x000fe200078ec0ff */
[----:B------:R-:W-:Y:S01]  /*0cf0*/  UIMAD UR9, UR8, UR4, URZ ;  /* 0x00000004080972a4 */ /* 0x000fe2000f8e023f */
[----:B------:R-:W-:Y:S01]  /*0d00*/  SHF.R.S32.HI R248, RZ, 0x3, R10 ;  /* 0x00000003fff87819 */ /* 0x000fe2000001140a */
[----:B------:R-:W-:Y:S01]  /*0d10*/  UIMAD.WIDE.U32 UR18, UR6, UR4, URZ ;  /* 0x00000004061272a5 */ /* 0x000fe2000f8e003f */
[----:B------:R-:W-:Y:S01]  /*0d20*/  SHF.R.S32.HI R36, RZ, 0x1f, R86 ;  /* 0x0000001fff247819 */ /* 0x000fe20000011456 */
[----:B------:R-:W-:Y:S01]  /*0d30*/  IMAD.IADD R27, R87, 0x1, -R2 ;  /* 0x00000001571b7824 */ /* 0x000fe200078e0a02 */
[----:B------:R-:W-:Y:S01]  /*0d40*/  SHF.R.S32.HI R17, RZ, 0x1f, R248 ;  /* 0x0000001fff117819 */ /* 0x000fe200000114f8 */
[----:B------:R-:W-:Y:S01]  /*0d50*/  @P0 IMAD.HI.U32 R3, R86, c[0x0][0x24c], RZ ;  /* 0x0000930056030a27 */ /* 0x000fe200078e00ff */
[----:B------:R-:W-:Y:S01]  /*0d60*/  UIMAD UR5, UR6, UR5, UR9 ;  /* 0x00000005060572a4 */ /* 0x000fe2000f8e0209 */
[----:B------:R-:W-:Y:S01]  /*0d70*/  CS2R R146, SRZ ;  /* 0x0000000000927805 */ /* 0x000fe2000001ff00 */
[----:B------:R-:W-:Y:S01]  /*0d80*/  USHF.L.U32 UR15, UR6, 0x6, URZ ;  /* 0x00000006060f7899 */ /* 0x000fe2000800063f */
[----:B------:R-:W-:Y:S01]  /*0d90*/  IMAD.SHL.U32 R2, R27, 0x8, RZ ;  /* 0x000000081b027824 */ /* 0x000fe200078e00ff */
[----:B------:R-:W-:Y:S01]  /*0da0*/  @P0 SHF.R.U32.HI R0, RZ, c[0x0][0x250], R3 ;  /* 0x00009400ff000a19 */ /* 0x000fe20000011603 */
[----:B------:R-:W-:Y:S01]  /*0db0*/  UIADD3 UR5, UR19, UR5, URZ ;  /* 0x0000000513057290 */ /* 0x000fe2000fffe03f */
[----:B-----5:R-:W-:Y:S01]  /*0dc0*/  IADD3 R10, P0, R248, R13, RZ ;  /* 0x0000000df80a7210 */ /* 0x020fe20007f1e0ff */
[----:B------:R-:W-:Y:S01]  /*0dd0*/  USHF.R.S32.HI UR9, URZ, 0x1f, UR15 ;  /* 0x0000001f3f097899 */ /* 0x000fe2000801140f */
[----:B------:R-:W-:Y:S01]  /*0de0*/  SHF.R.S32.HI R4, RZ, 0x1f, R0 ;  /* 0x0000001fff047819 */ /* 0x000fe20000011400 */
[----:B------:R-:W-:Y:S01]  /*0df0*/  IMAD.MOV.U32 R246, RZ, RZ, 0x20 ;  /* 0x00000020fff67424 */ /* 0x000fe200078e00ff */
[----:B------:R-:W-:Y:S01]  /*0e00*/  SHF.R.S32.HI R3, RZ, 0x1f, R2 ;  /* 0x0000001fff037819 */ /* 0x000fe20000011402 */
[----:B------:R-:W-:Y:S01]  /*0e10*/  IMAD.U32 R20, RZ, RZ, UR5 ;  /* 0x00000005ff147e24 */ /* 0x000fe2000f8e00ff */
[----:B------:R-:W-:Y:S01]  /*0e20*/  ISETP.GE.AND P3, PT, R2, c[0x0][0x1cc], PT ;  /* 0x0000730002007a0c */ /* 0x000fe20003f66270 */
[----:B------:R-:W-:Y:S01]  /*0e30*/  IMAD R5, R4, c[0x0][0x1e0], RZ ;  /* 0x0000780004057a24 */ /* 0x000fe200078e02ff */
[----:B------:R-:W-:Y:S01]  /*0e40*/  IADD3 R24, R2, 0x40, RZ ;  /* 0x0000004002187810 */ /* 0x000fe20007ffe0ff */
[----:B------:R-:W-:Y:S01]  /*0e50*/  IMAD R4, R4, c[0x0][0x1b0], RZ ;  /* 0x00006c0004047a24 */ /* 0x000fe200078e02ff */
[----:B------:R-:W-:Y:S01]  /*0e60*/  IADD3 R25, R2, 0x80, RZ ;  /* 0x0000008002197810 */ /* 0x000fe20007ffe0ff */
[----:B------:R-:W-:Y:S01]  /*0e70*/  IMAD R8, R0, c[0x0][0x1e4], R5 ;  /* 0x0000790000087a24 */ /* 0x000fe200078e0205 */
[----:B------:R-:W-:Y:S01]  /*0e80*/  IADD3 R26, R2, 0xc0, RZ ;  /* 0x000000c0021a7810 */ /* 0x000fe20007ffe0ff */
[C---:B------:R-:W-:Y:S01]  /*0e90*/  IMAD R9, R0.reuse, c[0x0][0x1b4], R4 ;  /* 0x00006d0000097a24 */ /* 0x040fe200078e0204 */
[----:B------:R-:W-:Y:S01]  /*0ea0*/  ISETP.GE.AND P5, PT, R25, c[0x0][0x1cc], PT ;  /* 0x0000730019007a0c */ /* 0x000fe20003fa6270 */
[C-C-:B------:R-:W-:Y:S01]  /*0eb0*/  IMAD.WIDE.U32 R6, R0.reuse, c[0x0][0x1e0], R2.reuse ;  /* 0x0000780000067a25 */ /* 0x140fe200078e0002 */
[----:B------:R-:W-:Y:S01]  /*0ec0*/  ULDC.64 UR4, c[0x0][0x208] ;  /* 0x0000820000047ab9 */ /* 0x000fe20000000a00 */
[----:B------:R-:W-:Y:S01]  /*0ed0*/  CS2R R144, SRZ ;  /* 0x0000000000907805 */ /* 0x000fe2000001ff00 */
[----:B------:R-:W-:Y:S01]  /*0ee0*/  UIMAD UR8, UR8, UR4, URZ ;  /* 0x00000004080872a4 */ /* 0x000fe2000f8e023f */
[----:B------:R-:W-:Y:S01]  /*0ef0*/  IMAD.WIDE.U32 R4, R0, c[0x0][0x1b0], R2 ;  /* 0x00006c0000047a25 */ /* 0x000fe200078e0002 */
[----:B------:R-:W-:Y:S01]  /*0f00*/  SEL R0, R21, RZ, !P2 ;  /* 0x000000ff15007207 */ /* 0x000fe20005000000 */
[----:B------:R-:W-:Y:S01]  /*0f10*/  CS2R R142, SRZ ;  /* 0x00000000008e7805 */ /* 0x000fe2000001ff00 */
[----:B------:R-:W-:Y:S01]  /*0f20*/  UIMAD UR8, UR6, UR5, UR8 ;  /* 0x00000005060872a4 */ /* 0x000fe2000f8e0208 */
[----:B------:R-:W-:Y:S01]  /*0f30*/  IMAD.IADD R7, R7, 0x1, R8 ;  /* 0x0000000107077824 */ /* 0x000fe200078e0208 */
[----:B------:R-:W-:Y:S01]  /*0f40*/  CS2R R140, SRZ ;  /* 0x00000000008c7805 */ /* 0x000fe2000001ff00 */
[C---:B------:R-:W-:Y:S01]  /*0f50*/  IMAD R8, R0.reuse, c[0x0][0x1e8], RZ ;  /* 0x00007a0000087a24 */ /* 0x040fe200078e02ff */
[----:B------:R-:W-:Y:S01]  /*0f60*/  CS2R R138, SRZ ;  /* 0x00000000008a7805 */ /* 0x000fe2000001ff00 */
        /* <DEDUP_REMOVED lines=10> */
[C---:B------:R-:W-:Y:S01]  /*1010*/  IMAD R0, R11.reuse, c[0x0][0x1bc], R0 ;  /* 0x00006f000b007a24 */ /* 0x040fe200078e0200 */
[----:B------:R-:W-:Y:S01]  /*1020*/  CS2R R124, SRZ ;  /* 0x00000000007c7805 */ /* 0x000fe2000001ff00 */
[----:B------:R-:W-:Y:S01]  /*1030*/  IMAD.WIDE.U32 R6, R11, c[0x0][0x1b8], R4 ;  /* 0x00006e000b067a25 */ /* 0x000fe200078e0004 */
[-C--:B------:R-:W-:Y:S01]  /*1040*/  LEA.HI.X.SX32 R11, R13, R17.reuse, 0x1, P0 ;  /* 0x000000110d0b7211 */ /* 0x080fe200000f0eff */
[----:B------:R-:W-:Y:S01]  /*1050*/  CS2R R122, SRZ ;  /* 0x00000000007a7805 */ /* 0x000fe2000001ff00 */
[----:B------:R-:W-:Y:S01]  /*1060*/  IADD3 R14, P0, R248, R16, RZ ;  /* 0x00000010f80e7210 */ /* 0x000fe20007f1e0ff */
[----:B------:R-:W-:Y:S01]  /*1070*/  IMAD.U32 R4, RZ, RZ, UR10 ;  /* 0x0000000aff047e24 */ /* 0x000fe2000f8e00ff */
[----:B------:R-:W-:Y:S01]  /*1080*/  CS2R R120, SRZ ;  /* 0x0000000000787805 */ /* 0x000fe2000001ff00 */
[----:B------:R-:W-:Y:S01]  /*1090*/  IMAD.IADD R7, R7, 0x1, R0 ;  /* 0x0000000107077824 */ /* 0x000fe200078e0200 */
[----:B------:R-:W-:Y:S01]  /*10a0*/  LEA.HI.X.SX32 R16, R16, R17, 0x1, P0 ;  /* 0x0000001110107211 */ /* 0x000fe200000f0eff */
[----:B------:R-:W-:Y:S01]  /*10b0*/  IMAD.SHL.U32 R0, R248, 0x40, RZ ;  /* 0x00000040f8007824 */ /* 0x000fe200078e00ff */
[----:B------:R-:W-:Y:S01]  /*10c0*/  SHF.R.S32.HI R17, RZ, 0x1f, R84 ;  /* 0x0000001fff117819 */ /* 0x000fe20000011454 */
[----:B------:R-:W-:Y:S01]  /*10d0*/  IMAD.WIDE R4, R4, 0x40, R10 ;  /* 0x0000004004047825 */ /* 0x000fe200078e020a */
[----:B------:R-:W-:Y:S01]  /*10e0*/  CS2R R118, SRZ ;  /* 0x0000000000767805 */ /* 0x000fe2000001ff00 */
[----:B------:R-:W-:Y:S01]  /*10f0*/  CS2R R116, SRZ ;  /* 0x0000000000747805 */ /* 0x000fe2000001ff00 */
[----:B------:R-:W-:Y:S01]  /*1100*/  LOP3.LUT R0, R0, 0x1c0, RZ, 0xc0, !PT ;  /* 0x000001c000007812 */ /* 0x000fe200078ec0ff */
[C---:B------:R-:W-:Y:S01]  /*1110*/  IMAD R11, R5.reuse, c[0x0][0x1d8], RZ ;  /* 0x00007600050b7a24 */ /* 0x040fe200078e02ff */
[----:B------:R-:W-:Y:S01]  /*1120*/  CS2R R114, SRZ ;  /* 0x0000000000727805 */ /* 0x000fe2000001ff00 */
[----:B------:R-:W-:Y:S01]  /*1130*/  IMAD R10, R5, c[0x0][0x1a8], RZ ;  /* 0x00006a00050a7a24 */ /* 0x000fe200078e02ff */
[----:B------:R-:W-:Y:S01]  /*1140*/  LOP3.LUT R5, R0, 0x38, R2, 0xf8, !PT ;  /* 0x0000003800057812 */ /* 0x000fe200078ef802 */
[----:B------:R-:W-:Y:S01]  /*1150*/  IMAD.IADD R9, R9, 0x1, R12 ;  /* 0x0000000109097824 */ /* 0x000fe200078e020c */
[----:B------:R-:W-:Y:S01]  /*1160*/  SHF.R.U32.HI R0, RZ, 0x3, R0 ;  /* 0x00000003ff007819 */ /* 0x000fe20000011600 */
[C---:B------:R-:W-:Y:S01]  /*1170*/  IMAD R15, R4.reuse, c[0x0][0x1dc], R11 ;  /* 0x00007700040f7a24 */ /* 0x040fe200078e020b */
[----:B------:R-:W-:Y:S01]  /*1180*/  CS2R R112, SRZ ;  /* 0x0000000000707805 */ /* 0x000fe2000001ff00 */
[C---:B------:R-:W-:Y:S01]  /*1190*/  IMAD R12, R4.reuse, c[0x0][0x1ac], R10 ;  /* 0x00006b00040c7a24 */ /* 0x040fe200078e020a */
[----:B------:R-:W-:Y:S01]  /*11a0*/  LOP3.LUT R13, R5, R0, RZ, 0x3c, !PT ;  /* 0x00000000050d7212 */ /* 0x000fe200078e3cff */
        /* <DEDUP_REMOVED lines=8> */
[----:B------:R-:W-:Y:S01]  /*1230*/  IMAD.IADD R0, R11, 0x1, R15 ;  /* 0x000000010b007824 */ /* 0x000fe200078e020f */
[----:B------:R-:W-:Y:S01]  /*1240*/  LEA R6, P0, R8, c[0x0][0x190], 0x1 ;  /* 0x0000640008067a11 */ /* 0x000fe200078008ff */
[----:B------:R-:W-:Y:S01]  /*1250*/  IMAD.IADD R7, R9, 0x1, R12 ;  /* 0x0000000109077824 */ /* 0x000fe200078e020c */
[----:B------:R-:W-:Y:S01]  /*1260*/  CS2R R100, SRZ ;  /* 0x0000000000647805 */ /* 0x000fe2000001ff00 */
[----:B------:R-:W-:Y:S01]  /*1270*/  IMAD.MOV.U32 R9, RZ, RZ, c[0x0][0x1d8] ;  /* 0x00007600ff097624 */ /* 0x000fe200078e00ff */
[----:B------:R-:W-:Y:S01]  /*1280*/  LEA.HI.X R5, R10, c[0x0][0x1c4], R0, 0x1, P1 ;  /* 0x000071000a057a11 */ /* 0x000fe200008f0c00 */
[----:B------:R-:W-:Y:S01]  /*1290*/  IMAD.MOV.U32 R11, RZ, RZ, c[0x0][0x1dc] ;  /* 0x00007700ff0b7624 */ /* 0x000fe200078e00ff */
[----:B------:R-:W-:Y:S01]  /*12a0*/  LEA.HI.X R7, R8, c[0x0][0x194], R7, 0x1, P0 ;  /* 0x0000650008077a11 */ /* 0x000fe200000f0c07 */
[----:B------:R-:W-:Y:S01]  /*12b0*/  IMAD.MOV.U32 R15, RZ, RZ, c[0x0][0x1a8] ;  /* 0x00006a00ff0f7624 */ /* 0x000fe200078e00ff */
[----:B------:R-:W-:Y:S01]  /*12c0*/  LEA R8, P0, R9, R4, 0x6 ;  /* 0x0000000409087211 */ /* 0x000fe200078030ff */
[----:B------:R-:W-:Y:S01]  /*12d0*/  CS2R R98, SRZ ;  /* 0x0000000000627805 */ /* 0x000fe2000001ff00 */
[----:B------:R-:W-:Y:S01]  /*12e0*/  LEA.HI R10, R35, R87, RZ, 0x6 ;  /* 0x00000057230a7211 */ /* 0x000fe200078f30ff */
[----:B------:R-:W-:Y:S01]  /*12f0*/  CS2R R96, SRZ ;  /* 0x0000000000607805 */ /* 0x000fe2000001ff00 */
[----:B------:R-:W-:Y:S01]  /*1300*/  IADD3 R0, -R248, UR11, RZ ;  /* 0x0000000bf8007c10 */ /* 0x000fe2000fffe1ff */
[----:B------:R-:W-:Y:S01]  /*1310*/  CS2R R94, SRZ ;  /* 0x00000000005e7805 */ /* 0x000fe2000001ff00 */
[----:B------:R-:W-:Y:S01]  /*1320*/  LEA.HI.X R9, R9, R5, R11, 0x6, P0 ;  /* 0x0000000509097211 */ /* 0x000fe200000f340b */
[----:B------:R-:W-:Y:S01]  /*1330*/  CS2R R92, SRZ ;  /* 0x00000000005c7805 */ /* 0x000fe2000001ff00 */
[----:B------:R-:W-:Y:S01]  /*1340*/  SHF.R.S32.HI R28, RZ, 0x6, R10 ;  /* 0x00000006ff1c7819 */ /* 0x000fe2000001140a */
[----:B------:R-:W-:Y:S01]  /*1350*/  IMAD R10, R16, c[0x0][0x178], RZ ;  /* 0x00005e00100a7a24 */ /* 0x000fe200078e02ff */
[----:B------:R-:W-:Y:S01]  /*1360*/  ISETP.LT.OR P0, PT, R0, 0x1, P3 ;  /* 0x000000010000780c */ /* 0x000fe20001f01670 */
[----:B------:R-:W-:Y:S01]  /*1370*/  IMAD R16, R16, c[0x0][0x208], RZ ;  /* 0x0000820010107a24 */ /* 0x000fe200078e02ff */
[----:B------:R-:W-:Y:S01]  /*1380*/  ISETP.GE.AND P1, PT, R24, c[0x0][0x1cc], PT ;  /* 0x0000730018007a0c */ /* 0x000fe20003f26270 */
[----:B------:R-:W-:Y:S01]  /*1390*/  IMAD R13, R28, 0x200, R13 ;  /* 0x000002001c0d7824 */ /* 0x000fe200078e020d */
[----:B------:R-:W-:Y:S01]  /*13a0*/  ISETP.LT.OR P2, PT, R0, 0x1, P5 ;  /* 0x000000010000780c */ /* 0x000fe20002f41670 */
[----:B------:R-:W-:Y:S01]  /*13b0*/  IMAD R12, R14, c[0x0][0x17c], R10 ;  /* 0x00005f000e0c7a24 */ /* 0x000fe200078e020a */
[C---:B------:R-:W-:Y:S01]  /*13c0*/  ISETP.LT.OR P4, PT, R0.reuse, 0x1, P1 ;  /* 0x000000010000780c */ /* 0x040fe20000f81670 */
[----:B------:R-:W-:Y:S01]  /*13d0*/  IMAD.SHL.U32 R240, R13, 0x2, RZ ;  /* 0x000000020df07824 */ /* 0x000fe200078e00ff */
[----:B------:R-:W-:Y:S01]  /*13e0*/  ISETP.LT.OR P3, PT, R0, 0x21, P3 ;  /* 0x000000210000780c */ /* 0x000fe20001f61670 */
[----:B------:R-:W-:Y:S01]  /*13f0*/  IMAD.WIDE.U32 R10, R14, c[0x0][0x178], R2 ;  /* 0x00005e000e0a7a25 */ /* 0x000fe200078e0002 */
[----:B------:R-:W-:Y:S01]  /*1400*/  CS2R R90, SRZ ;  /* 0x00000000005a7805 */ /* 0x000fe2000001ff00 */
[----:B------:R-:W-:Y:S01]  /*1410*/  CS2R R82, SRZ ;  /* 0x0000000000527805 */ /* 0x000fe2000001ff00 */
[----:B------:R-:W-:Y:S01]  /*1420*/  CS2R R80, SRZ ;  /* 0x0000000000507805 */ /* 0x000fe2000001ff00 */
[----:B------:R-:W-:Y:S01]  /*1430*/  IMAD.IADD R11, R11, 0x1, R12 ;  /* 0x000000010b0b7824 */ /* 0x000fe200078e020c */
[----:B------:R-:W-:Y:S01]  /*1440*/  @!PT LDS RZ, [RZ] ;  /* 0x00000000fffff984 */ /* 0x000fe20000000800 */
[----:B------:R-:W-:Y:S01]  /*1450*/  @!PT LDS RZ, [RZ] ;  /* 0x00000000fffff984 */ /* 0x000fe20000000800 */
[----:B------:R-:W-:Y:S01]  /*1460*/  @!PT LDS RZ, [RZ] ;  /* 0x00000000fffff984 */ /* 0x000fe20000000800 */
[----:B------:R1:W-:Y:S01]  /*1470*/  LDGSTS.E.BYPASS.LTC128B.128 [R240+0x8080], [R4.64], !P0 ;  /* 0x0808000004f07fae */ /* 0x0003e2000c101d50 */
[----:B------:R-:W-:Y:S01]  /*1480*/  IMAD.MOV.U32 R13, RZ, RZ, c[0x0][0x1ac] ;  /* 0x00006b00ff0d7624 */ /* 0x000fe200078e00ff */
[C---:B------:R-:W-:Y:S01]  /*1490*/  LEA R12, P0, R15.reuse, R6, 0x6 ;  /* 0x000000060f0c7211 */ /* 0x040fe200078030ff */
[----:B------:R-:W-:Y:S01]  /*14a0*/  IMAD.WIDE.U32 R10, R86, c[0x0][0x180], R10 ;  /* 0x00006000560a7a25 */ /* 0x000fe200078e000a */
[----:B------:R-:W-:Y:S01]  /*14b0*/  CS2R R78, SRZ ;  /* 0x00000000004e7805 */ /* 0x000fe2000001ff00 */
[----:B------:R1:W-:Y:S01]  /*14c0*/  LDGSTS.E.BYPASS.LTC128B.128 [R240+0xa080], [R4.64+0x80], !P4 ;  /* 0x0a08008004f07fae */ /* 0x0003e2000e101d50 */
[----:B------:R-:W-:Y:S01]  /*14d0*/  LEA.HI.X R13, R15, R7, R13, 0x6, P0 ;  /* 0x000000070f0d7211 */ /* 0x000fe200000f340d */
[----:B------:R-:W-:Y:S01]  /*14e0*/  IMAD R15, R36, c[0x0][0x180], RZ ;  /* 0x00006000240f7a24 */ /* 0x000fe200078e02ff */
[----:B------:R-:W-:Y:S01]  /*14f0*/  ISETP.GE.AND P0, PT, R26, c[0x0][0x1cc], PT ;  /* 0x000073001a007a0c */ /* 0x000fe20003f06270 */
[----:B------:R1:W-:Y:S01]  /*1500*/  LDGSTS.E.BYPASS.LTC128B.128 [R240+0xc080], [R4.64+0x100], !P2 ;  /* 0x0c08010004f07fae */ /* 0x0003e2000d101d50 */
[----:B------:R-:W-:Y:S01]  /*1510*/  ISETP.LT.OR P2, PT, R0, 0x21, P1 ;  /* 0x000000210000780c */ /* 0x000fe20000f41670 */
[----:B------:R-:W-:Y:S01]  /*1520*/  IMAD R15, R86, c[0x0][0x184], R15 ;  /* 0x00006100560f7a24 */ /* 0x000fe200078e020f */
[----:B------:R-:W-:Y:S01]  /*1530*/  ISETP.LT.OR P6, PT, R0, 0x1, P0 ;  /* 0x000000010000780c */ /* 0x000fe200007c1670 */
[----:B------:R-:W-:Y:S01]  /*1540*/  IMAD R22, R14, c[0x0][0x20c], R16 ;  /* 0x000083000e167a24 */ /* 0x000fe200078e0210 */
[C---:B------:R-:W-:Y:S01]  /*1550*/  ISETP.LT.OR P1, PT, R0.reuse, 0x21, P5 ;  /* 0x000000210000780c */ /* 0x040fe20002f21670 */
[----:B------:R-:W-:Y:S01]  /*1560*/  IMAD.IADD R11, R11, 0x1, R15 ;  /* 0x000000010b0b7824 */ /* 0x000fe200078e020f */
[----:B------:R-:W-:Y:S01]  /*1570*/  ISETP.LT.OR P0, PT, R0, 0x21, P0 ;  /* 0x000000210000780c */ /* 0x000fe20000701670 */
[----:B------:R-:W-:Y:S01]  /*1580*/  IMAD.WIDE.U32 R14, R14, c[0x0][0x208], R2 ;  /* 0x000082000e0e7a25 */ /* 0x000fe200078e0002 */
[----:B------:R-:W-:Y:S01]  /*1590*/  ISETP.NE.AND P5, PT, R85, RZ, PT ;  /* 0x000000ff5500720c */ /* 0x000fe20003fa5270 */
[----:B------:R-:W-:Y:S01]  /*15a0*/  CS2R R76, SRZ ;  /* 0x00000000004c7805 */ /* 0x000fe2000001ff00 */
[----:B------:R-:W-:Y:S01]  /*15b0*/  IADD3 R18, P4, R19, R84, RZ ;  /* 0x0000005413127210 */ /* 0x000fe20007f9e0ff */
[----:B------:R-:W-:Y:S01]  /*15c0*/  CS2R R74, SRZ ;  /* 0x00000000004a7805 */ /* 0x000fe2000001ff00 */
[----:B------:R-:W-:Y:S01]  /*15d0*/  SEL R21, R21, RZ, !P5 ;  /* 0x000000ff15157207 */ /* 0x000fe20006800000 */
[----:B------:R-:W-:Y:S01]  /*15e0*/  CS2R R72, SRZ ;  /* 0x0000000000487805 */ /* 0x000fe2000001ff00 */
[----:B------:R-:W-:Y:S01]  /*15f0*/  SEL R16, R88, RZ, !P5 ;  /* 0x000000ff58107207 */ /* 0x000fe20006800000 */
[----:B------:R1:W-:Y:S01]  /*1600*/  LDGSTS.E.BYPASS.LTC128B.128 [R240+0xe080], [R4.64+0x180], !P6 ;  /* 0x0e08018004f07fae */ /* 0x0003e2000f101d50 */
[----:B------:R-:W-:Y:S01]  /*1610*/  LEA.HI.X.SX32 R19, R19, R17, 0x1, P4 ;  /* 0x0000001113137211 */ /* 0x000fe200020f0eff */
[----:B------:R-:W-:Y:S01]  /*1620*/  IMAD R3, R21, c[0x0][0x188], RZ ;  /* 0x0000620015037a24 */ /* 0x000fe200078e02ff */
[----:B------:R-:W-:Y:S01]  /*1630*/  CS2R R88, SRZ ;  /* 0x0000000000587805 */ /* 0x000fe2000001ff00 */
[----:B------:R2:W-:Y:S01]  /*1640*/  LDGSTS.E.BYPASS.LTC128B.128 [R240+0x9080], [R8.64], !P3 ;  /* 0x0908000008f07fae */ /* 0x0005e2000d901d50 */
[----:B------:R-:W-:Y:S01]  /*1650*/  IMAD.WIDE.U32 R30, R16, c[0x0][0x188], R10 ;  /* 0x00006200101e7a25 */ /* 0x000fe200078e000a */
[----:B------:R-:W-:Y:S01]  /*1660*/  CS2R R70, SRZ ;  /* 0x0000000000467805 */ /* 0x000fe2000001ff00 */
[----:B------:R-:W-:Y:S01]  /*1670*/  CS2R R68, SRZ ;  /* 0x0000000000447805 */ /* 0x000fe2000001ff00 */
[----:B------:R2:W-:Y:S01]  /*1680*/  LDGSTS.E.BYPASS.LTC128B.128 [R240+0xb080], [R8.64+0x80], !P2 ;  /* 0x0b08008008f07fae */ /* 0x0005e2000d101d50 */
[----:B------:R-:W-:Y:S01]  /*1690*/  ISETP.GE.AND P2, PT, R24, c[0x0][0x19c], PT ;  /* 0x0000670018007a0c */ /* 0x000fe20003f46270 */
[----:B------:R-:W-:Y:S01]  /*16a0*/  IMAD R3, R16, c[0x0][0x18c], R3 ;  /* 0x0000630010037a24 */ /* 0x000fe200078e0203 */
[----:B------:R-:W-:Y:S01]  /*16b0*/  CS2R R66, SRZ ;  /* 0x0000000000427805 */ /* 0x000fe2000001ff00 */
[----:B------:R2:W-:Y:S01]  /*16c0*/  LDGSTS.E.BYPASS.LTC128B.128 [R240+0xd080], [R8.64+0x100], !P1 ;  /* 0x0d08010008f07fae */ /* 0x0005e2000c901d50 */
[----:B------:R-:W-:Y:S01]  /*16d0*/  ISETP.LT.OR P5, PT, R0, 0x1, P2 ;  /* 0x000000010000780c */ /* 0x000fe200017a1670 */
[----:B------:R-:W-:Y:S01]  /*16e0*/  IMAD.IADD R23, R31, 0x1, R3 ;  /* 0x000000011f177824 */ /* 0x000fe200078e0203 */
[----:B------:R-:W-:Y:S01]  /*16f0*/  ISETP.GE.AND P1, PT, R25, c[0x0][0x19c], PT ;  /* 0x0000670019007a0c */ /* 0x000fe20003f26270 */
[----:B------:R2:W-:Y:S01]  /*1700*/  LDGSTS.E.BYPASS.LTC128B.128 [R240+0xf080], [R8.64+0x180], !P0 ;  /* 0x0f08018008f07fae */ /* 0x0005e2000c101d50 */
[----:B------:R-:W-:Y:S01]  /*1710*/  ISETP.GE.AND P0, PT, R2, c[0x0][0x19c], PT ;  /* 0x0000670002007a0c */ /* 0x000fe20003f06270 */
[----:B------:R-:W-:Y:S01]  /*1720*/  IMAD R17, R36, c[0x0][0x270], RZ ;  /* 0x00009c0024117a24 */ /* 0x000fe200078e02ff */
[C---:B------:R-:W-:Y:S01]  /*1730*/  ISETP.LT.OR P6, PT, R0.reuse, 0x21, P2 ;  /* 0x000000210000780c */ /* 0x040fe200017c1670 */
[----:B------:R3:W-:Y:S01]  /*1740*/  STL.64 [R1+0x8], R30 ;  /* 0x0000081e01007387 */ /* 0x0007e20000100a00 */
[----:B------:R-:W-:Y:S01]  /*1750*/  ISETP.LT.OR P3, PT, R0, 0x1, P0 ;  /* 0x000000010000780c */ /* 0x000fe20000761670 */
[----:B------:R-:W-:Y:S01]  /*1760*/  IMAD R17, R86, c[0x0][0x274], R17 ;  /* 0x00009d0056117a24 */ /* 0x000fe200078e0211 */
[C---:B------:R-:W-:Y:S01]  /*1770*/  ISETP.LT.OR P4, PT, R0.reuse, 0x21, P0 ;  /* 0x000000210000780c */ /* 0x040fe20000781670 */
[----:B------:R-:W-:Y:S01]  /*1780*/  IMAD.IADD R11, R15, 0x1, R22 ;  /* 0x000000010f0b7824 */ /* 0x000fe200078e0216 */
[----:B------:R-:W-:Y:S01]  /*1790*/  ISETP.LT.OR P2, PT, R0, 0x1, P1 ;  /* 0x000000010000780c */ /* 0x000fe20000f41670 */
[----:B------:R4:W-:Y:S01]  /*17a0*/  STL [R1+0x14], R23 ;  /* 0x0000141701007387 */ /* 0x0009e20000100800 */
[----:B-1----:R-:W-:Y:S01]  /*17b0*/  IMAD.U32 R4, RZ, RZ, UR18 ;  /* 0x00000012ff047e24 */ /* 0x002fe2000f8e00ff */
[----:B------:R-:W-:Y:S01]  /*17c0*/  ISETP.GE.AND P0, PT, R26, c[0x0][0x19c], PT ;  /* 0x000067001a007a0c */ /* 0x000fe20003f06270 */
[----:B------:R-:W-:Y:S01]  /*17d0*/  IMAD.U32 R5, RZ, RZ, UR19 ;  /* 0x00000013ff057e24 */ /* 0x000fe2000f8e00ff */
[----:B------:R-:W-:Y:S01]  /*17e0*/  P2R R5, PR, RZ, 0x10 ;  /* 0x00000010ff057803 */ /* 0x000fe20000000000 */
[----:B------:R-:W-:Y:S01]  /*17f0*/  UIMAD.WIDE.U32 UR18, UR6, UR4, URZ ;  /* 0x00000004061272a5 */ /* 0x000fe2000f8e003f */
[----:B------:R-:W-:Y:S01]  /*1800*/  ISETP.LT.OR P4, PT, R0, 0x21, P1 ;  /* 0x000000210000780c */ /* 0x000fe20000f81670 */
[----:B------:R-:W-:Y:S01]  /*1810*/  CS2R R64, SRZ ;  /* 0x0000000000407805 */ /* 0x000fe2000001ff00 */
[----:B------:R-:W-:Y:S01]  /*1820*/  LEA R3, P1, R4, R30, 0x6 ;  /* 0x0000001e04037211 */ /* 0x000fe200078230ff */
[----:B------:R1:W-:Y:S01]  /*1830*/  LDGSTS.E.BYPASS.LTC128B.128 [R240+0x80], [R6.64], !P3 ;  /* 0x0008000006f07fae */ /* 0x0003e2000d901d50 */
[----:B------:R-:W-:Y:S01]  /*1840*/  P2R R10, PR, RZ, 0x4 ;  /* 0x00000004ff0a7803 */ /* 0x000fe20000000000 */
[----:B------:R-:W-:Y:S01]  /*1850*/  UIADD3 UR8, UR19, UR8, URZ ;  /* 0x0000000813087290 */ /* 0x000fe2000fffe03f */
[----:B------:R-:W-:Y:S01]  /*1860*/  ISETP.LT.OR P3, PT, R0, 0x1, P0 ;  /* 0x000000010000780c */ /* 0x000fe20000761670 */
[----:B------:R1:W-:Y:S01]  /*1870*/  LDGSTS.E.BYPASS.LTC128B.128 [R240+0x2080], [R6.64+0x80], !P5 ;  /* 0x0208008006f07fae */ /* 0x0003e2000e901d50 */
[----:B------:R-:W-:Y:S01]  /*1880*/  ISETP.NE.AND P5, PT, R5, RZ, PT ;  /* 0x000000ff0500720c */ /* 0x000fe20003fa5270 */
[----:B------:R-:W-:Y:S01]  /*1890*/  CS2R R62, SRZ ;  /* 0x00000000003e7805 */ /* 0x000fe2000001ff00 */
[----:B------:R-:W-:Y:S01]  /*18a0*/  LEA.HI.X R5, R4, R23, R20, 0x6, P1 ;  /* 0x0000001704057211 */ /* 0x000fe200008f3414 */
[----:B--2---:R-:W-:Y:S01]  /*18b0*/  IMAD.WIDE.U32 R8, R86, c[0x0][0x270], R18 ;  /* 0x00009c0056087a25 */ /* 0x004fe200078e0012 */
[----:B------:R-:W-:Y:S01]  /*18c0*/  ISETP.NE.AND P1, PT, R10, RZ, PT ;  /* 0x000000ff0a00720c */ /* 0x000fe20003f25270 */
[----:B------:R-:W-:Y:S01]  /*18d0*/  CS2R R60, SRZ ;  /* 0x00000000003c7805 */ /* 0x000fe2000001ff00 */
[----:B------:R-:W-:Y:S01]  /*18e0*/  ISETP.LT.OR P2, PT, R0, 0x21, P0 ;  /* 0x000000210000780c */ /* 0x000fe20000741670 */
[----:B------:R-:W-:Y:S01]  /*18f0*/  IMAD.U32 R0, RZ, RZ, UR15 ;  /* 0x0000000fff007e24 */ /* 0x000fe2000f8e00ff */
[----:B------:R-:W-:Y:S01]  /*1900*/  LEA R4, P0, R3, c[0x0][0x160], 0x1 ;  /* 0x0000580003047a11 */ /* 0x000fe200078008ff */
[----:B------:R-:W-:Y:S01]  /*1910*/  IMAD.IADD R9, R9, 0x1, R17 ;  /* 0x0000000109097824 */ /* 0x000fe200078e0211 */
[----:B------:R-:W-:Y:S01]  /*1920*/  CS2R R58, SRZ ;  /* 0x00000000003a7805 */ /* 0x000fe2000001ff00 */
[----:B------:R-:W-:Y:S01]  /*1930*/  IMAD.MOV.U32 R10, RZ, RZ, R14 ;  /* 0x000000ffff0a7224 */ /* 0x000fe200078e000e */
[----:B------:R-:W-:Y:S01]  /*1940*/  LEA.HI.X R5, R3, c[0x0][0x164], R5, 0x1, P0 ;  /* 0x0000590003057a11 */ /* 0x000fe200000f0c05 */
[----:B------:R-:W-:Y:S01]  /*1950*/  IMAD.MOV.U32 R3, RZ, RZ, c[0x0][0x178] ;  /* 0x00005e00ff037624 */ /* 0x000fe200078e00ff */
[----:B------:R-:W-:Y:S01]  /*1960*/  ISETP.GT.AND P0, PT, R87, 0xf, PT ;  /* 0x0000000f5700780c */ /* 0x000fe20003f04270 */
[----:B---3--:R-:W-:Y:S01]  /*1970*/  IMAD.WIDE.U32 R30, R16, c[0x0][0x278], R8 ;  /* 0x00009e00101e7a25 */ /* 0x008fe200078e0008 */
[----:B------:R-:W-:Y:S01]  /*1980*/  CS2R R56, SRZ ;  /* 0x0000000000387805 */ /* 0x000fe2000001ff00 */
[----:B------:R1:W-:Y:S01]  /*1990*/  LDGSTS.E.BYPASS.LTC128B.128 [R240+0x4080], [R6.64+0x100], !P1 ;  /* 0x0408010006f07fae */ /* 0x0003e2000c901d50 */
[----:B------:R-:W-:Y:S01]  /*19a0*/  CS2R R54, SRZ ;  /* 0x0000000000367805 */ /* 0x000fe2000001ff00 */
[----:B------:R-:W-:Y:S01]  /*19b0*/  IMAD.WIDE.U32 R8, R86, c[0x0][0x210], R10 ;  /* 0x0000840056087a25 */ /* 0x000fe200078e000a */
[----:B------:R-:W-:Y:S01]  /*19c0*/  CS2R R52, SRZ ;  /* 0x0000000000347805 */ /* 0x000fe2000001ff00 */
        /* <DEDUP_REMOVED lines=9> */
[----:B------:R-:W-:Y:S01]  /*1a60*/  ISETP.GE.AND P6, PT, R25, c[0x0][0x16c], PT ;  /* 0x00005b0019007a0c */ /* 0x000fe20003fc6270 */
[----:B------:R-:W-:Y:S01]  /*1a70*/  CS2R R42, SRZ ;  /* 0x00000000002a7805 */ /* 0x000fe2000001ff00 */
[----:B------:R-:W-:Y:S01]  /*1a80*/  CS2R R40, SRZ ;  /* 0x0000000000287805 */ /* 0x000fe2000001ff00 */
[----:B------:R2:W-:Y:S01]  /*1a90*/  LDGSTS.E.BYPASS.LTC128B.128 [R240+0x5080], [R12.64+0x100], !P4 ;  /* 0x050801000cf07fae */ /* 0x0005e2000e101d50 */
[----:B------:R-:W-:Y:S01]  /*1aa0*/  ISETP.GE.AND P4, PT, R24, c[0x0][0x16c], PT ;  /* 0x00005b0018007a0c */ /* 0x000fe20003f86270 */
[----:B------:R-:W-:Y:S01]  /*1ab0*/  CS2R R38, SRZ ;  /* 0x0000000000267805 */ /* 0x000fe2000001ff00 */
[----:B------:R-:W-:Y:S01]  /*1ac0*/  UISETP.GT.AND UP1, UPT, UR10, -0x1, UPT ;  /* 0xffffffff0a00788c */ /* 0x000fe2000bf24270 */
[----:B------:R2:W-:Y:S04]  /*1ad0*/  LDGSTS.E.BYPASS.LTC128B.128 [R240+0x7080], [R12.64+0x180], !P2 ;  /* 0x070801800cf07fae */ /* 0x0005e8000d101d50 */
[----:B------:R-:W0:Y:S04]  /*1ae0*/  LDGDEPBAR ;  /* 0x00000000000079af */ /* 0x000e280000000000 */
[----:B------:R3:W-:Y:S01]  /*1af0*/  STL.64 [R1+0x20], R30 ;  /* 0x0000201e01007387 */ /* 0x0007e20000100a00 */
[----:B-1----:R-:W-:Y:S01]  /*1b00*/  IMAD.MOV.U32 R7, RZ, RZ, c[0x0][0x17c] ;  /* 0x00005f00ff077624 */ /* 0x002fe200078e00ff */
[----:B--2---:R-:W-:Y:S01]  /*1b10*/  IADD3 R12, -R0, UR13, -R248 ;  /* 0x0000000d000c7c10 */ /* 0x004fe2000fffe9f8 */
[----:B------:R-:W-:-:S02]  /*1b20*/  IMAD R0, R21, c[0x0][0x278], RZ ;  /* 0x00009e0015007a24 */ /* 0x000fc400078e02ff */
[----:B------:R-:W-:Y:S01]  /*1b30*/  IMAD R13, R36, c[0x0][0x210], RZ ;  /* 0x00008400240d7a24 */ /* 0x000fe200078e02ff */
[----:B------:R-:W-:Y:S01]  /*1b40*/  ISETP.LT.OR P1, PT, R12, 0x1, P3 ;  /* 0x000000010c00780c */ /* 0x000fe20001f21670 */
[----:B------:R-:W-:Y:S01]  /*1b50*/  IMAD R0, R16, c[0x0][0x27c], R0 ;  /* 0x00009f0010007a24 */ /* 0x000fe200078e0200 */
[----:B------:R-:W-:Y:S01]  /*1b60*/  ISETP.LT.OR P0, PT, R12, 0x1, P4 ;  /* 0x000000010c00780c */ /* 0x000fe20002701670 */
[----:B------:R-:W-:Y:S01]  /*1b70*/  IMAD R13, R86, c[0x0][0x214], R13 ;  /* 0x00008500560d7a24 */ /* 0x000fe200078e020d */
[----:B------:R-:W-:Y:S01]  /*1b80*/  ISETP.LT.OR P2, PT, R12, 0x1, P6 ;  /* 0x000000010c00780c */ /* 0x000fe20003741670 */
[----:B------:R-:W-:Y:S02]  /*1b90*/  IMAD.IADD R17, R31, 0x1, R0 ;  /* 0x000000011f117824 */ /* 0x000fe400078e0200 */
[----:B------:R-:W-:-:S03]  /*1ba0*/  IMAD.IADD R9, R9, 0x1, R13 ;  /* 0x0000000109097824 */ /* 0x000fc600078e020d */
[----:B------:R-:W-:Y:S01]  /*1bb0*/  STL [R1+0x38], R17 ;  /* 0x0000381101007387 */ /* 0x000fe20000100800 */
[----:B----4-:R-:W-:-:S03]  /*1bc0*/  IMAD.WIDE.U32 R22, R16, c[0x0][0x218], R8 ;  /* 0x0000860010167a25 */ /* 0x010fc600078e0008 */
[----:B------:R1:W-:Y:S01]  /*1bd0*/  LDGSTS.E.BYPASS.LTC128B.128 [R240+0x10080], [R4.64], !P1 ;  /* 0x1008000004f07fae */ /* 0x0003e2000c901d50 */
[----:B------:R-:W-:-:S03]  /*1be0*/  LEA R6, P1, R3, R4, 0x6 ;  /* 0x0000000403067211 */ /* 0x000fc600078230ff */
[----:B------:R1:W-:Y:S01]  /*1bf0*/  LDGSTS.E.BYPASS.LTC128B.128 [R240+0x12080], [R4.64+0x80], !P0 ;  /* 0x1208008004f07fae */ /* 0x0003e2000c101d50 */
[----:B------:R-:W-:Y:S02]  /*1c00*/  LEA.HI.X R7, R3, R5, R7, 0x6, P1 ;  /* 0x0000000503077211 */ /* 0x000fe400008f3407 */
[----:B------:R-:W-:Y:S01]  /*1c10*/  ISETP.LT.OR P1, PT, R12, 0x1, P5 ;  /* 0x000000010c00780c */ /* 0x000fe20002f21670 */
[----:B------:R1:W-:Y:S01]  /*1c20*/  LDGSTS.E.BYPASS.LTC128B.128 [R240+0x14080], [R4.64+0x100], !P2 ;  /* 0x1408010004f07fae */ /* 0x0003e2000d101d50 */
[----:B------:R-:W-:-:S03]  /*1c30*/  ISETP.GT.AND P2, PT, R87, 0xf, PT ;  /* 0x0000000f5700780c */ /* 0x000fc60003f44270 */
[----:B------:R2:W-:Y:S08]  /*1c40*/  STL.64 [R1], R22 ;  /* 0x0000001601007387 */ /* 0x0005f00000100a00 */
[----:B------:R1:W-:Y:S01]  /*1c50*/  LDGSTS.E.BYPASS.LTC128B.128 [R240+0x16080], [R4.64+0x180], !P1 ;  /* 0x1608018004f07fae */ /* 0x0003e2000c901d50 */
[----:B------:R-:W-:Y:S02]  /*1c60*/  ISETP.LT.OR P1, PT, R12, 0x21, P5 ;  /* 0x000000210c00780c */ /* 0x000fe40002f21670 */
[----:B------:R-:W-:-:S02]  /*1c70*/  @!P2 IADD3 R0, P0, R30, UR15, RZ ;  /* 0x0000000f1e00ac10 */ /* 0x000fc4000ff1e0ff */
[----:B------:R-:W-:Y:S02]  /*1c80*/  ISETP.GE.AND P5, PT, R2, c[0x0][0x16c], PT ;  /* 0x00005b0002007a0c */ /* 0x000fe40003fa6270 */
[----:B------:R-:W-:Y:S02]  /*1c90*/  @!P2 IADD3.X R3, R17, UR9, RZ, P0, !PT ;  /* 0x000000091103ac10 */ /* 0x000fe400087fe4ff */
[C---:B------:R-:W-:Y:S02]  /*1ca0*/  @!P2 LEA R10, P0, R0.reuse, c[0x0][0x258], 0x2 ;  /* 0x00009600000aaa11 */ /* 0x040fe400078010ff */
[----:B------:R-:W-:Y:S02]  /*1cb0*/  SEL R33, RZ, 0x1, P5 ;  /* 0x00000001ff217807 */ /* 0x000fe40002800000 */
[----:B------:R-:W-:Y:S01]  /*1cc0*/  @!P2 LEA.HI.X R11, R0, c[0x0][0x25c], R3, 0x2, P0 ;  /* 0x00009700000baa11 */ /* 0x000fe200000f1403 */
[----:B------:R-:W-:Y:S01]  /*1cd0*/  IMAD R0, R21, c[0x0][0x218], RZ ;  /* 0x0000860015007a24 */ /* 0x000fe200078e02ff */
[C---:B------:R-:W-:Y:S01]  /*1ce0*/  ISETP.LT.OR P0, PT, R12.reuse, 0x21, P3 ;  /* 0x000000210c00780c */ /* 0x040fe20001f01670 */
[----:B------:R-:W-:Y:S01]  /*1cf0*/  IMAD.U32 R3, RZ, RZ, UR8 ;  /* 0x00000008ff037e24 */ /* 0x000fe2000f8e00ff */
[----:B------:R-:W-:Y:S01]  /*1d00*/  ISETP.LT.OR P3, PT, R12, 0x21, P4 ;  /* 0x000000210c00780c */ /* 0x000fe20002761670 */
[----:B------:R-:W-:Y:S01]  /*1d10*/  IMAD R0, R16, c[0x0][0x21c], R0 ;  /* 0x0000870010007a24 */ /* 0x000fe200078e0200 */
[----:B------:R-:W-:Y:S01]  /*1d20*/  ISETP.LT.OR P2, PT, R12, 0x21, P6 ;  /* 0x000000210c00780c */ /* 0x000fe20003741670 */
[----:B------:R-:W-:Y:S01]  /*1d30*/  USHF.L.U64.HI UR8, UR4, 0x5, UR5 ;  /* 0x0000000504087899 */ /* 0x000fe20008010205 */
[----:B------:R-:W-:Y:S01]  /*1d40*/  ISETP.GT.AND P6, PT, R87, 0xf, PT ;  /* 0x0000000f5700780c */ /* 0x000fe20003fc4270 */
[----:B------:R-:W-:Y:S01]  /*1d50*/  IMAD.IADD R14, R23, 0x1, R0 ;  /* 0x00000001170e7824 */ /* 0x000fe200078e0200 */
[----:B------:R-:W-:-:S02]  /*1d60*/  ISETP.GE.AND P4, PT, R2, c[0x0][0x1fc], PT ;  /* 0x00007f0002007a0c */ /* 0x000fc40003f86270 */
[----:B------:R-:W-:Y:S01]  /*1d70*/  ISETP.GE.AND P5, PT, R24, c[0x0][0x1fc], PT ;  /* 0x00007f0018007a0c */ /* 0x000fe20003fa6270 */
[----:B-1----:R-:W-:Y:S02]  /*1d80*/  IMAD.U32 R4, RZ, RZ, UR18 ;  /* 0x00000012ff047e24 */ /* 0x002fe4000f8e00ff */
[----:B------:R1:W-:Y:S01]  /*1d90*/  LDGSTS.E.BYPASS.LTC128B.128 [R240+0x11080], [R6.64], !P0 ;  /* 0x1108000006f07fae */ /* 0x0003e2000c101d50 */
[----:B------:R-:W-:Y:S01]  /*1da0*/  SEL R34, RZ, 0x1, P4 ;  /* 0x00000001ff227807 */ /* 0x000fe20002000000 */
[----:B------:R-:W-:Y:S01]  /*1db0*/  IMAD.U32 R5, RZ, RZ, UR19 ;  /* 0x00000013ff057e24 */ /* 0x000fe2000f8e00ff */
[----:B------:R-:W-:Y:S01]  /*1dc0*/  ISETP.GE.AND P4, PT, R25, c[0x0][0x1fc], PT ;  /* 0x00007f0019007a0c */ /* 0x000fe20003f86270 */
[----:B------:R1:W-:Y:S01]  /*1dd0*/  LDGSTS.E.BYPASS.LTC128B.128 [R240+0x13080], [R6.64+0x80], !P3 ;  /* 0x1308008006f07fae */ /* 0x0003e2000d901d50 */
[----:B------:R-:W-:Y:S02]  /*1de0*/  LEA R0, P0, R4, R22, 0x6 ;  /* 0x0000001604007211 */ /* 0x000fe400078030ff */
[----:B------:R-:W-:Y:S01]  /*1df0*/  ISETP.GE.AND P3, PT, R2, c[0x0][0x1fc], PT ;  /* 0x00007f0002007a0c */ /* 0x000fe20003f66270 */
[----:B------:R1:W-:Y:S01]  /*1e00*/  LDGSTS.E.BYPASS.LTC128B.128 [R240+0x15080], [R6.64+0x100], !P2 ;  /* 0x1508010006f07fae */ /* 0x0003e2000d101d50 */
[----:B------:R-:W-:-:S02]  /*1e10*/  LEA.HI.X R4, R4, R14, R3, 0x6, P0 ;  /* 0x0000000e04047211 */ /* 0x000fc400000f3403 */
[----:B------:R-:W-:Y:S01]  /*1e20*/  ISETP.GE.AND P0, PT, R25, c[0x0][0x16c], PT ;  /* 0x00005b0019007a0c */ /* 0x000fe20003f06270 */
[----:B------:R1:W-:Y:S01]  /*1e30*/  LDGSTS.E.BYPASS.LTC128B.128 [R240+0x17080], [R6.64+0x180], !P1 ;  /* 0x1708018006f07fae */ /* 0x0003e2000c901d50 */
[----:B------:R-:W-:Y:S02]  /*1e40*/  P2R R13, PR, RZ, 0x8 ;  /* 0x00000008ff0d7803 */ /* 0x000fe40000000000 */
[----:B------:R-:W-:Y:S01]  /*1e50*/  SEL R32, RZ, 0x4, P0 ;  /* 0x00000004ff207807 */ /* 0x000fe20000000000 */
[----:B------:R4:W-:Y:S01]  /*1e60*/  STL [R1+0x10], R14 ;  /* 0x0000100e01007387 */ /* 0x0009e20000100800 */
[----:B------:R-:W-:Y:S02]  /*1e70*/  ISETP.NE.AND P2, PT, R13, RZ, PT ;  /* 0x000000ff0d00720c */ /* 0x000fe40003f45270 */
[----:B------:R-:W-:Y:S02]  /*1e80*/  LEA R2, P0, R0, c[0x0][0x1f0], 0x1 ;  /* 0x00007c0000027a11 */ /* 0x000fe400078008ff */
[----:B------:R-:W-:-:S02]  /*1e90*/  ISETP.LT.OR P2, PT, R12, 0x1, P2 ;  /* 0x000000010c00780c */ /* 0x000fc40001741670 */
[----:B------:R-:W-:Y:S01]  /*1ea0*/  LEA.HI.X R3, R0, c[0x0][0x1f4], R4, 0x1, P0 ;  /* 0x00007d0000037a11 */ /* 0x000fe200000f0c04 */
[----:B------:R-:W-:Y:S01]  /*1eb0*/  @!P6 IMAD.SHL.U32 R0, R87, 0x10, RZ ;  /* 0x000000105700e824 */ /* 0x000fe200078e00ff */
[----:B------:R-:W-:Y:S01]  /*1ec0*/  ISETP.LT.OR P0, PT, R12, 0x1, P5 ;  /* 0x000000010c00780c */ /* 0x000fe20002f01670 */
[----:B------:R-:W-:Y:S01]  /*1ed0*/  IMAD.WIDE.U32 R4, R86, c[0x0][0x288], R18 ;  /* 0x0000a20056047a25 */ /* 0x000fe200078e0012 */
[C---:B------:R-:W-:Y:S02]  /*1ee0*/  ISETP.GE.AND P1, PT, R24.reuse, c[0x0][0x16c], PT ;  /* 0x00005b0018007a0c */ /* 0x040fe40003f26270 */
[----:B------:R-:W-:Y:S01]  /*1ef0*/  ISETP.GE.AND P3, PT, R24, c[0x0][0x1fc], PT ;  /* 0x00007f0018007a0c */ /* 0x000fe20003f66270 */
[----:B------:R2:W-:Y:S01]  /*1f00*/  @!P6 LDGSTS.E.BYPASS.LTC128B.128 [R0+0x20080], [R10.64] ;  /* 0x200800000a00efae */ /* 0x0005e2000b901d50 */
[----:B---3--:R-:W-:Y:S02]  /*1f10*/  SEL R30, RZ, 0xffffffff, P1 ;  /* 0xffffffffff1e7807 */ /* 0x008fe40000800000 */
[----:B------:R-:W-:Y:S01]  /*1f20*/  ISETP.GE.AND P1, PT, R26, c[0x0][0x16c], PT ;  /* 0x00005b001a007a0c */ /* 0x000fe20003f26270 */
[----:B------:R-:W0:Y:S01]  /*1f30*/  LDGDEPBAR ;  /* 0x00000000000079af */ /* 0x000e220000000000 */
[----:B------:R-:W-:-:S02]  /*1f40*/  SEL R31, RZ, 0xffffffff, P3 ;  /* 0xffffffffff1f7807 */ /* 0x000fc40001800000 */
[----:B------:R-:W-:Y:S01]  /*1f50*/  ISETP.GE.AND P3, PT, R26, c[0x0][0x1fc], PT ;  /* 0x00007f001a007a0c */ /* 0x000fe20003f66270 */
[----:B------:R3:W-:Y:S01]  /*1f60*/  LDGSTS.E.BYPASS.LTC128B.128 [R240+0x18080], [R2.64], !P2 ;  /* 0x1808000002f07fae */ /* 0x0007e2000d101d50 */
[----:B------:R-:W-:Y:S01]  /*1f70*/  SEL R243, RZ, 0x8, P1 ;  /* 0x00000008fff37807 */ /* 0x000fe20000800000 */
[----:B-1----:R-:W-:Y:S01]  /*1f80*/  IMAD.U32 R7, RZ, RZ, UR4 ;  /* 0x00000004ff077e24 */ /* 0x002fe2000f8e00ff */
[C---:B------:R-:W-:Y:S01]  /*1f90*/  ISETP.LT.OR P1, PT, R12.reuse, 0x1, P4 ;  /* 0x000000010c00780c */ /* 0x040fe20002721670 */
[----:B------:R3:W-:Y:S01]  /*1fa0*/  LDGSTS.E.BYPASS.LTC128B.128 [R240+0x1a080], [R2.64+0x80], !P0 ;  /* 0x1a08008002f07fae */ /* 0x0007e2000c101d50 */
[----:B------:R-:W-:-:S11]  /*1fb0*/  ISETP.LT.OR P0, PT, R12, 0x1, P3 ;  /* 0x000000010c00780c */ /* 0x000fd60001f01670 */
[----:B------:R3:W-:Y:S01]  /*1fc0*/  LDGSTS.E.BYPASS.LTC128B.128 [R240+0x1c080], [R2.64+0x100], !P1 ;  /* 0x1c08010002f07fae */ /* 0x0007e2000c901d50 */
[----:B------:R-:W-:Y:S01]  /*1fd0*/  ISETP.GE.AND P1, PT, R25, c[0x0][0x1fc], PT ;  /* 0x00007f0019007a0c */ /* 0x000fe20003f26270 */
[----:B--2---:R-:W-:Y:S01]  /*1fe0*/  IMAD R0, R36, c[0x0][0x288], RZ ;  /* 0x0000a20024007a24 */ /* 0x004fe200078e02ff */
[----:B------:R-:W-:Y:S01]  /*1ff0*/  LEA.HI R10, R35, R87, RZ, 0x4 ;  /* 0x00000057230a7211 */ /* 0x000fe200078f20ff */
[----:B------:R3:W-:Y:S01]  /*2000*/  LDGSTS.E.BYPASS.LTC128B.128 [R240+0x1e080], [R2.64+0x180], !P0 ;  /* 0x1e08018002f07fae */ /* 0x0007e2000c101d50 */
[----:B------:R-:W-:Y:S01]  /*2010*/  LEA R18, P0, R7, R2, 0x6 ;  /* 0x0000000207127211 */ /* 0x000fe200078030ff */
[----:B------:R-:W-:Y:S01]  /*2020*/  IMAD R0, R86, c[0x0][0x28c], R0 ;  /* 0x0000a30056007a24 */ /* 0x000fe200078e0200 */
[----:B------:R-:W-:Y:S01]  /*2030*/  LOP3.LUT R6, R10, 0xfffffff0, RZ, 0xc0, !PT ;  /* 0xfffffff00a067812 */ /* 0x000fe200078ec0ff */
[----:B------:R-:W-:Y:S01]  /*2040*/  IMAD R11, R36, c[0x0][0x238], RZ ;  /* 0x00008e00240b7a24 */ /* 0x000fe200078e02ff */
[----:B------:R-:W-:Y:S01]  /*2050*/  SEL R29, RZ, 0x4, P1 ;  /* 0x00000004ff1d7807 */ /* 0x000fe20000800000 */
[----:B------:R-:W-:Y:S01]  /*2060*/  IMAD.IADD R5, R5, 0x1, R0 ;  /* 0x0000000105057824 */ /* 0x000fe200078e0200 */
[----:B------:R-:W-:Y:S01]  /*2070*/  CS2R R36, SRZ ;  /* 0x0000000000247805 */ /* 0x000fe2000001ff00 */
[----:B------:R-:W-:Y:S01]  /*2080*/  IMAD.U32 R0, RZ, RZ, UR5 ;  /* 0x00000005ff007e24 */ /* 0x000fe2000f8e00ff */
[----:B------:R-:W-:Y:S01]  /*2090*/  UIADD3 UR5, UR7, 0x1, -UR14 ;  /* 0x0000000107057890 */ /* 0x000fe2000fffe80e */
[----:B------:R-:W-:Y:S01]  /*20a0*/  IMAD.IADD R6, R87, 0x1, -R6 ;  /* 0x0000000157067824 */ /* 0x000fe200078e0a06 */
[----:B------:R-:W-:Y:S01]  /*20b0*/  UIADD3 UR7, UR7, -UR13, URZ ;  /* 0x8000000d07077290 */ /* 0x000fe2000fffe03f */
[----:B------:R-:W-:Y:S01]  /*20c0*/  IMAD.WIDE.U32 R22, R16, c[0x0][0x290], R4 ;  /* 0x0000a40010167a25 */ /* 0x000fe200078e0004 */
[----:B------:R-:W-:-:S02]  /*20d0*/  LEA.HI.X R19, R7, R3, R0, 0x6, P0 ;  /* 0x0000000307137211 */ /* 0x000fc400000f3400 */
[----:B------:R-:W-:Y:S01]  /*20e0*/  SHF.R.S32.HI R7, RZ, 0x1f, R6 ;  /* 0x0000001fff077819 */ /* 0x000fe20000011406 */
[----:B------:R-:W-:Y:S01]  /*20f0*/  IMAD.SHL.U32 R0, R84, 0x100, RZ ;  /* 0x0000010054007824 */ /* 0x000fe200078e00ff */
[----:B------:R1:W-:Y:S01]  /*2100*/  STL.64 [R1+0x18], R22 ;  /* 0x0000181601007387 */ /* 0x0003e20000100a00 */
[----:B------:R-:W-:Y:S01]  /*2110*/  IMAD R11, R86, c[0x0][0x23c], R11 ;  /* 0x00008f00560b7a24 */ /* 0x000fe200078e020b */
[----:B------:R-:W-:Y:S01]  /*2120*/  LEA.HI R230, R7, R6, RZ, 0x3 ;  /* 0x0000000607e67211 */ /* 0x000fe200078f18ff */
[----:B------:R-:W-:Y:S01]  /*2130*/  CS2R R84, SRZ ;  /* 0x0000000000547805 */ /* 0x000fe2000001ff00 */
[----:B------:R-:W-:Y:S01]  /*2140*/  IADD3 R8, P0, R0, R87, RZ ;  /* 0x0000005700087210 */ /* 0x000fe20007f1e0ff */
[----:B---3--:R-:W-:-:S04]  /*2150*/  IMAD R2, R21, c[0x0][0x290], RZ ;  /* 0x0000a40015027a24 */ /* 0x008fc800078e02ff */
[----:B------:R-:W-:Y:S01]  /*2160*/  IMAD R3, R16, c[0x0][0x294], R2 ;  /* 0x0000a50010037a24 */ /* 0x000fe200078e0202 */
[----:B------:R-:W-:Y:S02]  /*2170*/  SHF.R.S32.HI R2, RZ, 0x1f, R0 ;  /* 0x0000001fff027819 */ /* 0x000fe40000011400 */
[----:B------:R-:W-:Y:S01]  /*2180*/  IADD3 R0, P1, R22, UR15, RZ ;  /* 0x0000000f16007c10 */ /* 0x000fe2000ff3e0ff */
[----:B----4-:R-:W-:Y:S01]  /*2190*/  IMAD.IADD R14, R23, 0x1, R3 ;  /* 0x00000001170e7824 */ /* 0x010fe200078e0203 */
[----:B------:R-:W-:Y:S02]  /*21a0*/  LEA.HI.X.SX32 R9, R87, R2, 0x1, P0 ;  /* 0x0000000257097211 */ /* 0x000fe400000f0eff */
[C---:B------:R-:W-:Y:S01]  /*21b0*/  LOP3.LUT R3, R230.reuse, 0xfffffff8, RZ, 0xc0, !PT ;  /* 0xfffffff8e6037812 */ /* 0x040fe200078ec0ff */
[----:B------:R-:W-:Y:S01]  /*21c0*/  IMAD.SHL.U32 R230, R230, 0x40, RZ ;  /* 0x00000040e6e67824 */ /* 0x000fe200078e00ff */
[----:B------:R-:W-:Y:S01]  /*21d0*/  IADD3.X R2, R14, UR9, RZ, P1, !PT ;  /* 0x000000090e027c10 */ /* 0x000fe20008ffe4ff */
[----:B------:R2:W-:Y:S01]  /*21e0*/  STL [R1+0x30], R14 ;  /* 0x0000300e01007387 */ /* 0x0005e20000100800 */
[----:B------:R-:W-:Y:S01]  /*21f0*/  LEA R24, P0, R0, c[0x0][0x280], 0x2 ;  /* 0x0000a00000187a11 */ /* 0x000fe200078010ff */
[----:B------:R-:W-:Y:S01]  /*2200*/  USHF.L.U32 UR9, UR4, 0x5, URZ ;  /* 0x0000000504097899 */ /* 0x000fe2000800063f */
[----:B------:R-:W-:Y:S01]  /*2210*/  ISETP.GE.AND P1, PT, R26, c[0x0][0x1fc], PT ;  /* 0x00007f001a007a0c */ /* 0x000fe20003f26270 */
[----:B-1----:R-:W-:Y:S01]  /*2220*/  IMAD.IADD R22, R6, 0x1, -R3 ;  /* 0x0000000106167824 */ /* 0x002fe200078e0a03 */
[----:B------:R-:W-:Y:S01]  /*2230*/  LEA.HI.X R25, R0, c[0x0][0x284], R2, 0x2, P0 ;  /* 0x0000a10000197a11 */ /* 0x000fe200000f1402 */
[----:B------:R-:W-:Y:S01]  /*2240*/  IMAD.MOV.U32 R3, RZ, RZ, 0x10 ;  /* 0x00000010ff037424 */ /* 0x000fe200078e00ff */
[----:B------:R-:W-:Y:S01]  /*2250*/  SHF.R.S32.HI R0, RZ, 0x4, R10 ;  /* 0x00000004ff007819 */ /* 0x000fe2000001140a */
[----:B------:R-:W-:Y:S01]  /*2260*/  IMAD.MOV.U32 R6, RZ, RZ, c[0x0][0x2a8] ;  /* 0x0000aa00ff067624 */ /* 0x000fe200078e00ff */
[----:B------:R-:W-:Y:S01]  /*2270*/  ISETP.NE.AND P0, PT, R13, RZ, PT ;  /* 0x000000ff0d00720c */ /* 0x000fe20003f05270 */
[----:B------:R-:W-:Y:S01]  /*2280*/  ULDC UR4, c[0x0][0x2a0] ;  /* 0x0000a80000047ab9 */ /* 0x000fe20000000800 */
[----:B------:R-:W-:Y:S01]  /*2290*/  SEL R242, RZ, 0x8, P1 ;  /* 0x00000008fff27807 */ /* 0x000fe20000800000 */
[----:B------:R-:W-:Y:S01]  /*22a0*/  ULOP3.LUT UR4, URZ, UR4, URZ, 0x33, !UPT ;  /* 0x000000043f047292 */ /* 0x000fe2000f8e333f */
[----:B------:R-:W-:-:S02]  /*22b0*/  LEA.HI R2, R10, R0, RZ, 0x1 ;  /* 0x000000000a027211 */ /* 0x000fc400078f08ff */
[----:B------:R-:W-:Y:S02]  /*22c0*/  R2P PR, R22, 0x6 ;  /* 0x0000000616007804 */ /* 0x000fe40000000000 */
[----:B------:R-:W-:Y:S02]  /*22d0*/  LOP3.LUT R2, R2, 0xfffffffe, RZ, 0xc0, !PT ;  /* 0xfffffffe02027812 */ /* 0x000fe400078ec0ff */
[----:B------:R-:W-:Y:S02]  /*22e0*/  LEA.HI R10, R35, R87, RZ, 0x5 ;  /* 0x00000057230a7211 */ /* 0x000fe400078f28ff */
[----:B------:R-:W-:Y:S01]  /*22f0*/  SEL R5, R3, 0xfffffff0, !P1 ;  /* 0xfffffff003057807 */ /* 0x000fe20004800000 */
[----:B------:R-:W-:Y:S01]  /*2300*/  IMAD.IADD R13, R0, 0x1, -R2 ;  /* 0x00000001000d7824 */ /* 0x000fe200078e0a02 */
[----:B------:R-:W-:Y:S02]  /*2310*/  SEL R4, R246, 0xffffffe0, !P2 ;  /* 0xffffffe0f6047807 */ /* 0x000fe40005000000 */
[----:B------:R-:W-:-:S02]  /*2320*/  R2P PR, R27, 0x6 ;  /* 0x000000061b007804 */ /* 0x000fc40000000000 */
[----:B------:R-:W-:Y:S01]  /*2330*/  ISETP.GE.AND P6, PT, R6, 0x1, PT ;  /* 0x000000010600780c */ /* 0x000fe20003fc6270 */
[----:B------:R-:W-:Y:S01]  /*2340*/  IMAD.WIDE.U32 R6, R86, c[0x0][0x238], R8 ;  /* 0x00008e0056067a25 */ /* 0x000fe200078e0008 */
[--C-:B------:R-:W-:Y:S02]  /*2350*/  SHF.R.S32.HI R0, RZ, 0x5, R10.reuse ;  /* 0x00000005ff007819 */ /* 0x100fe4000001140a */
[----:B------:R-:W-:Y:S01]  /*2360*/  SHF.R.S32.HI R2, RZ, 0x1f, R10 ;  /* 0x0000001fff027819 */ /* 0x000fe2000001140a */
[----:B------:R-:W-:Y:S01]  /*2370*/  IMAD.IADD R7, R7, 0x1, R11 ;  /* 0x0000000107077824 */ /* 0x000fe200078e020b */
[----:B------:R-:W-:Y:S01]  /*2380*/  LOP3.LUT R9, R10, 0xffffffe0, RZ, 0xc0, !PT ;  /* 0xffffffe00a097812 */ /* 0x000fe200078ec0ff */
[----:B------:R-:W-:Y:S01]  /*2390*/  IMAD.SHL.U32 R11, R28, 0x8, RZ ;  /* 0x000000081c0b7824 */ /* 0x000fe200078e00ff */
[----:B------:R-:W-:Y:S01]  /*23a0*/  LEA.HI R10, R2, R0, RZ, 0x2 ;  /* 0x00000000020a7211 */ /* 0x000fe200078f10ff */
[----:B------:R-:W-:Y:S01]  /*23b0*/  IMAD.WIDE.U32 R150, R16, c[0x0][0x240], R6 ;  /* 0x0000900010967a25 */ /* 0x000fe200078e0006 */
[----:B------:R-:W-:-:S02]  /*23c0*/  LEA.HI R23, R35, R87, RZ, 0x2 ;  /* 0x0000005723177211 */ /* 0x000fc400078f10ff */
[----:B--2---:R-:W-:Y:S01]  /*23d0*/  LEA.HI R14, R0, R0, RZ, 0x1 ;  /* 0x00000000000e7211 */ /* 0x004fe200078f08ff */
[----:B------:R-:W-:Y:S01]  /*23e0*/  IMAD.IADD R2, R87, 0x1, -R9 ;  /* 0x0000000157027824 */ /* 0x000fe200078e0a09 */
[--C-:B------:R-:W-:Y:S01]  /*23f0*/  SHF.R.S32.HI R20, RZ, 0x2, R23.reuse ;  /* 0x00000002ff147819 */ /* 0x100fe20000011417 */
[----:B------:R-:W-:Y:S01]  /*2400*/  IMAD.SHL.U32 R6, R248, 0x8, RZ ;  /* 0x00000008f8067824 */ /* 0x000fe200078e00ff */
[----:B------:R-:W-:Y:S01]  /*2410*/  SHF.R.S32.HI R8, RZ, 0x1f, R23 ;  /* 0x0000001fff087819 */ /* 0x000fe20000011417 */
[----:B------:R-:W-:Y:S01]  /*2420*/  IMAD.SHL.U32 R7, R13, 0x20, RZ ;  /* 0x000000200d077824 */ /* 0x000fe200078e00ff */
[----:B------:R-:W-:Y:S01]  /*2430*/  LOP3.LUT R9, R14, 0xfffffffe, RZ, 0xc0, !PT ;  /* 0xfffffffe0e097812 */ /* 0x000fe200078ec0ff */
[----:B------:R1:W-:Y:S01]  /*2440*/  STL.64 [R1+0x28], R150 ;  /* 0x0000289601007387 */ /* 0x0003e20000100a00 */
[----:B------:R-:W-:Y:S02]  /*2450*/  SHF.R.S32.HI R14, RZ, 0x1f, R2 ;  /* 0x0000001fff0e7819 */ /* 0x000fe40000011402 */
[----:B------:R-:W-:Y:S01]  /*2460*/  LOP3.LUT R10, R10, 0xfffffffc, RZ, 0xc0, !PT ;  /* 0xfffffffc0a0a7812 */ /* 0x000fe200078ec0ff */
[----:B------:R-:W-:Y:S01]  /*2470*/  IMAD.IADD R236, R0, 0x1, -R9 ;  /* 0x0000000100ec7824 */ /* 0x000fe200078e0a09 */
[----:B------:R-:W-:-:S02]  /*2480*/  LEA.HI R8, R8, R20, RZ, 0x3 ;  /* 0x0000001408087211 */ /* 0x000fc400078f18ff */
[----:B------:R-:W-:Y:S01]  /*2490*/  LEA.HI R14, R14, R2, RZ, 0x2 ;  /* 0x000000020e0e7211 */ /* 0x000fe200078f10ff */
[----:B------:R-:W-:Y:S01]  /*24a0*/  IMAD.IADD R17, R0, 0x1, -R10 ;  /* 0x0000000100117824 */ /* 0x000fe200078e0a0a */
[----:B------:R-:W-:Y:S02]  /*24b0*/  LOP3.LUT R8, R8, 0xfffffff8, RZ, 0xc0, !PT ;  /* 0xfffffff808087812 */ /* 0x000fe400078ec0ff */
[----:B------:R-:W-:Y:S02]  /*24c0*/  LOP3.LUT R0, R14, 0x7ffffffc, RZ, 0xc0, !PT ;  /* 0x7ffffffc0e007812 */ /* 0x000fe400078ec0ff */
[----:B------:R-:W-:Y:S01]  /*24d0*/  SEL R3, R3, 0xfffffff0, !P1 ;  /* 0xfffffff003037807 */ /* 0x000fe20004800000 */
[----:B------:R-:W-:Y:S01]  /*24e0*/  IMAD.IADD R20, R20, 0x1, -R8 ;  /* 0x0000000114147824 */ /* 0x000fe200078e0a08 */
[C---:B------:R-:W-:Y:S01]  /*24f0*/  ISETP.LT.OR P1, PT, R12.reuse, 0x21, P0 ;  /* 0x000000210c00780c */ /* 0x040fe20000721670 */
[----:B------:R-:W-:Y:S01]  /*2500*/  IMAD R8, R21, c[0x0][0x240], RZ ;  /* 0x0000900015087a24 */ /* 0x000fe200078e02ff */
[----:B------:R-:W-:-:S02]  /*2510*/  ISETP.LT.OR P0, PT, R12, 0x21, P5 ;  /* 0x000000210c00780c */ /* 0x000fc40002f01670 */
[----:B------:R-:W-:Y:S01]  /*2520*/  ISETP.LT.OR P4, PT, R12, 0x21, P4 ;  /* 0x000000210c00780c */ /* 0x000fe20002781670 */
[----:B------:R-:W-:Y:S01]  /*2530*/  IMAD R148, R16, c[0x0][0x244], R8 ;  /* 0x0000910010947a24 */ /* 0x000fe200078e0208 */
[----:B------:R-:W-:Y:S01]  /*2540*/  ISETP.LT.OR P3, PT, R12, 0x21, P3 ;  /* 0x000000210c00780c */ /* 0x000fe20001f61670 */
[----:B------:R-:W-:Y:S01]  /*2550*/  IMAD.IADD R12, R2, 0x1, -R0 ;  /* 0x00000001020c7824 */ /* 0x000fe200078e0a00 */
[----:B------:R-:W-:Y:S01]  /*2560*/  LEA.HI R9, R35, R87, RZ, 0x7 ;  /* 0x0000005723097211 */ /* 0x000fe200078f38ff */
[----:B------:R-:W-:Y:S01]  /*2570*/  IMAD.SHL.U32 R2, R27, 0x40, RZ ;  /* 0x000000401b027824 */ /* 0x000fe200078e00ff */
[----:B------:R-:W-:Y:S01]  /*2580*/  LOP3.LUT R6, R6, 0x8, RZ, 0xc0, !PT ;  /* 0x0000000806067812 */ /* 0x000fe200078ec0ff */
[----:B------:R-:W-:Y:S01]  /*2590*/  IMAD.SHL.U32 R8, R236, 0x10, RZ ;  /* 0x00000010ec087824 */ /* 0x000fe200078e00ff */
[----:B------:R-:W-:Y:S01]  /*25a0*/  SHF.R.S32.HI R0, RZ, 0x7, R9 ;  /* 0x00000007ff007819 */ /* 0x000fe20000011409 */
[----:B------:R1:W-:Y:S01]  /*25b0*/  LDGSTS.E.BYPASS.LTC128B.128 [R240+0x19080], [R18.64], !P1 ;  /* 0x1908000012f07fae */ /* 0x0003e2000c901d50 */
[----:B------:R-:W-:Y:S01]  /*25c0*/  LOP3.LUT R2, R2, 0x1c0, RZ, 0xc0, !PT ;  /* 0x000001c002027812 */ /* 0x000fe200078ec0ff */
[----:B------:R-:W-:Y:S01]  /*25d0*/  CS2R R26, SRZ ;  /* 0x00000000001a7805 */ /* 0x000fe2000001ff00 */
[----:B------:R-:W-:Y:S01]  /*25e0*/  LEA.HI R16, R0, R0, RZ, 0x1 ;  /* 0x0000000000107211 */ /* 0x000fe200078f08ff */
[----:B------:R-:W-:Y:S01]  /*25f0*/  IMAD R10, R13, 0x2, R0 ;  /* 0x000000020d0a7824 */ /* 0x000fe200078e0200 */
[----:B------:R-:W-:Y:S01]  /*2600*/  SHF.R.U32.HI R9, RZ, 0x3, R2 ;  /* 0x00000003ff097819 */ /* 0x000fe20000011602 */
[----:B------:R1:W-:Y:S01]  /*2610*/  LDGSTS.E.BYPASS.LTC128B.128 [R240+0x1b080], [R18.64+0x80], !P0 ;  /* 0x1b08008012f07fae */ /* 0x0003e2000c101d50 */
[----:B------:R-:W-:-:S02]  /*2620*/  LOP3.LUT R8, R2, 0x10, R8, 0xf8, !PT ;  /* 0x0000001002087812 */ /* 0x000fc400078ef808 */
[C---:B------:R-:W-:Y:S01]  /*2630*/  LOP3.LUT R2, R9.reuse, R6, R2, 0x1e, !PT ;  /* 0x0000000609027212 */ /* 0x040fe200078e1e02 */
[----:B------:R1:W-:Y:S01]  /*2640*/  LDGSTS.E.BYPASS.LTC128B.128 [R240+0x1d080], [R18.64+0x100], !P4 ;  /* 0x1d08010012f07fae */ /* 0x0003e2000e101d50 */
[----:B------:R-:W-:Y:S01]  /*2650*/  LOP3.LUT R15, R9, R8, R6, 0x1e, !PT ;  /* 0x00000008090f7212 */ /* 0x000fe200078e1e06 */
[----:B------:R-:W-:Y:S01]  /*2660*/  IMAD.SHL.U32 R8, R20, 0x40, RZ ;  /* 0x0000004014087824 */ /* 0x000fe200078e00ff */
[----:B------:R-:W-:Y:S01]  /*2670*/  LOP3.LUT R7, R7, 0x20, RZ, 0xc0, !PT ;  /* 0x0000002007077812 */ /* 0x000fe200078ec0ff */
[----:B------:R-:W-:Y:S01]  /*2680*/  IMAD.SHL.U32 R9, R30, 0x2, RZ ;  /* 0x000000021e097824 */ /* 0x000fe200078e00ff */
[----:B------:R-:W-:Y:S01]  /*2690*/  LOP3.LUT R6, R16, 0x1ffffffe, RZ, 0xc0, !PT ;  /* 0x1ffffffe10067812 */ /* 0x000fe200078ec0ff */
[----:B------:R-:W-:Y:S01]  /*26a0*/  IMAD.U32 R2, R10, 0x200, R2 ;  /* 0x000002000a027824 */ /* 0x000fe200078e0002 */
[----:B------:R-:W-:Y:S01]  /*26b0*/  LOP3.LUT R16, R7, 0x18, R11, 0xf8, !PT ;  /* 0x0000001807107812 */ /* 0x000fe200078ef80b */
[----:B------:R-:W-:Y:S01]  /*26c0*/  IMAD.SHL.U32 R10, R17, 0x400, RZ ;  /* 0x00000400110a7824 */ /* 0x000fe200078e00ff */
[----:B------:R-:W-:Y:S01]  /*26d0*/  SEL R228, R246, 0xffffffe0, !P2 ;  /* 0xffffffe0f6e47807 */ /* 0x000fe20005000000 */
[----:B------:R-:W-:Y:S01]  /*26e0*/  IMAD.IADD R7, R0, 0x1, -R6 ;  /* 0x0000000100077824 */ /* 0x000fe200078e0a06 */
[----:B------:R-:W-:Y:S01]  /*26f0*/  R2P PR, R20, 0x6 ;  /* 0x0000000614007804 */ /* 0x000fe20000000000 */
[----:B------:R-:W-:Y:S01]  /*2700*/  IMAD.SHL.U32 R6, R0, 0x8, RZ ;  /* 0x0000000800067824 */ /* 0x000fe200078e00ff */
[----:B------:R-:W-:Y:S01]  /*2710*/  LOP3.LUT R0, R8, 0x1c0, RZ, 0xc0, !PT ;  /* 0x000001c008007812 */ /* 0x000fe200078ec0ff */
[----:B------:R-:W-:Y:S01]  /*2720*/  IMAD R250, R7, 0x4, R12 ;  /* 0x0000000407fa7824 */ /* 0x000fe200078e020c */
[----:B------:R-:W-:Y:S01]  /*2730*/  LOP3.LUT R12, R9, 0x2, R33, 0xe2, !PT ;  /* 0x00000002090c7812 */ /* 0x000fe200078ee221 */
[----:B------:R-:W-:Y:S01]  /*2740*/  IMAD.SHL.U32 R9, R31, 0x2, RZ ;  /* 0x000000021f097824 */ /* 0x000fe200078e00ff */
[----:B------:R-:W-:Y:S01]  /*2750*/  LOP3.LUT R7, R0, 0x8, R6, 0xf8, !PT ;  /* 0x0000000800077812 */ /* 0x000fe200078ef806 */
[----:B------:R1:W-:Y:S01]  /*2760*/  LDGSTS.E.BYPASS.LTC128B.128 [R240+0x1f080], [R18.64+0x180], !P3 ;  /* 0x1f08018012f07fae */ /* 0x0003e2000d901d50 */
[----:B------:R-:W-:Y:S01]  /*2770*/  SHF.R.U32.HI R6, RZ, 0x3, R0 ;  /* 0x00000003ff067819 */ /* 0x000fe20000011600 */
[----:B------:R-:W-:Y:S01]  /*2780*/  IMAD.SHL.U32 R250, R250, 0x2, RZ ;  /* 0x00000002fafa7824 */ /* 0x000fe200078e00ff */
[----:B------:R-:W-:Y:S01]  /*2790*/  LOP3.LUT R0, R23, 0x3ffffffc, RZ, 0xc0, !PT ;  /* 0x3ffffffc17007812 */ /* 0x000fe200078ec0ff */
[----:B------:R-:W-:Y:S01]  /*27a0*/  IMAD.SHL.U32 R2, R2, 0x2, RZ ;  /* 0x0000000202027824 */ /* 0x000fe200078e00ff */
[----:B------:R-:W-:Y:S01]  /*27b0*/  SHF.R.S32.HI R8, RZ, 0x2, R14 ;  /* 0x00000002ff087819 */ /* 0x000fe2000001140e */
[----:B------:R-:W-:Y:S01]  /*27c0*/  CS2R R30, SRZ ;  /* 0x00000000001e7805 */ /* 0x000fe2000001ff00 */
[----:B------:R-:W-:Y:S01]  /*27d0*/  LOP3.LUT R11, R7, R6, RZ, 0x3c, !PT ;  /* 0x00000006070b7212 */ /* 0x000fe200078e3cff */
[----:B------:R-:W-:Y:S01]  /*27e0*/  IMAD.IADD R0, R87, 0x1, -R0 ;  /* 0x0000000157007824 */ /* 0x000fe200078e0a00 */
[----:B------:R-:W-:Y:S01]  /*27f0*/  LOP3.LUT R9, R9, 0x2, R34, 0xe2, !PT ;  /* 0x0000000209097812 */ /* 0x000fe200078ee222 */
[----:B------:R-:W-:Y:S01]  /*2800*/  IMAD.SHL.U32 R6, R22, 0x40, RZ ;  /* 0x0000004016067824 */ /* 0x000fe200078e00ff */
[----:B------:R-:W-:Y:S01]  /*2810*/  ISETP.GE.AND P0, PT, R87, 0x10, PT ;  /* 0x000000105700780c */ /* 0x000fe20003f06270 */
[----:B------:R-:W-:Y:S01]  /*2820*/  IMAD R241, R17, 0x10, R8 ;  /* 0x0000001011f17824 */ /* 0x000fe200078e0208 */
[----:B------:R-:W-:Y:S01]  /*2830*/  LOP3.LUT R242, R242, R9, R29, 0xfe, !PT ;  /* 0x00000009f2f27212 */ /* 0x000fe200078efe1d */
[----:B------:R-:W-:Y:S01]  /*2840*/  IMAD R8, R0, 0x2, R10 ;  /* 0x0000000200087824 */ /* 0x000fe200078e020a */
[----:B------:R-:W-:Y:S01]  /*2850*/  LOP3.LUT R6, R6, 0x1c0, RZ, 0xc0, !PT ;  /* 0x000001c006067812 */ /* 0x000fe200078ec0ff */
[----:B------:R-:W-:Y:S01]  /*2860*/  IMAD.SHL.U32 R9, R13, 0x8, RZ ;  /* 0x000000080d097824 */ /* 0x000fe200078e00ff */
[----:B------:R-:W-:Y:S01]  /*2870*/  LOP3.LUT R230, R230, 0xfffffe00, RZ, 0xc0, !PT ;  /* 0xfffffe00e6e67812 */ /* 0x000fe200078ec0ff */
[----:B------:R-:W-:Y:S01]  /*2880*/  IMAD.IADD R8, R11, 0x1, R8 ;  /* 0x000000010b087824 */ /* 0x000fe200078e0208 */
[--C-:B------:R-:W-:Y:S01]  /*2890*/  SHF.R.U32.HI R7, RZ, 0x3, R6.reuse ;  /* 0x00000003ff077819 */ /* 0x100fe20000011606 */
[----:B------:R-:W-:Y:S01]  /*28a0*/  IMAD R0, R13, 0x200, R15 ;  /* 0x000002000d007824 */ /* 0x000fe200078e020f */
[----:B------:R-:W-:Y:S01]  /*28b0*/  LOP3.LUT R9, R6, 0x8, R9, 0xf8, !PT ;  /* 0x0000000806097812 */ /* 0x000fe200078ef809 */
[----:B------:R-:W-:Y:S01]  /*28c0*/  IMAD.SHL.U32 R244, R8, 0x2, RZ ;  /* 0x0000000208f47824 */ /* 0x000fe200078e00ff */
[----:B------:R-:W-:Y:S01]  /*28d0*/  LOP3.LUT R6, R7, R16, R6, 0x1e, !PT ;  /* 0x0000001007067212 */ /* 0x000fe200078e1e06 */
[----:B------:R-:W-:Y:S01]  /*28e0*/  IMAD R236, R236, 0x400, R230 ;  /* 0x00000400ecec7824 */ /* 0x000fe200078e02e6 */
[----:B------:R-:W-:Y:S01]  /*28f0*/  LOP3.LUT R7, R9, R7, RZ, 0x3c, !PT ;  /* 0x0000000709077212 */ /* 0x000fe200078e3cff */
[----:B------:R-:W-:Y:S01]  /*2900*/  IMAD R3, R3, 0x2, R2 ;  /* 0x0000000203037824 */ /* 0x000fe200078e0202 */
[----:B------:R-:W-:Y:S01]  /*2910*/  IADD3 R8, R244, 0x20280, RZ ;  /* 0x00020280f4087810 */ /* 0x000fe20007ffe0ff */
[----:B------:R-:W-:Y:S01]  /*2920*/  IMAD.IADD R232, R0, 0x1, R228 ;  /* 0x0000000100e87824 */ /* 0x000fe200078e02e4 */
[-C--:B------:R-:W-:Y:S01]  /*2930*/  LOP3.LUT R6, R6, R230.reuse, RZ, 0xfc, !PT ;  /* 0x000000e606067212 */ /* 0x080fe200078efcff */
[C---:B------:R-:W-:Y:S01]  /*2940*/  IMAD.IADD R236, R7.reuse, 0x1, R236 ;  /* 0x0000000107ec7824 */ /* 0x040fe200078e02ec */
[----:B------:R-:W-:Y:S01]  /*2950*/  IADD3 R230, R7, R230, R10 ;  /* 0x000000e607e67210 */ /* 0x000fe20007ffe00a */
[----:B------:R-:W-:Y:S01]  /*2960*/  @!P0 IMAD.SHL.U32 R7, R87, 0x10, RZ ;  /* 0x0000001057078824 */ /* 0x000fe200078e00ff */
[----:B------:R-:W-:Y:S01]  /*2970*/  IADD3 R245, R244, 0x202c0, RZ ;  /* 0x000202c0f4f57810 */ /* 0x000fe20007ffe0ff */
[----:B------:R-:W-:Y:S01]  /*2980*/  IMAD.SHL.U32 R235, R0, 0x2, RZ ;  /* 0x0000000200eb7824 */ /* 0x000fe200078e00ff */
[----:B------:R-:W-:Y:S01]  /*2990*/  @P2 IADD3 R245, R8, -0x40, RZ ;  /* 0xffffffc008f52810 */ /* 0x000fe20007ffe0ff */
[----:B------:R-:W-:Y:S01]  /*29a0*/  IMAD.IADD R8, R151, 0x1, R148 ;  /* 0x0000000197087824 */ /* 0x000fe200078e0294 */
[----:B------:R2:W-:Y:S01]  /*29b0*/  @!P0 LDGSTS.E.BYPASS.LTC128B.128 [R7+0x20180], [R24.64] ;  /* 0x2018000018078fae */ /* 0x0005e2000b901d50 */
[----:B------:R-:W-:Y:S01]  /*29c0*/  LEA R236, R236, 0x22280, 0x1 ;  /* 0x00022280ecec7811 */ /* 0x000fe200078e08ff */
[----:B------:R-:W-:Y:S01]  /*29d0*/  IMAD.SHL.U32 R230, R230, 0x2, RZ ;  /* 0x00000002e6e67824 */ /* 0x000fe200078e00ff */
[----:B------:R-:W-:Y:S01]  /*29e0*/  SEL R246, R246, 0xffffffe0, !P1 ;  /* 0xffffffe0f6f67807 */ /* 0x000fe20004800000 */
[----:B------:R1:W-:Y:S01]  /*29f0*/  STL [R1+0x34], R8 ;  /* 0x0000340801007387 */ /* 0x0003e20000100800 */
[----:B------:R-:W-:Y:S01]  /*2a00*/  LOP3.LUT R243, R243, R12, R32, 0xfe, !PT ;  /* 0x0000000cf3f37212 */ /* 0x000fe200078efe20 */
[C---:B------:R-:W-:Y:S01]  /*2a10*/  IMAD R231, R5.reuse, 0x2, R230 ;  /* 0x0000000205e77824 */ /* 0x040fe200078e02e6 */
[----:B------:R-:W-:Y:S01]  /*2a20*/  CS2R R86, SRZ ;  /* 0x0000000000567805 */ /* 0x000fe2000001ff00 */
[----:B------:R-:W0:Y:S01]  /*2a30*/  LDGDEPBAR ;  /* 0x00000000000079af */ /* 0x000e220000000000 */
[----:B------:R-:W-:Y:S01]  /*2a40*/  IMAD R237, R5, 0x2, R236 ;  /* 0x0000000205ed7824 */ /* 0x000fe200078e02ec */
[----:B------:R-:W-:Y:S01]  /*2a50*/  CS2R R34, SRZ ;  /* 0x0000000000227805 */ /* 0x000fe2000001ff00 */
[----:B------:R-:W-:Y:S01]  /*2a60*/  IMAD R229, R228, 0x2, R2 ;  /* 0x00000002e4e57824 */ /* 0x000fe200078e0202 */
[----:B------:R-:W-:Y:S01]  /*2a70*/  CS2R R32, SRZ ;  /* 0x0000000000207805 */ /* 0x000fe2000001ff00 */
[----:B------:R-:W-:Y:S01]  /*2a80*/  IMAD.IADD R247, R244, 0x1, R246 ;  /* 0x00000001f4f77824 */ /* 0x000fe200078e02f6 */
[----:B------:R-:W-:Y:S01]  /*2a90*/  CS2R R28, SRZ ;  /* 0x00000000001c7805 */ /* 0x000fe2000001ff00 */
[----:B------:R-:W-:Y:S01]  /*2aa0*/  CS2R R22, SRZ ;  /* 0x0000000000167805 */ /* 0x000fe2000001ff00 */
[----:B------:R-:W-:Y:S01]  /*2ab0*/  CS2R R20, SRZ ;  /* 0x0000000000147805 */ /* 0x000fe2000001ff00 */
[----:B------:R-:W-:Y:S01]  /*2ac0*/  IADD3 R252, -R250, UR11, RZ ;  /* 0x0000000bfafc7c10 */ /* 0x000fe2000fffe1ff */
[----:B------:R-:W-:-:S02]  /*2ad0*/  IMAD.SHL.U32 R0, R6, 0x2, RZ ;  /* 0x0000000206007824 */ /* 0x000fc400078e00ff */
[----:B------:R-:W-:Y:S02]  /*2ae0*/  IMAD R228, R228, 0x2, R3 ;  /* 0x00000002e4e47824 */ /* 0x000fe400078e0203 */
[----:B------:R-:W-:Y:S02]  /*2af0*/  IMAD.SHL.U32 R232, R232, 0x2, RZ ;  /* 0x00000002e8e87824 */ /* 0x000fe400078e00ff */
[----:B------:R-:W-:Y:S02]  /*2b00*/  IMAD.IADD R246, R246, 0x1, R245 ;  /* 0x00000001f6f67824 */ /* 0x000fe400078e02f5 */
[C---:B------:R-:W-:Y:S01]  /*2b10*/  IMAD R234, R4.reuse, 0x2, R230 ;  /* 0x0000000204ea7824 */ /* 0x040fe200078e02e6 */
[----:B--2---:R-:W-:Y:S01]  /*2b20*/  CS2R R24, SRZ ;  /* 0x0000000000187805 */ /* 0x004fe2000001ff00 */
[----:B------:R-:W-:Y:S02]  /*2b30*/  IMAD.U32 R7, RZ, RZ, UR5 ;  /* 0x00000005ff077e24 */ /* 0x000fe4000f8e00ff */
[----:B------:R-:W-:-:S02]  /*2b40*/  IMAD R239, R4, 0x2, R236 ;  /* 0x0000000204ef7824 */ /* 0x000fc400078e02ec */
[C---:B------:R-:W-:Y:S01]  /*2b50*/  IMAD R233, R4.reuse, 0x2, R231 ;  /* 0x0000000204e97824 */ /* 0x040fe200078e02e7 */
[----:B------:R-:W-:Y:S01]  /*2b60*/  IADD3 R7, R7, -UR13, -R250 ;  /* 0x8000000d07077c10 */ /* 0x000fe2000fffe8fa */
[----:B------:R-:W-:-:S03]  /*2b70*/  IMAD R238, R4, 0x2, R237 ;  /* 0x0000000204ee7824 */ /* 0x000fc600078e02ed */
[C---:B------:R-:W-:Y:S02]  /*2b80*/  IADD3 R249, R7.reuse, c[0x0][0x2a4], RZ ;  /* 0x0000a90007f97a10 */ /* 0x040fe40007ffe0ff */
[----:B-1----:R-:W-:Y:S02]  /*2b90*/  IADD3 R251, R7, UR4, RZ ;  /* 0x0000000407fb7c10 */ /* 0x002fe4000fffe0ff */
.L_x_807:
[----:B------:R-:W-:Y:S04]  /*2ba0*/  DEPBAR.LE SB0, 0x0 ;  /* 0x000080000000791a */ /* 0x000fe80000000000 */
[----:B------:R-:W-:Y:S06]  /*2bb0*/  BAR.SYNC.DEFER_BLOCKING 0x0 ;  /* 0x0000000000007b1d */ /* 0x000fec0000010000 */
        /* <DEDUP_REMOVED lines=10> */
[----:B------:R-:W-:Y:S05]  /*2c60*/  LDSM.16.M88.4 R176, [R228+0x80] ;  /* 0x00008000e4b0783b */ /* 0x000fea0000000200 */
[----:B------:R-:W-:Y:S01]  /*2c70*/  LDS R180, [R241.X4+0x20080] ;  /* 0x02008000f1b47984 */ /* 0x000fe20000004800 */
[C---:B------:R-:W-:Y:S04]  /*2c80*/  HMMA.16816.F32.BF16 R8, R16.reuse, R10, RZ ;  /* 0x0000000a1008723c */ /* 0x040fe800000418ff */
[----:B------:R-:W-:Y:S04]  /*2c90*/  LDS R181, [R241.X4+0x200a0] ;  /* 0x0200a000f1b57984 */ /* 0x000fe80000004800 */
[C---:B--2---:R-:W-:Y:S08]  /*2ca0*/  HMMA.16816.F32.BF16 R12, R16.reuse, R148, RZ ;  /* 0x00000094100c723c */ /* 0x044ff000000418ff */
[----:B------:R-:W-:Y:S01]  /*2cb0*/  HMMA.16816.F32.BF16 R16, R16, R150, RZ ;  /* 0x000000961010723c */ /* 0x000fe200000418ff */
[----:B------:R-:W1:Y:S07]  /*2cc0*/  LDSM.16.M88.4 R148, [R229+0x1080] ;  /* 0x00108000e594783b */ /* 0x000e6e0000000200 */
[C---:B---3--:R-:W-:Y:S08]  /*2cd0*/  HMMA.16816.F32.BF16 R4, R152.reuse, R156, R4 ;  /* 0x0000009c9804723c */ /* 0x048ff00000041804 */
[C---:B------:R-:W-:Y:S01]  /*2ce0*/  HMMA.16816.F32.BF16 R8, R152.reuse, R158, R8 ;  /* 0x0000009e9808723c */ /* 0x040fe20000041808 */
[----:B------:R-:W-:Y:S07]  /*2cf0*/  LDSM.16.M88.4 R156, [R230+0x12080] ;  /* 0x01208000e69c783b */ /* 0x000fee0000000200 */
[C---:B----4-:R-:W-:Y:S08]  /*2d00*/  HMMA.16816.F32.BF16 R12, R152.reuse, R160, R12 ;  /* 0x000000a0980c723c */ /* 0x050ff0000004180c */
[----:B------:R-:W-:Y:S01]  /*2d10*/  HMMA.16816.F32.BF16 R16, R152, R162, R16 ;  /* 0x000000a29810723c */ /* 0x000fe20000041810 */
[----:B------:R-:W2:Y:S05]  /*2d20*/  LDSM.16.M88.4 R152, [R228+0x1080] ;  /* 0x00108000e498783b */ /* 0x000eaa0000000200 */
[----:B------:R-:W3:Y:S02]  /*2d30*/  LDSM.16.M88.4 R160, [R2+0x2080] ;  /* 0x0020800002a0783b */ /* 0x000ee40000000200 */
[C---:B-----5:R-:W-:Y:S08]  /*2d40*/  HMMA.16816.F32.BF16 R4, R164.reuse, R168, R4 ;  /* 0x000000a8a404723c */ /* 0x060ff00000041804 */
[C---:B------:R-:W-:Y:S01]  /*2d50*/  HMMA.16816.F32.BF16 R8, R164.reuse, R170, R8 ;  /* 0x000000aaa408723c */ /* 0x040fe20000041808 */
[----:B------:R-:W-:Y:S07]  /*2d60*/  LDSM.16.M88.4 R168, [R3+0x2080] ;  /* 0x0020800003a8783b */ /* 0x000fee0000000200 */
[C---:B-1----:R-:W-:Y:S08]  /*2d70*/  HMMA.16816.F32.BF16 R12, R164.reuse, R148, R12 ;  /* 0x00000094a40c723c */ /* 0x042ff0000004180c */
[----:B------:R-:W-:Y:S01]  /*2d80*/  HMMA.16816.F32.BF16 R16, R164, R150, R16 ;  /* 0x00000096a410723c */ /* 0x000fe20000041810 */
[----:B------:R-:W1:Y:S05]  /*2d90*/  LDSM.16.M88.4 R148, [R2+0x3080] ;  /* 0x003080000294783b */ /* 0x000e6a0000000200 */
[----:B------:R-:W4:Y:S02]  /*2da0*/  LDSM.16.M88.4 R164, [R231+0x12080] ;  /* 0x01208000e7a4783b */ /* 0x000f240000000200 */
[C---:B------:R-:W-:Y:S08]  /*2db0*/  HMMA.16816.F32.BF16 R4, R172.reuse, R176, R4 ;  /* 0x000000b0ac04723c */ /* 0x040ff00000041804 */
        /* <DEDUP_REMOVED lines=13> */
[C---:B----4-:R-:W-:Y:S08]  /*2e90*/  HMMA.16816.F32.BF16 R4, R164.reuse, R168, R4 ;  /* 0x000000a8a404723c */ /* 0x050ff00000041804 */
[C---:B------:R-:W-:Y:S01]  /*2ea0*/  HMMA.16816.F32.BF16 R8, R164.reuse, R170, R8 ;  /* 0x000000aaa408723c */ /* 0x040fe20000041808 */
[----:B------:R-:W-:Y:S07]  /*2eb0*/  LDSM.16.M88.4 R168, [R2+0x4080] ;  /* 0x0040800002a8783b */ /* 0x000fee0000000200 */
[C---:B--2---:R-:W-:Y:S08]  /*2ec0*/  HMMA.16816.F32.BF16 R12, R164.reuse, R152, R12 ;  /* 0x00000098a40c723c */ /* 0x044ff0000004180c */
[----:B------:R-:W-:Y:S01]  /*2ed0*/  HMMA.16816.F32.BF16 R16, R164, R154, R16 ;  /* 0x0000009aa410723c */ /* 0x000fe20000041810 */
[----:B------:R-:W2:Y:S05]  /*2ee0*/  LDSM.16.M88.4 R152, [R228+0x3080] ;  /* 0x00308000e498783b */ /* 0x000eaa0000000200 */
[----:B------:R-:W4:Y:S02]  /*2ef0*/  LDSM.16.M88.4 R164, [R230+0x14080] ;  /* 0x01408000e6a4783b */ /* 0x000f240000000200 */
        /* <DEDUP_REMOVED lines=14> */
[C---:B----4-:R-:W-:Y:S08]  /*2fe0*/  HMMA.16816.F32.BF16 R4, R164.reuse, R168, R4 ;  /* 0x000000a8a404723c */ /* 0x050ff00000041804 */
[C---:B------:R-:W-:Y:S01]  /*2ff0*/  HMMA.16816.F32.BF16 R8, R164.reuse, R170, R8 ;  /* 0x000000aaa408723c */ /* 0x040fe20000041808 */
[----:B------:R-:W-:Y:S07]  /*3000*/  LDSM.16.M88.4 R168, [R228+0x4080] ;  /* 0x00408000e4a8783b */ /* 0x000fee0000000200 */
[C---:B-1----:R-:W-:Y:S08]  /*3010*/  HMMA.16816.F32.BF16 R12, R164.reuse, R148, R12 ;  /* 0x00000094a40c723c */ /* 0x042ff0000004180c */
[----:B------:R-:W-:Y:S01]  /*3020*/  HMMA.16816.F32.BF16 R16, R164, R150, R16 ;  /* 0x00000096a410723c */ /* 0x000fe20000041810 */
[----:B------:R-:W1:Y:S05]  /*3030*/  LDSM.16.M88.4 R148, [R229+0x5080] ;  /* 0x00508000e594783b */ /* 0x000e6a0000000200 */
[----:B------:R-:W4:Y:S02]  /*3040*/  LDSM.16.M88.4 R164, [R233+0x14080] ;  /* 0x01408000e9a4783b */ /* 0x000f240000000200 */
        /* <DEDUP_REMOVED lines=29> */
[C---:B------:R-:W-:Y:S08]  /*3220*/  HMMA.16816.F32.BF16 R8, R156.reuse, R162, R8 ;  /* 0x000000a29c08723c */ /* 0x040ff00000041808 */
[C---:B--2---:R-:W-:Y:S08]  /*3230*/  HMMA.16816.F32.BF16 R12, R156.reuse, R152, R12 ;  /* 0x000000989c0c723c */ /* 0x044ff0000004180c */
[----:B------:R-:W-:Y:S08]  /*3240*/  HMMA.16816.F32.BF16 R16, R156, R154, R16 ;  /* 0x0000009a9c10723c */ /* 0x000ff00000041810 */
[C---:B----4-:R-:W-:Y:S08]  /*3250*/  HMMA.16816.F32.BF16 R4, R164.reuse, R168, R4 ;  /* 0x000000a8a404723c */ /* 0x050ff00000041804 */
[C---:B------:R-:W-:Y:S08]  /*3260*/  HMMA.16816.F32.BF16 R8, R164.reuse, R170, R8 ;  /* 0x000000aaa408723c */ /* 0x040ff00000041808 */
[C---:B-1----:R-:W-:Y:S08]  /*3270*/  HMMA.16816.F32.BF16 R12, R164.reuse, R148, R12 ;  /* 0x00000094a40c723c */ /* 0x042ff0000004180c */
[----:B------:R-:W-:Y:S01]  /*3280*/  HMMA.16816.F32.BF16 R16, R164, R150, R16 ;  /* 0x00000096a410723c */ /* 0x000fe20000041810 */
[----:B------:R-:W1:Y:S07]  /*3290*/  LDSM.16.M88.4 R148, [R228+0x7080] ;  /* 0x00708000e494783b */ /* 0x000e6e0000000200 */
[C---:B-----5:R-:W-:Y:S08]  /*32a0*/  HMMA.16816.F32.BF16 R4, R172.reuse, R176, R4 ;  /* 0x000000b0ac04723c */ /* 0x060ff00000041804 */
        /* <DEDUP_REMOVED lines=9> */
[----:B------:R1:W4:Y:S01]  /*3340*/  MUFU.TANH R190, R4 ;  /* 0x0000000400be7308 */ /* 0x0003220000002400 */
        /* <DEDUP_REMOVED lines=12> */
[-C--:B------:R-:W-:Y:S01]  /*3410*/  IADD3 R177, R249, R5.reuse, RZ ;  /* 0x00000005f9b17210 */ /* 0x080fe20007ffe0ff */
[----:B------:R-:W-:Y:S01]  /*3420*/  FMUL.FTZ R16, R16, c[0x0][0x2b4] ;  /* 0x0000ad0010107a20 */ /* 0x000fe20000410000 */
[----:B------:R-:W-:Y:S01]  /*3430*/  IADD3 R176, R251, R5, RZ ;  /* 0x00000005fbb07210 */ /* 0x000fe20007ffe0ff */
[----:B------:R-:W-:Y:S01]  /*3440*/  FMUL.FTZ R17, R17, c[0x0][0x2b4] ;  /* 0x0000ad0011117a20 */ /* 0x000fe20000410000 */
[----:B------:R2:W1:Y:S01]  /*3450*/  MUFU.TANH R191, R8 ;  /* 0x0000000800bf7308 */ /* 0x0004620000002400 */
        /* <DEDUP_REMOVED lines=15> */
[----:B-1-34-:R-:W-:Y:S01]  /*3550*/  IADD3 R4, R5, UR7, RZ ;  /* 0x0000000705047c10 */ /* 0x01afe2000fffe0ff */
        /* <DEDUP_REMOVED lines=12> */
.L_x_799:
[----:B------:R-:W-:Y:S04]  /*3620*/  MOV R6, c[0x0][0x2a8] ;  /* 0x0000aa0000067a02 */ /* 0x000fe80000000f00 */
[----:B------:R-:W-:Y:S11]  /*3630*/  ISETP.NE.AND P0, PT, R6, 0x1, PT ;  /* 0x000000010600780c */ /* 0x000ff60003f05270 */
[----:B------:R-:W-:Y:S02]  /*3640*/  @!UPT UIADD3 URZ, URZ, URZ, URZ ;  /* 0x0000003f3f3ff290 */ /* 0x000fe4000fffe03f */
[----:B------:R-:W-:Y:S05]  /*3650*/  @P0 IMAD.HI.U32 R6, R4, c[0x0][0x2ac], RZ ;  /* 0x0000ab0004060a27 */ /* 0x000fea00078e00ff */
[----:B------:R-:W-:Y:S02]  /*3660*/  @P0 SHF.R.U32.HI R4, RZ, c[0x0][0x2b0], R6 ;  /* 0x0000ac00ff040a19 */ /* 0x000fe40000011606 */
.L_x_800:
[----:B------:R-:W-:Y:S05]  /*3670*/  BSYNC B0 ;  /* 0x0000000000007941 */ /* 0x000fea0003800000 */
.L_x_798:
[----:B------:R-:W-:Y:S04]  /*3680*/  IMAD.MOV.U32 R6, RZ, RZ, c[0x0][0x2a8] ;  /* 0x0000aa00ff067624 */ /* 0x000fe800078e00ff */
[----:B------:R-:W-:Y:S04]  /*3690*/  IMAD R4, R4, R6, -UR14 ;  /* 0x8000000e04047e24 */ /* 0x000fe8000f8e0206 */
[----:B------:R-:W-:Y:S05]  /*36a0*/  IMAD.IADD R4, R4, 0x1, -R250 ;  /* 0x0000000104047824 */ /* 0x000fea00078e0afa */
[----:B------:R-:W-:Y:S02]  /*36b0*/  IADD3 R6, R4, c[0x0][0x2a8], RZ ;  /* 0x0000aa0004067a10 */ /* 0x000fe40007ffe0ff */
[----:B------:R-:W-:Y:S02]  /*36c0*/  IMNMX R176, R176, R4, !PT ;  /* 0x00000004b0b07217 */ /* 0x000fe40007800200 */
[----:B------:R-:W-:Y:S02]  /*36d0*/  IMNMX R177, R177, R6, PT ;  /* 0x00000006b1b17217 */ /* 0x000fe40003800200 */
.L_x_797:
[----:B-1-34-:R-:W-:Y:S05]  /*36e0*/  IADD3 R4, R5, 0x8, RZ ;  /* 0x0000000805047810 */ /* 0x01afea0007ffe0ff */
        /* <DEDUP_REMOVED lines=17> */
.L_x_803:
[----:B------:R-:W-:Y:S04]  /*3800*/  MOV R5, c[0x0][0x2a8] ;  /* 0x0000aa0000057a02 */ /* 0x000fe80000000f00 */
[----:B------:R-:W-:Y:S11]  /*3810*/  ISETP.NE.AND P0, PT, R5, 0x1, PT ;  /* 0x000000010500780c */ /* 0x000ff60003f05270 */
[----:B------:R-:W-:Y:S02]  /*3820*/  @!UPT UIADD3 URZ, URZ, URZ, URZ ;  /* 0x0000003f3f3ff290 */ /* 0x000fe4000fffe03f */
[----:B------:R-:W-:Y:S05]  /*3830*/  @P0 IMAD.HI.U32 R5, R4, c[0x0][0x2ac], RZ ;  /* 0x0000ab0004050a27 */ /* 0x000fea00078e00ff */
[----:B------:R-:W-:Y:S02]  /*3840*/  @P0 SHF.R.U32.HI R4, RZ, c[0x0][0x2b0], R5 ;  /* 0x0000ac00ff040a19 */ /* 0x000fe40000011605 */
.L_x_804:
[----:B------:R-:W-:Y:S05]  /*3850*/  BSYNC B0 ;  /* 0x0000000000007941 */ /* 0x000fea0003800000 */
.L_x_802:
[----:B------:R-:W-:Y:S04]  /*3860*/  IMAD.MOV.U32 R5, RZ, RZ, c[0x0][0x2a8] ;  /* 0x0000aa00ff057624 */ /* 0x000fe800078e00ff */
[----:B------:R-:W-:Y:S04]  /*3870*/  IMAD R4, R4, R5, -UR14 ;  /* 0x8000000e04047e24 */ /* 0x000fe8000f8e0205 */
[----:B------:R-:W-:Y:S05]  /*3880*/  IMAD.IADD R4, R4, 0x1, -R250 ;  /* 0x0000000104047824 */ /* 0x000fea00078e0afa */
[----:B------:R-:W-:Y:S02]  /*3890*/  IADD3 R5, R4, c[0x0][0x2a8], RZ ;  /* 0x0000aa0004057a10 */ /* 0x000fe40007ffe0ff */
[----:B------:R-:W-:Y:S02]  /*38a0*/  IMNMX R178, R178, R4, !PT ;  /* 0x00000004b2b27217 */ /* 0x000fe40007800200 */
[----:B------:R-:W-:Y:S02]  /*38b0*/  IMNMX R179, R179, R5, PT ;  /* 0x00000005b3b37217 */ /* 0x000fe40003800200 */
.L_x_801:
[----:B------:R-:W-:Y:S04]  /*38c0*/  DEPBAR.LE SB0, 0x0 ;  /* 0x000080000000791a */ /* 0x000fe80000000000 */
[----:B------:R-:W-:Y:S01]  /*38d0*/  BAR.SYNC.DEFER_BLOCKING 0x0 ;  /* 0x0000000000007b1d */ /* 0x000fe20000010000 */
[----:B------:R-:W-:Y:S01]  /*38e0*/  PLOP3.LUT P2, PT, PT, PT, UP1, 0x80, 0x0 ;  /* 0x000000000000781c */ /* 0x000fe20003f4f018 */
[----:B------:R-:W-:Y:S03]  /*38f0*/  UIADD3 UR11, UR6, 0x1, URZ ;  /* 0x00000001060b7890 */ /* 0x000fe6000fffe03f */
[----:B------:R-:W-:Y:S01]  /*3900*/  ISETP.GT.AND P0, PT, R176, RZ, P2 ;  /* 0x000000ffb000720c */ /* 0x000fe20001704270 */
[----:B------:R-:W-:Y:S01]  /*3910*/  UISETP.GE.AND UP0, UPT, UR11, UR12, UPT ;  /* 0x0000000c0b00728c */ /* 0x000fe2000bf06270 */
[C---:B------:R-:W-:Y:S02]  /*3920*/  ISETP.GT.AND P3, PT, R178.reuse, 0x21, P2 ;  /* 0x00000021b200780c */ /* 0x040fe40001764270 */
[C---:B------:R-:W-:Y:S02]  /*3930*/  ISETP.LT.OR P0, PT, R177.reuse, 0x1, P0 ;  /* 0x00000001b100780c */ /* 0x040fe40000701670 */
[----:B------:R-:W-:Y:S01]  /*3940*/  ISETP.GT.AND P4, PT, R178, 0x30, P2 ;  /* 0x00000030b200780c */ /* 0x000fe20001784270 */
[----:B--2---:R-:W-:Y:S06]  /*3950*/  LDSM.16.M88.4 R16, [R230+0x18080] ;  /* 0x01808000e610783b */ /* 0x004fec0000000200 */
[----:B------:R-:W1:Y:S06]  /*3960*/  LDSM.16.M88.4 R8, [R2+0x8080] ;  /* 0x008080000208783b */ /* 0x000e6c0000000200 */
[----:B------:R-:W2:Y:S06]  /*3970*/  LDSM.16.M88.4 R148, [R2+0x9080] ;  /* 0x009080000294783b */ /* 0x000eac0000000200 */
[----:B------:R-:W-:Y:S06]  /*3980*/  LDSM.16.M88.4 R152, [R231+0x18080] ;  /* 0x01808000e798783b */ /* 0x000fec0000000200 */
[----:B------:R-:W3:Y:S06]  /*3990*/  LDSM.16.M88.4 R156, [R3+0x8080] ;  /* 0x00808000039c783b */ /* 0x000eec0000000200 */
[----:B------:R-:W4:Y:S06]  /*39a0*/  LDSM.16.M88.4 R160, [R3+0x9080] ;  /* 0x0090800003a0783b */ /* 0x000f2c0000000200 */
[----:B------:R-:W-:Y:S06]  /*39b0*/  LDSM.16.M88.4 R164, [R234+0x18080] ;  /* 0x01808000eaa4783b */ /* 0x000fec0000000200 */
[----:B------:R-:W5:Y:S01]  /*39c0*/  LDSM.16.M88.4 R168, [R229+0x8080] ;  /* 0x00808000e5a8783b */ /* 0x000f620000000200 */
[C---:B-1----:R-:W-:Y:S05]  /*39d0*/  HMMA.16816.F32.BF16 R4, R16.reuse, R8, RZ ;  /* 0x000000081004723c */ /* 0x042fea00000418ff */
[----:B------:R-:W-:Y:S03]  /*39e0*/  LDSM.16.M88.4 R172, [R228+0x8080] ;  /* 0x00808000e4ac783b */ /* 0x000fe60000000200 */
        /* <DEDUP_REMOVED lines=9> */
[----:B------:R-:W3:Y:S06]  /*3a80*/  LDSM.16.M88.4 R152, [R228+0x9080] ;  /* 0x00908000e498783b */ /* 0x000eec0000000200 */
[----:B------:R-:W-:Y:S01]  /*3a90*/  LDSM.16.M88.4 R160, [R230+0x1a080] ;  /* 0x01a08000e6a0783b */ /* 0x000fe20000000200 */
[C---:B-----5:R-:W-:Y:S08]  /*3aa0*/  HMMA.16816.F32.BF16 R4, R164.reuse, R168, R4 ;  /* 0x000000a8a404723c */ /* 0x060ff00000041804 */
[C---:B------:R-:W-:Y:S01]  /*3ab0*/  HMMA.16816.F32.BF16 R8, R164.reuse, R170, R8 ;  /* 0x000000aaa408723c */ /* 0x040fe20000041808 */
[----:B------:R-:W4:Y:S07]  /*3ac0*/  LDSM.16.M88.4 R168, [R2+0xa080] ;  /* 0x00a0800002a8783b */ /* 0x000f2e0000000200 */
[C---:B-1----:R-:W-:Y:S08]  /*3ad0*/  HMMA.16816.F32.BF16 R12, R164.reuse, R148, R12 ;  /* 0x00000094a40c723c */ /* 0x042ff0000004180c */
[----:B------:R-:W-:Y:S01]  /*3ae0*/  HMMA.16816.F32.BF16 R16, R164, R150, R16 ;  /* 0x00000096a410723c */ /* 0x000fe20000041810 */
[----:B------:R-:W1:Y:S06]  /*3af0*/  LDSM.16.M88.4 R148, [R2+0xb080] ;  /* 0x00b080000294783b */ /* 0x000e6c0000000200 */
[----:B------:R-:W-:Y:S01]  /*3b00*/  LDSM.16.M88.4 R164, [R231+0x1a080] ;  /* 0x01a08000e7a4783b */ /* 0x000fe20000000200 */
[C---:B--2---:R-:W-:Y:S08]  /*3b10*/  HMMA.16816.F32.BF16 R4, R156.reuse, R172, R4 ;  /* 0x000000ac9c04723c */ /* 0x044ff00000041804 */
[C---:B------:R-:W-:Y:S01]  /*3b20*/  HMMA.16816.F32.BF16 R8, R156.reuse, R174, R8 ;  /* 0x000000ae9c08723c */ /* 0x040fe20000041808 */
[----:B------:R-:W2:Y:S07]  /*3b30*/  LDSM.16.M88.4 R172, [R3+0xa080] ;  /* 0x00a0800003ac783b */ /* 0x000eae0000000200 */
[C---:B---3--:R-:W-:Y:S08]  /*3b40*/  HMMA.16816.F32.BF16 R12, R156.reuse, R152, R12 ;  /* 0x000000989c0c723c */ /* 0x048ff0000004180c */
[----:B------:R-:W-:Y:S01]  /*3b50*/  HMMA.16816.F32.BF16 R16, R156, R154, R16 ;  /* 0x0000009a9c10723c */ /* 0x000fe20000041810 */
[----:B------:R-:W3:Y:S06]  /*3b60*/  LDSM.16.M88.4 R152, [R3+0xb080] ;  /* 0x00b080000398783b */ /* 0x000eec0000000200 */
[----:B------:R-:W-:Y:S01]  /*3b70*/  LDSM.16.M88.4 R156, [R234+0x1a080] ;  /* 0x01a08000ea9c783b */ /* 0x000fe20000000200 */
[C---:B----4-:R-:W-:Y:S08]  /*3b80*/  HMMA.16816.F32.BF16 R4, R160.reuse, R168, R4 ;  /* 0x000000a8a004723c */ /* 0x050ff00000041804 */
        /* <DEDUP_REMOVED lines=43> */
[----:B------:R-:W-:Y:S07]  /*3e40*/  LDSM.16.M88.4 R168, [R231+0x1e080] ;  /* 0x01e08000e7a8783b */ /* 0x000fee0000000200 */
[C---:B-1----:R-:W-:Y:S08]  /*3e50*/  HMMA.16816.F32.BF16 R12, R160.reuse, R148, R12 ;  /* 0x00000094a00c723c */ /* 0x042ff0000004180c */
[----:B------:R-:W-:Y:S01]  /*3e60*/  HMMA.16816.F32.BF16 R16, R160, R150, R16 ;  /* 0x00000096a010723c */ /* 0x000fe20000041810 */
[----:B------:R-:W1:Y:S06]  /*3e70*/  LDSM.16.M88.4 R148, [R230+0x1e080] ;  /* 0x01e08000e694783b */ /* 0x000e6c0000000200 */
[----:B------:R-:W4:Y:S01]  /*3e80*/  LDSM.16.M88.4 R160, [R2+0xf080] ;  /* 0x00f0800002a0783b */ /* 0x000f220000000200 */
[C---:B--2---:R-:W-:Y:S08]  /*3e90*/  HMMA.16816.F32.BF16 R4, R164.reuse, R172, R4 ;  /* 0x000000aca404723c */ /* 0x044ff00000041804 */
[C---:B------:R-:W-:Y:S01]  /*3ea0*/  HMMA.16816.F32.BF16 R8, R164.reuse, R174, R8 ;  /* 0x000000aea408723c */ /* 0x040fe20000041808 */
[----:B------:R-:W2:Y:S07]  /*3eb0*/  LDSM.16.M88.4 R172, [R3+0xe080] ;  /* 0x00e0800003ac783b */ /* 0x000eae0000000200 */
[C---:B---3--:R-:W-:Y:S08]  /*3ec0*/  HMMA.16816.F32.BF16 R12, R164.reuse, R152, R12 ;  /* 0x00000098a40c723c */ /* 0x048ff0000004180c */
[----:B------:R-:W-:Y:S01]  /*3ed0*/  HMMA.16816.F32.BF16 R16, R164, R154, R16 ;  /* 0x0000009aa410723c */ /* 0x000fe20000041810 */
[----:B------:R-:W3:Y:S06]  /*3ee0*/  LDSM.16.M88.4 R152, [R3+0xf080] ;  /* 0x00f080000398783b */ /* 0x000eec0000000200 */
[----:B------:R-:W-:Y:S01]  /*3ef0*/  LDSM.16.M88.4 R164, [R228+0xe080] ;  /* 0x00e08000e4a4783b */ /* 0x000fe20000000200 */
[C---:B-1----:R-:W-:Y:S07]  /*3f00*/  HMMA.16816.F32.BF16 R4, R148.reuse, R156, R4 ;  /* 0x0000009c9404723c */ /* 0x042fee0000041804 */
[----:B------:R-:W-:Y:S01]  /*3f10*/  FSEL R156, R190, -INF , !P0 ;  /* 0xff800000be9c7808 */ /* 0x000fe20004000000 */
[C---:B------:R-:W-:Y:S03]  /*3f20*/  HMMA.16816.F32.BF16 R8, R148.reuse, R158, R8 ;  /* 0x0000009e9408723c */ /* 0x040fe60000041808 */
[C---:B------:R-:W-:Y:S04]  /*3f30*/  ISETP.GT.AND P0, PT, R176.reuse, 0x1, P2 ;  /* 0x00000001b000780c */ /* 0x040fe80001704270 */
[----:B------:R-:W-:Y:S01]  /*3f40*/  ISETP.LT.OR P0, PT, R177, 0x2, P0 ;  /* 0x00000002b100780c */ /* 0x000fe20000701670 */
[C---:B----4-:R-:W-:Y:S07]  /*3f50*/  HMMA.16816.F32.BF16 R12, R148.reuse, R160, R12 ;  /* 0x000000a0940c723c */ /* 0x050fee000004180c */
[----:B------:R-:W-:Y:S01]  /*3f60*/  FSEL R160, R189, -INF , !P0 ;  /* 0xff800000bda07808 */ /* 0x000fe20004000000 */
[----:B------:R-:W-:Y:S03]  /*3f70*/  HMMA.16816.F32.BF16 R16, R148, R162, R16 ;  /* 0x000000a29410723c */ /* 0x000fe60000041810 */
[----:B------:R-:W-:Y:S01]  /*3f80*/  ISETP.GT.AND P0, PT, R176, 0x10, P2 ;  /* 0x00000010b000780c */ /* 0x000fe20001704270 */
[--C-:B------:R-:W-:Y:S03]  /*3f90*/  FFMA.FTZ R160, R160, c[0x0][0x29c], -R180.reuse ;  /* 0x0000a700a0a07a23 */ /* 0x100fe600000108b4 */
[----:B------:R-:W-:Y:S01]  /*3fa0*/  ISETP.LT.OR P0, PT, R177, 0x11, P0 ;  /* 0x00000011b100780c */ /* 0x000fe20000701670 */
[C---:B--2---:R-:W-:Y:S01]  /*3fb0*/  HMMA.16816.F32.BF16 R4, R168.reuse, R172, R4 ;  /* 0x000000aca804723c */ /* 0x044fe20000041804 */
[----:B------:R1:W2:Y:S04]  /*3fc0*/  MUFU.EX2 R182, R160 ;  /* 0x000000a000b67308 */ /* 0x0002a80000000800 */
[--C-:B------:R-:W-:Y:S02]  /*3fd0*/  FFMA.FTZ R148, R156, c[0x0][0x29c], -R180.reuse ;  /* 0x0000a7009c947a23 */ /* 0x100fe400000108b4 */
[----:B------:R-:W-:Y:S01]  /*3fe0*/  LDSM.16.M88.4 R156, [R229+0xe080] ;  /* 0x00e08000e59c783b */ /* 0x000fe20000000200 */
[C---:B------:R-:W-:Y:S03]  /*3ff0*/  HMMA.16816.F32.BF16 R8, R168.reuse, R174, R8 ;  /* 0x000000aea808723c */ /* 0x040fe60000041808 */
[----:B------:R4:W-:Y:S05]  /*4000*/  MUFU.EX2 R183, R148 ;  /* 0x0000009400b77308 */ /* 0x0009ea0000000800 */
[C---:B---3--:R-:W-:Y:S08]  /*4010*/  HMMA.16816.F32.BF16 R12, R168.reuse, R152, R12 ;  /* 0x00000098a80c723c */ /* 0x048ff0000004180c */
[----:B------:R-:W-:Y:S04]  /*4020*/  HMMA.16816.F32.BF16 R16, R168, R154, R16 ;  /* 0x0000009aa810723c */ /* 0x000fe80000041810 */
[----:B-1----:R-:W-:Y:S02]  /*4030*/  FSEL R160, R191, -INF , !P0 ;  /* 0xff800000bfa07808 */ /* 0x002fe40004000000 */
[----:B------:R-:W-:Y:S03]  /*4040*/  ISETP.GT.AND P0, PT, R176, 0x11, P2 ;  /* 0x00000011b000780c */ /* 0x000fe60001704270 */
[--C-:B------:R-:W-:Y:S01]  /*4050*/  FFMA.FTZ R160, R160, c[0x0][0x29c], -R180.reuse ;  /* 0x0000a700a0a07a23 */ /* 0x100fe200000108b4 */
[C---:B------:R-:W-:Y:S01]  /*4060*/  ISETP.LT.OR P0, PT, R177.reuse, 0x12, P0 ;  /* 0x00000012b100780c */ /* 0x040fe20000701670 */
[----:B----4-:R-:W1:Y:S02]  /*4070*/  LDSM.16.M88.4 R148, [R234+0x1e080] ;  /* 0x01e08000ea94783b */ /* 0x010e640000000200 */
[----:B------:R3:W4:Y:S02]  /*4080*/  MUFU.EX2 R173, R160 ;  /* 0x000000a000ad7308 */ /* 0x0007240000000800 */
[----:B---3--:R-:W-:Y:S02]  /*4090*/  FSEL R160, R188, -INF , !P0 ;  /* 0xff800000bca07808 */ /* 0x008fe40004000000 */
[----:B------:R-:W-:Y:S03]  /*40a0*/  ISETP.GT.AND P0, PT, R176, 0x20, P2 ;  /* 0x00000020b000780c */ /* 0x000fe60001704270 */
[--C-:B------:R-:W-:Y:S01]  /*40b0*/  FFMA.FTZ R152, R160, c[0x0][0x29c], -R180.reuse ;  /* 0x0000a700a0987a23 */ /* 0x100fe200000108b4 */
[----:B------:R-:W-:Y:S01]  /*40c0*/  ISETP.LT.OR P0, PT, R177, 0x21, P0 ;  /* 0x00000021b100780c */ /* 0x000fe20000701670 */
[----:B------:R-:W3:Y:S02]  /*40d0*/  LDSM.16.M88.4 R160, [R229+0xf080] ;  /* 0x00f08000e5a0783b */ /* 0x000ee40000000200 */
[----:B------:R5:W-:Y:S01]  /*40e0*/  MUFU.EX2 R172, R152 ;  /* 0x0000009800ac7308 */ /* 0x000be20000000800 */
[C---:B-1----:R-:W-:Y:S08]  /*40f0*/  HMMA.16816.F32.BF16 R4, R148.reuse, R156, R4 ;  /* 0x0000009c9404723c */ /* 0x042ff00000041804 */
[C---:B------:R-:W-:Y:S04]  /*4100*/  HMMA.16816.F32.BF16 R8, R148.reuse, R158, R8 ;  /* 0x0000009e9408723c */ /* 0x040fe80000041808 */
[----:B-----5:R-:W-:Y:S02]  /*4110*/  FSEL R152, R187, -INF , !P0 ;  /* 0xff800000bb987808 */ /* 0x020fe40004000000 */
[----:B------:R-:W-:Y:S03]  /*4120*/  ISETP.GT.AND P0, PT, R176, 0x21, P2 ;  /* 0x00000021b000780c */ /* 0x000fe60001704270 */
[--C-:B------:R-:W-:Y:S01]  /*4130*/  FFMA.FTZ R152, R152, c[0x0][0x29c], -R180.reuse ;  /* 0x0000a70098987a23 */ /* 0x100fe200000108b4 */
[C---:B------:R-:W-:Y:S03]  /*4140*/  ISETP.LT.OR P0, PT, R177.reuse, 0x22, P0 ;  /* 0x00000022b100780c */ /* 0x040fe60000701670 */
[----:B------:R1:W-:Y:S01]  /*4150*/  MUFU.EX2 R170, R152 ;  /* 0x0000009800aa7308 */ /* 0x0003e20000000800 */
[C---:B---3--:R-:W-:Y:S08]  /*4160*/  HMMA.16816.F32.BF16 R12, R148.reuse, R160, R12 ;  /* 0x000000a0940c723c */ /* 0x048ff0000004180c */
[----:B------:R-:W-:Y:S01]  /*4170*/  HMMA.16816.F32.BF16 R16, R148, R162, R16 ;  /* 0x000000a29410723c */ /* 0x000fe20000041810 */
[----:B------:R-:W-:Y:S03]  /*4180*/  LDS R148, [R241.X4+0x20180] ;  /* 0x02018000f1947984 */ /* 0x000fe60000004800 */
[----:B-1----:R-:W-:Y:S02]  /*4190*/  FSEL R152, R186, -INF , !P0 ;  /* 0xff800000ba987808 */ /* 0x002fe40004000000 */
[----:B------:R-:W-:Y:S03]  /*41a0*/  ISETP.GT.AND P0, PT, R176, 0x30, P2 ;  /* 0x00000030b000780c */ /* 0x000fe60001704270 */
[--C-:B------:R-:W-:Y:S01]  /*41b0*/  FFMA.FTZ R156, R152, c[0x0][0x29c], -R180.reuse ;  /* 0x0000a700989c7a23 */ /* 0x100fe200000108b4 */
[----:B------:R-:W-:Y:S01]  /*41c0*/  ISETP.LT.OR P0, PT, R177, 0x31, P0 ;  /* 0x00000031b100780c */ /* 0x000fe20000701670 */
[----:B------:R-:W1:Y:S02]  /*41d0*/  LDSM.16.M88.4 R152, [R233+0x1e080] ;  /* 0x01e08000e998783b */ /* 0x000e640000000200 */
[----:B------:R3:W-:Y:S02]  /*41e0*/  MUFU.EX2 R169, R156 ;  /* 0x0000009c00a97308 */ /* 0x0007e40000000800 */
[----:B---3--:R-:W-:Y:S02]  /*41f0*/  FSEL R156, R185, -INF , !P0 ;  /* 0xff800000b99c7808 */ /* 0x008fe40004000000 */
[----:B------:R-:W-:Y:S03]  /*4200*/  ISETP.GT.AND P0, PT, R176, 0x31, P2 ;  /* 0x00000031b000780c */ /* 0x000fe60001704270 */
[----:B------:R-:W-:Y:S01]  /*4210*/  FFMA.FTZ R156, R156, c[0x0][0x29c], -R180 ;  /* 0x0000a7009c9c7a23 */ /* 0x000fe200000108b4 */
[----:B------:R-:W-:Y:S03]  /*4220*/  ISETP.LT.OR P0, PT, R177, 0x32, P0 ;  /* 0x00000032b100780c */ /* 0x000fe60000701670 */
[----:B------:R3:W-:Y:S01]  /*4230*/  MUFU.EX2 R168, R156 ;  /* 0x0000009c00a87308 */ /* 0x0007e20000000800 */
[C---:B-1----:R-:W-:Y:S08]  /*4240*/  HMMA.16816.F32.BF16 R4, R152.reuse, R164, R4 ;  /* 0x000000a49804723c */ /* 0x042ff00000041804 */
[C---:B------:R-:W-:Y:S04]  /*4250*/  HMMA.16816.F32.BF16 R8, R152.reuse, R166, R8 ;  /* 0x000000a69808723c */ /* 0x040fe80000041808 */
[----:B---3--:R-:W-:Y:S02]  /*4260*/  FSEL R156, R184, -INF , !P0 ;  /* 0xff800000b89c7808 */ /* 0x008fe40004000000 */
        /* <DEDUP_REMOVED lines=8> */
[----:B------:R-:W3:Y:S01]  /*42f0*/  MUFU.EX2 R180, R180 ;  /* 0x000000b400b47308 */ /* 0x000ee20000000800 */
        /* <DEDUP_REMOVED lines=12> */
[----:B-----5:R-:W-:Y:S02]  /*43c0*/  FSEL R149, R197, -INF , !P0 ;  /* 0xff800000c5957808 */ /* 0x020fe40004000000 */
[----:B------:R-:W-:Y:S01]  /*43d0*/  ISETP.GT.AND P0, PT, R178, 0x11, P2 ;  /* 0x00000011b200780c */ /* 0x000fe20001704270 */
[----:B--2---:R-:W-:Y:S02]  /*43e0*/  FMUL.FTZ R154, R182, R5 ;  /* 0x00000005b69a7220 */ /* 0x004fe40000410000 */
[--C-:B------:R-:W-:Y:S01]  /*43f0*/  FFMA.FTZ R149, R149, c[0x0][0x29c], -R181.reuse ;  /* 0x0000a70095957a23 */ /* 0x100fe200000108b5 */
[----:B------:R-:W-:Y:S02]  /*4400*/  ISETP.LT.OR P0, PT, R179, 0x12, P0 ;  /* 0x00000012b300780c */ /* 0x000fe40000701670 */
[----:B------:R-:W-:Y:S01]  /*4410*/  FFMA.FTZ R5, -R189, R189, 1 ;  /* 0x3f800000bd057423 */ /* 0x000fe200000101bd */
[----:B------:R1:W-:Y:S01]  /*4420*/  MUFU.EX2 R161, R149 ;  /* 0x0000009500a17308 */ /* 0x0003e20000000800 */
[----:B----4-:R-:W-:Y:S02]  /*4430*/  FMUL.FTZ R153, R173, R8 ;  /* 0x00000008ad997220 */ /* 0x010fe40000410000 */
[----:B------:R-:W-:Y:S02]  /*4440*/  FMUL.FTZ R154, R154, R5 ;  /* 0x000000059a9a7220 */ /* 0x000fe40000410000 */
[----:B------:R-:W-:Y:S02]  /*4450*/  FFMA.FTZ R8, -R191, R191, 1 ;  /* 0x3f800000bf087423 */ /* 0x000fe400000101bf */
[----:B------:R-:W-:Y:S02]  /*4460*/  FFMA.FTZ R5, -R188, R188, 1 ;  /* 0x3f800000bc057423 */ /* 0x000fe400000101bc */
[----:B------:R-:W-:Y:S02]  /*4470*/  FMUL.FTZ R155, R183, R4 ;  /* 0x00000004b79b7220 */ /* 0x000fe40000410000 */
[--C-:B------:R-:W-:Y:S02]  /*4480*/  FADD.FTZ R16, R16, -R148.reuse ;  /* 0x8000009410107221 */ /* 0x100fe40000010000 */
[--C-:B------:R-:W-:Y:S02]  /*4490*/  FADD.FTZ R17, R17, -R148.reuse ;  /* 0x8000009411117221 */ /* 0x100fe40000010000 */
[----:B------:R-:W-:Y:S02]  /*44a0*/  FFMA.FTZ R4, -R190, R190, 1 ;  /* 0x3f800000be047423 */ /* 0x000fe400000101be */
[----:B------:R-:W-:Y:S02]  /*44b0*/  FMUL.FTZ R153, R153, R8 ;  /* 0x0000000899997220 */ /* 0x000fe40000410000 */
[----:B---3--:R-:W-:Y:S02]  /*44c0*/  FMUL.FTZ R17, R180, R17 ;  /* 0x00000011b4117220 */ /* 0x008fe40000410000 */
[----:B------:R-:W-:Y:S02]  /*44d0*/  FFMA.FTZ R8, -R185, R185, 1 ;  /* 0x3f800000b9087423 */ /* 0x000fe400000101b9 */
[--C-:B------:R-:W-:Y:S01]  /*44e0*/  FADD.FTZ R12, R12, -R148.reuse ;  /* 0x800000940c0c7221 */ /* 0x100fe20000010000 */
[----:B-1----:R-:W-:Y:S01]  /*44f0*/  FSEL R149, R196, -INF , !P0 ;  /* 0xff800000c4957808 */ /* 0x002fe20004000000 */
[----:B------:R-:W-:Y:S01]  /*4500*/  FADD.FTZ R13, R13, -R148 ;  /* 0x800000940d0d7221 */ /* 0x000fe20000010000 */
[----:B------:R-:W-:Y:S01]  /*4510*/  ISETP.GT.AND P0, PT, R178, 0x20, P2 ;  /* 0x00000020b200780c */ /* 0x000fe20001704270 */
[----:B------:R-:W-:Y:S02]  /*4520*/  FMUL.FTZ R148, R168, R16 ;  /* 0x00000010a8947220 */ /* 0x000fe40000410000 */
[--C-:B------:R-:W-:Y:S01]  /*4530*/  FFMA.FTZ R149, R149, c[0x0][0x29c], -R181.reuse ;  /* 0x0000a70095957a23 */ /* 0x100fe200000108b5 */
[----:B------:R-:W-:Y:S01]  /*4540*/  ISETP.LT.OR P1, PT, R179, 0x21, P0 ;  /* 0x00000021b300780c */ /* 0x000fe20000721670 */
[----:B------:R-:W-:Y:S01]  /*4550*/  FMUL.FTZ R155, R155, R4 ;  /* 0x000000049b9b7220 */ /* 0x000fe20000410000 */
[----:B------:R-:W-:Y:S01]  /*4560*/  ISETP.GT.AND P0, PT, R178, 0x31, P2 ;  /* 0x00000031b200780c */ /* 0x000fe20001704270 */
[----:B------:R1:W-:Y:S01]  /*4570*/  MUFU.EX2 R160, R149 ;  /* 0x0000009500a07308 */ /* 0x0003e20000000800 */
[C---:B------:R-:W-:Y:S01]  /*4580*/  ISETP.LT.OR P2, PT, R179.reuse, 0x22, P3 ;  /* 0x00000022b300780c */ /* 0x040fe20001f41670 */
[----:B------:R-:W2:Y:S01]  /*4590*/  LDS R4, [R241.X4+0x201a0] ;  /* 0x0201a000f1047984 */ /* 0x000ea20000004800 */
[----:B------:R-:W-:Y:S01]  /*45a0*/  ISETP.LT.OR P0, PT, R179, 0x32, P0 ;  /* 0x00000032b300780c */ /* 0x000fe20000701670 */
[----:B------:R-:W-:Y:S01]  /*45b0*/  FMUL.FTZ R8, R148, R8 ;  /* 0x0000000894087220 */ /* 0x000fe20000410000 */
[----:B------:R-:W-:Y:S01]  /*45c0*/  FSEL R151, R195, -INF , !P2 ;  /* 0xff800000c3977808 */ /* 0x000fe20005000000 */
[----:B------:R-:W-:Y:S01]  /*45d0*/  FMUL.FTZ R156, R169, R13 ;  /* 0x0000000da99c7220 */ /* 0x000fe20000410000 */
[----:B------:R-:W-:Y:S01]  /*45e0*/  F2FP.BF16.PACK_AB R13, R180, R168 ;  /* 0x000000a8b40d723e */ /* 0x000fe200000010ff */
[----:B------:R-:W-:Y:S02]  /*45f0*/  FFMA.FTZ R16, -R187, R187, 1 ;  /* 0x3f800000bb107423 */ /* 0x000fe400000101bb */
[--C-:B------:R-:W-:Y:S01]  /*4600*/  FFMA.FTZ R152, R151, c[0x0][0x29c], -R181.reuse ;  /* 0x0000a70097987a23 */ /* 0x100fe200000108b5 */
[----:B------:R-:W-:Y:S03]  /*4610*/  F2FP.BF16.PACK_AB R151, R182, R183 ;  /* 0x000000b7b697723e */ /* 0x000fe600000010ff */
[----:B------:R3:W-:Y:S02]  /*4620*/  MUFU.EX2 R158, R152 ;  /* 0x00000098009e7308 */ /* 0x0007e40000000800 */
[----:B------:R-:W-:Y:S01]  /*4630*/  STS [R244+0x20280], R151 ;  /* 0x02028097f4007388 */ /* 0x000fe20000000800 */
[----:B-1----:R-:W-:Y:S02]  /*4640*/  FSEL R149, R194, -INF , !P1 ;  /* 0xff800000c2957808 */ /* 0x002fe40004800000 */
[----:B------:R-:W-:Y:S03]  /*4650*/  ISETP.LT.OR P1, PT, R179, 0x31, P4 ;  /* 0x00000031b300780c */ /* 0x000fe60002721670 */
[--C-:B------:R-:W-:Y:S01]  /*4660*/  FFMA.FTZ R150, R149, c[0x0][0x29c], -R181.reuse ;  /* 0x0000a70095967a23 */ /* 0x100fe200000108b5 */
[----:B------:R-:W-:Y:S03]  /*4670*/  FSEL R149, R193, -INF , !P1 ;  /* 0xff800000c1957808 */ /* 0x000fe60004800000 */
[----:B------:R1:W4:Y:S02]  /*4680*/  MUFU.EX2 R159, R150 ;  /* 0x00000096009f7308 */ /* 0x0003240000000800 */
[--C-:B------:R-:W-:Y:S02]  /*4690*/  FFMA.FTZ R149, R149, c[0x0][0x29c], -R181.reuse ;  /* 0x0000a70095957a23 */ /* 0x100fe400000108b5 */
[----:B---3--:R-:W-:Y:S01]  /*46a0*/  FMUL.FTZ R152, R172, R9 ;  /* 0x00000009ac987220 */ /* 0x008fe20000410000 */
[----:B------:R-:W-:Y:S03]  /*46b0*/  F2FP.BF16.PACK_AB R9, R169, R170 ;  /* 0x000000aaa909723e */ /* 0x000fe600000010ff */
[----:B------:R-:W-:Y:S02]  /*46c0*/  FMUL.FTZ R152, R152, R5 ;  /* 0x0000000598987220 */ /* 0x000fe40000410000 */
[----:B------:R3:W5:Y:S01]  /*46d0*/  MUFU.EX2 R157, R149 ;  /* 0x00000095009d7308 */ /* 0x0007620000000800 */
[----:B------:R-:W-:Y:S02]  /*46e0*/  FFMA.FTZ R5, -R184, R184, 1 ;  /* 0x3f800000b8057423 */ /* 0x000fe400000101b8 */
[--C-:B--2---:R-:W-:Y:S02]  /*46f0*/  FADD.FTZ R6, R6, -R4.reuse ;  /* 0x8000000406067221 */ /* 0x104fe40000010000 */
[----:B------:R-:W-:Y:S01]  /*4700*/  FMUL.FTZ R148, R17, R5 ;  /* 0x0000000511947220 */ /* 0x000fe20000410000 */
[----:B------:R-:W-:Y:S01]  /*4710*/  F2FP.BF16.PACK_AB R5, R162, R163 ;  /* 0x000000a3a205723e */ /* 0x000fe200000010ff */
[--C-:B------:R-:W-:Y:S01]  /*4720*/  FADD.FTZ R7, R7, -R4.reuse ;  /* 0x8000000407077221 */ /* 0x100fe20000010000 */
[----:B------:R-:W-:Y:S01]  /*4730*/  F2FP.BF16.PACK_AB R17, R152, R153 ;  /* 0x000000999811723e */ /* 0x000fe200000010ff */
[--C-:B------:R-:W-:Y:S01]  /*4740*/  FADD.FTZ R11, R11, -R4.reuse ;  /* 0x800000040b0b7221 */ /* 0x100fe20000010000 */
[----:B------:R-:W-:Y:S01]  /*4750*/  F2FP.BF16.PACK_AB R148, R148, R8 ;  /* 0x000000089494723e */ /* 0x000fe200000010ff */
[----:B------:R2:W-:Y:S01]  /*4760*/  STS [R244+0x20680], R5 ;  /* 0x02068005f4007388 */ /* 0x0005e20000000800 */
[--C-:B------:R-:W-:Y:S01]  /*4770*/  FADD.FTZ R14, R14, -R4.reuse ;  /* 0x800000040e0e7221 */ /* 0x100fe20000010000 */
[----:B-1----:R-:W-:Y:S01]  /*4780*/  FSEL R150, R192, -INF , !P0 ;  /* 0xff800000c0967808 */ /* 0x002fe20004000000 */
[--C-:B------:R-:W-:Y:S01]  /*4790*/  FADD.FTZ R15, R15, -R4.reuse ;  /* 0x800000040f0f7221 */ /* 0x100fe20000010000 */
[----:B----4-:R-:W-:Y:S01]  /*47a0*/  F2FP.BF16.PACK_AB R8, R158, R159 ;  /* 0x0000009f9e08723e */ /* 0x010fe200000010ff */
[--C-:B------:R-:W-:Y:S01]  /*47b0*/  FADD.FTZ R10, R10, -R4.reuse ;  /* 0x800000040a0a7221 */ /* 0x100fe20000010000 */
[----:B------:R-:W-:Y:S01]  /*47c0*/  PLOP3.LUT P0, PT, PT, PT, UP0, 0x80, 0x0 ;  /* 0x000000000000781c */ /* 0x000fe20003f0f008 */
[----:B------:R-:W-:Y:S01]  /*47d0*/  FFMA.FTZ R181, R150, c[0x0][0x29c], -R181 ;  /* 0x0000a70096b57a23 */ /* 0x000fe200000108b5 */
[----:B------:R-:W-:Y:S01]  /*47e0*/  F2FP.BF16.PACK_AB R150, R172, R173 ;  /* 0x000000adac96723e */ /* 0x000fe200000010ff */
[--C-:B------:R-:W-:Y:S02]  /*47f0*/  FADD.FTZ R18, R18, -R4.reuse ;  /* 0x8000000412127221 */ /* 0x100fe40000010000 */
[----:B------:R-:W-:Y:S02]  /*4800*/  FADD.FTZ R19, R19, -R4 ;  /* 0x8000000413137221 */ /* 0x000fe40000010000 */
[----:B------:R-:W2:Y:S01]  /*4810*/  MUFU.EX2 R181, R181 ;  /* 0x000000b500b57308 */ /* 0x000ea20000000800 */
[----:B---3--:R-:W-:Y:S01]  /*4820*/  FMUL.FTZ R149, R170, R12 ;  /* 0x0000000caa957220 */ /* 0x008fe20000410000 */
[----:B------:R-:W-:Y:S01]  /*4830*/  STS [R247+0x20280], R150 ;  /* 0x02028096f7007388 */ /* 0x000fe20000000800 */
[----:B------:R-:W-:Y:S02]  /*4840*/  FFMA.FTZ R12, -R186, R186, 1 ;  /* 0x3f800000ba0c7423 */ /* 0x000fe400000101ba */
[----:B------:R-:W-:Y:S01]  /*4850*/  FMUL.FTZ R149, R149, R16 ;  /* 0x0000001095957220 */ /* 0x000fe20000410000 */
[----:B------:R-:W-:Y:S01]  /*4860*/  F2FP.BF16.PACK_AB R16, R154, R155 ;  /* 0x0000009b9a10723e */ /* 0x000fe200000010ff */
[----:B------:R-:W-:Y:S02]  /*4870*/  FMUL.FTZ R12, R156, R12 ;  /* 0x0000000c9c0c7220 */ /* 0x000fe40000410000 */
[----:B------:R-:W-:Y:S02]  /*4880*/  FFMA.FTZ R4, -R196, R196, 1 ;  /* 0x3f800000c4047423 */ /* 0x000fe400000101c4 */
[----:B-----5:R-:W-:Y:S01]  /*4890*/  FMUL.FTZ R18, R157, R18 ;  /* 0x000000129d127220 */ /* 0x020fe20000410000 */
[----:B------:R-:W-:Y:S02]  /*48a0*/  F2FP.BF16.PACK_AB R149, R12, R149 ;  /* 0x000000950c95723e */ /* 0x000fe400000010ff */
[C---:B------:R-:W-:Y:S05]  /*48b0*/  F2FP.BF16.PACK_AB R12, R160.reuse, R161 ;  /* 0x000000a1a00c723e */ /* 0x040fea00000010ff */
[----:B------:R1:W-:Y:S01]  /*48c0*/  STS [R247+0x20680], R12 ;  /* 0x0206800cf7007388 */ /* 0x0003e20000000800 */
[C---:B--2---:R-:W-:Y:S05]  /*48d0*/  F2FP.BF16.PACK_AB R5, R181.reuse, R157 ;  /* 0x0000009db505723e */ /* 0x044fea00000010ff */
[----:B------:R2:W-:Y:S01]  /*48e0*/  STS [R245], R9 ;  /* 0x00000009f5007388 */ /* 0x0005e20000000800 */
[----:B------:R-:W-:Y:S05]  /*48f0*/  FMUL.FTZ R19, R181, R19 ;  /* 0x00000013b5137220 */ /* 0x000fea0000410000 */
        /* <DEDUP_REMOVED lines=13> */
[----:B-----5:R-:W-:Y:S01]  /*49d0*/  FMUL.FTZ R13, R161, R10 ;  /* 0x0000000aa10d7220 */ /* 0x020fe20000410000 */
        /* <DEDUP_REMOVED lines=28> */
[----:B------:R-:W5:Y:S06]  /*4ba0*/  LDSM.16.MT88.4 R152, [R0+0x1e080] ;  /* 0x01e080000098783b */ /* 0x000f6c0000004200 */
        /* <DEDUP_REMOVED lines=26> */
[----:B------:R-:W4:Y:S06]  /*4d50*/  LDSM.16.MT88.4 R4, [R235+0x21280] ;  /* 0x02128000eb04783b */ /* 0x000f2c0000004200 */
[----:B------:R-:W5:Y:S01]  /*4d60*/  LDSM.16.MT88.4 R152, [R0+0x1b080] ;  /* 0x01b080000098783b */ /* 0x000f620000004200 */
        /* <DEDUP_REMOVED lines=27> */
[-C--:B-----5:R-:W-:Y:S08]  /*4f20*/  HMMA.16816.F32.BF16 R36, R4, R152.reuse, R36 ;  /* 0x000000980424723c */ /* 0x0a0ff00000041824 */
        /* <DEDUP_REMOVED lines=40> */
[----:B-123--:R-:W2:Y:S01]  /*51b0*/  LDL.64 R204, [R1+0x18] ;  /* 0x0000180001cc7983 */ /* 0x00eea20000100a00 */
[----:B------:R-:W-:Y:S01]  /*51c0*/  ULDC.64 UR4, c[0x0][0x208] ;  /* 0x0000820000047ab9 */ /* 0x000fe20000000a00 */
[----:B------:R-:W-:Y:S01]  /*51d0*/  LOP3.LUT P5, RZ, R242, 0x1, RZ, 0xc0, !PT ;  /* 0x00000001f2ff7812 */ /* 0x000fe200078ac0ff */
[----:B------:R-:W-:Y:S01]  /*51e0*/  USHF.L.U32 UR18, UR11, 0x6, URZ ;  /* 0x000000060b127899 */ /* 0x000fe2000800063f */
[----:B------:R-:W3:Y:S01]  /*51f0*/  LDL.64 R202, [R1] ;  /* 0x0000000001ca7983 */ /* 0x000ee20000100a00 */
[----:B------:R-:W-:Y:S01]  /*5200*/  USHF.R.S32.HI UR15, URZ, 0x1f, UR11 ;  /* 0x0000001f3f0f7899 */ /* 0x000fe2000801140b */
[----:B------:R-:W-:Y:S01]  /*5210*/  IMAD.U32 R11, RZ, RZ, UR9 ;  /* 0x00000009ff0b7e24 */ /* 0x000fe2000f8e00ff */
[----:B------:R-:W-:Y:S01]  /*5220*/  UIMAD.WIDE.U32 UR20, UR11, UR4, URZ ;  /* 0x000000040b1472a5 */ /* 0x000fe2000f8e003f */
[----:B------:R-:W4:Y:S01]  /*5230*/  LDL R201, [R1+0x30] ;  /* 0x0000300001c97983 */ /* 0x000f220000100800 */
[----:B------:R-:W-:Y:S01]  /*5240*/  UIMAD UR15, UR15, UR4, URZ ;  /* 0x000000040f0f72a4 */ /* 0x000fe2000f8e023f */
[----:B------:R-:W-:Y:S01]  /*5250*/  IMAD.U32 R8, RZ, RZ, UR18 ;  /* 0x00000012ff087e24 */ /* 0x000fe2000f8e00ff */
[----:B------:R-:W-:Y:S01]  /*5260*/  USHF.L.U32 UR4, UR20, 0x6, URZ ;  /* 0x0000000614047899 */ /* 0x000fe2000800063f */
[----:B------:R-:W5:Y:S01]  /*5270*/  LDL R200, [R1+0x10] ;  /* 0x0000100001c87983 */ /* 0x000f620000100800 */
[----:B------:R-:W-:Y:S01]  /*5280*/  UIMAD UR15, UR11, UR5, UR15 ;  /* 0x000000050b0f72a4 */ /* 0x000fe2000f8e020f */
[----:B------:R-:W-:Y:S01]  /*5290*/  IMAD.U32 R15, RZ, RZ, UR18 ;  /* 0x00000012ff0f7e24 */ /* 0x000fe2000f8e00ff */
[----:B------:R-:W-:Y:S01]  /*52a0*/  IADD3 R8, -R248, UR13, -R8 ;  /* 0x0000000df8087c10 */ /* 0x000fe2000fffe908 */
[----:B------:R-:W-:Y:S01]  /*52b0*/  IMAD.U32 R17, RZ, RZ, UR8 ;  /* 0x00000008ff117e24 */ /* 0x000fe2000f8e00ff */
[----:B------:R-:W-:Y:S02]  /*52c0*/  UIADD3 UR15, UR21, UR15, URZ ;  /* 0x0000000f150f7290 */ /* 0x000fe4000fffe03f */
[----:B------:R-:W-:Y:S02]  /*52d0*/  ISETP.LT.OR P4, PT, R8, 0x1, !P5 ;  /* 0x000000010800780c */ /* 0x000fe40006f81670 */
[----:B------:R-:W-:Y:S01]  /*52e0*/  USHF.L.U64.HI UR15, UR20, 0x6, UR15 ;  /* 0x00000006140f7899 */ /* 0x000fe2000801020f */
[----:B--2---:R-:W-:Y:S02]  /*52f0*/  IADD3 R13, P0, R204, UR18, RZ ;  /* 0x00000012cc0d7c10 */ /* 0x004fe4000ff1e0ff */
[C---:B---3--:R-:W-:Y:S02]  /*5300*/  IADD3 R9, P3, R202.reuse, UR4, RZ ;  /* 0x00000004ca097c10 */ /* 0x048fe4000ff7e0ff */
[----:B------:R-:W-:Y:S02]  /*5310*/  IADD3 R11, P2, P1, R202, UR4, R11 ;  /* 0x00000004ca0b7c10 */ /* 0x000fe4000f95e00b */
[----:B----4-:R-:W-:Y:S02]  /*5320*/  LEA.HI.X.SX32 R15, R15, R201, 0x1, P0 ;  /* 0x000000c90f0f7211 */ /* 0x010fe400000f0eff */
[C---:B------:R-:W-:Y:S02]  /*5330*/  LEA R14, P0, R13.reuse, c[0x0][0x280], 0x2 ;  /* 0x0000a0000d0e7a11 */ /* 0x040fe400078010ff */
[----:B-----5:R-:W-:Y:S02]  /*5340*/  IADD3.X R16, R200, UR15, RZ, P3, !PT ;  /* 0x0000000fc8107c10 */ /* 0x020fe40009ffe4ff */
[----:B------:R-:W-:Y:S02]  /*5350*/  LOP3.LUT P3, RZ, R242, 0x2, RZ, 0xc0, !PT ;  /* 0x00000002f2ff7812 */ /* 0x000fe4000786c0ff */
[----:B------:R-:W-:Y:S02]  /*5360*/  LEA.HI.X R15, R13, c[0x0][0x284], R15, 0x2, P0 ;  /* 0x0000a1000d0f7a11 */ /* 0x000fe400000f140f */
[----:B------:R-:W-:Y:S02]  /*5370*/  ISETP.LT.OR P0, PT, R8, 0x1, !P3 ;  /* 0x000000010800780c */ /* 0x000fe40005f01670 */
[----:B------:R-:W-:Y:S02]  /*5380*/  IADD3.X R17, R200, UR15, R17, P2, P1 ;  /* 0x0000000fc8117c10 */ /* 0x000fe400097e2411 */
[----:B------:R-:W1:Y:S01]  /*5390*/  S2R R200, SR_TID.X ;  /* 0x0000000000c87919 */ /* 0x000e620000002100 */
[----:B------:R-:W-:Y:S02]  /*53a0*/  LEA R12, P2, R9, c[0x0][0x1f0], 0x1 ;  /* 0x00007c00090c7a11 */ /* 0x000fe400078408ff */
[----:B------:R-:W-:Y:S02]  /*53b0*/  LEA R10, P1, R11, c[0x0][0x1f0], 0x1 ;  /* 0x00007c000b0a7a11 */ /* 0x000fe400078208ff */
[----:B------:R-:W-:Y:S02]  /*53c0*/  LEA.HI.X R13, R9, c[0x0][0x1f4], R16, 0x1, P2 ;  /* 0x00007d00090d7a11 */ /* 0x000fe400010f0c10 */
[----:B------:R-:W-:Y:S02]  /*53d0*/  LEA.HI.X R11, R11, c[0x0][0x1f4], R17, 0x1, P1 ;  /* 0x00007d000b0b7a11 */ /* 0x000fe400008f0c11 */
[----:B------:R-:W-:Y:S01]  /*53e0*/  LOP3.LUT P1, RZ, R242, 0x4, RZ, 0xc0, !PT ;  /* 0x00000004f2ff7812 */ /* 0x000fe2000782c0ff */
[----:B------:R-:W-:Y:S01]  /*53f0*/  @!PT LDS RZ, [RZ] ;  /* 0x00000000fffff984 */ /* 0x000fe20000000800 */
[----:B------:R-:W-:Y:S01]  /*5400*/  @!PT LDS RZ, [RZ] ;  /* 0x00000000fffff984 */ /* 0x000fe20000000800 */
[----:B------:R-:W-:Y:S01]  /*5410*/  @!PT LDS RZ, [RZ] ;  /* 0x00000000fffff984 */ /* 0x000fe20000000800 */
[----:B------:R2:W-:Y:S01]  /*5420*/  LDGSTS.E.BYPASS.LTC128B.128 [R240+0x18080], [R12.64], !P4 ;  /* 0x180800000cf07fae */ /* 0x0005e2000e101d50 */
[C---:B------:R-:W-:Y:S02]  /*5430*/  ISETP.LT.OR P3, PT, R8.reuse, 0x21, !P3 ;  /* 0x000000210800780c */ /* 0x040fe40005f61670 */
[----:B------:R-:W-:Y:S01]  /*5440*/  ISETP.LT.OR P2, PT, R8, 0x1, !P1 ;  /* 0x000000010800780c */ /* 0x000fe20004f41670 */
[----:B------:R2:W-:Y:S01]  /*5450*/  LDGSTS.E.BYPASS.LTC128B.128 [R240+0x1a080], [R12.64+0x80], !P0 ;  /* 0x1a0800800cf07fae */ /* 0x0005e2000c101d50 */
[----:B------:R-:W-:Y:S02]  /*5460*/  LOP3.LUT P0, RZ, R242, 0x8, RZ, 0xc0, !PT ;  /* 0x00000008f2ff7812 */ /* 0x000fe4000780c0ff */
[C---:B------:R-:W-:Y:S02]  /*5470*/  ISETP.LT.OR P1, PT, R8.reuse, 0x21, !P1 ;  /* 0x000000210800780c */ /* 0x040fe40004f21670 */
[C---:B------:R-:W-:Y:S02]  /*5480*/  ISETP.LT.OR P4, PT, R8.reuse, 0x1, !P0 ;  /* 0x000000010800780c */ /* 0x040fe40004781670 */
[C---:B------:R-:W-:Y:S05]  /*5490*/  ISETP.LT.OR P0, PT, R8.reuse, 0x21, !P0 ;  /* 0x000000210800780c */ /* 0x040fea0004701670 */
[----:B------:R2:W-:Y:S01]  /*54a0*/  LDGSTS.E.BYPASS.LTC128B.128 [R240+0x1c080], [R12.64+0x100], !P2 ;  /* 0x1c0801000cf07fae */ /* 0x0005e2000d101d50 */
[----:B------:R-:W-:Y:S02]  /*54b0*/  ISETP.LT.OR P2, PT, R8, 0x21, !P5 ;  /* 0x000000210800780c */ /* 0x000fe40006f41670 */
[C---:B-1----:R-:W-:Y:S03]  /*54c0*/  ISETP.GT.AND P5, PT, R200.reuse, 0xf, PT ;  /* 0x0000000fc800780c */ /* 0x042fe60003fa4270 */
[----:B------:R2:W-:Y:S08]  /*54d0*/  LDGSTS.E.BYPASS.LTC128B.128 [R240+0x1e080], [R12.64+0x180], !P4 ;  /* 0x1e0801800cf07fae */ /* 0x0005f0000e101d50 */
[----:B------:R2:W-:Y:S02]  /*54e0*/  LDGSTS.E.BYPASS.LTC128B.128 [R240+0x19080], [R10.64], !P2 ;  /* 0x190800000af07fae */ /* 0x0005e4000d101d50 */
[----:B------:R-:W-:Y:S02]  /*54f0*/  @!P5 IMAD.SHL.U32 R8, R200, 0x10, RZ ;  /* 0x00000010c808d824 */ /* 0x000fe400078e00ff */
[----:B------:R2:W-:Y:S04]  /*5500*/  LDGSTS.E.BYPASS.LTC128B.128 [R240+0x1b080], [R10.64+0x80], !P3 ;  /* 0x1b0800800af07fae */ /* 0x0005e8000d901d50 */
[----:B------:R2:W-:Y:S04]  /*5510*/  LDGSTS.E.BYPASS.LTC128B.128 [R240+0x1d080], [R10.64+0x100], !P1 ;  /* 0x1d0801000af07fae */ /* 0x0005e8000c901d50 */
[----:B------:R2:W-:Y:S04]  /*5520*/  LDGSTS.E.BYPASS.LTC128B.128 [R240+0x1f080], [R10.64+0x180], !P0 ;  /* 0x1f0801800af07fae */ /* 0x0005e8000c101d50 */
[----:B------:R2:W-:Y:S02]  /*5530*/  @!P5 LDGSTS.E.BYPASS.LTC128B.128 [R8+0x20180], [R14.64] ;  /* 0x201800000e08dfae */ /* 0x0005e4000b901d50 */
.L_x_805:
        /* <DEDUP_REMOVED lines=92> */
[----:B--2---:R-:W2:Y:S01]  /*5b00*/  LDL.64 R180, [R1+0x20] ;  /* 0x0000200001b47983 */ /* 0x004ea20000100a00 */
[----:B------:R-:W-:Y:S01]  /*5b10*/  ULDC.64 UR4, c[0x0][0x178] ;  /* 0x00005e0000047ab9 */ /* 0x000fe20000000a00 */
[----:B------:R-:W-:Y:S01]  /*5b20*/  LOP3.LUT P4, RZ, R243, 0x1, RZ, 0xc0, !PT ;  /* 0x00000001f3ff7812 */ /* 0x000fe2000788c0ff */
[----:B------:R-:W-:Y:S01]  /*5b30*/  USHF.L.U32 UR15, UR11, 0x6, URZ ;  /* 0x000000060b0f7899 */ /* 0x000fe2000800063f */
[----:B------:R-:W5:Y:S01]  /*5b40*/  LDL R225, [R1+0x38] ;  /* 0x0000380001e17983 */ /* 0x000f620000100800 */
[----:B------:R-:W-:Y:S02]  /*5b50*/  USHF.R.S32.HI UR18, URZ, 0x1f, UR11 ;  /* 0x0000001f3f127899 */ /* 0x000fe4000801140b */
[----:B------:R-:W-:Y:S01]  /*5b60*/  UIMAD.WIDE.U32 UR22, UR11, UR4, URZ ;  /* 0x000000040b1672a5 */ /* 0x000fe2000f8e003f */
[----:B----4-:R-:W4:Y:S01]  /*5b70*/  LDL.64 R226, [R1+0x8] ;  /* 0x0000080001e27983 */ /* 0x010f220000100a00 */
[----:B------:R-:W-:Y:S01]  /*5b80*/  UIMAD UR18, UR18, UR4, URZ ;  /* 0x00000004121272a4 */ /* 0x000fe2000f8e023f */
[----:B------:R-:W-:Y:S01]  /*5b90*/  IMAD.U32 R4, RZ, RZ, UR15 ;  /* 0x0000000fff047e24 */ /* 0x000fe2000f8e00ff */
[----:B------:R-:W-:Y:S01]  /*5ba0*/  USHF.L.U32 UR19, UR22, 0x6, URZ ;  /* 0x0000000616137899 */ /* 0x000fe2000800063f */
[----:B---3--:R-:W3:Y:S01]  /*5bb0*/  LDL R224, [R1+0x14] ;  /* 0x0000140001e07983 */ /* 0x008ee20000100800 */
[----:B------:R-:W-:Y:S01]  /*5bc0*/  UIMAD UR18, UR11, UR5, UR18 ;  /* 0x000000050b1272a4 */ /* 0x000fe2000f8e0212 */
[----:B------:R-:W-:Y:S01]  /*5bd0*/  IMAD.U32 R11, RZ, RZ, UR15 ;  /* 0x0000000fff0b7e24 */ /* 0x000fe2000f8e00ff */
[----:B------:R-:W-:Y:S01]  /*5be0*/  IADD3 R4, -R248, UR13, -R4 ;  /* 0x0000000df8047c10 */ /* 0x000fe2000fffe904 */
[----:B------:R-:W-:Y:S02]  /*5bf0*/  ULEA UR20, UP0, UR4, UR19, 0x5 ;  /* 0x0000001304147291 */ /* 0x000fe4000f80283f */
[----:B------:R-:W-:Y:S01]  /*5c00*/  UIADD3 UR18, UR23, UR18, URZ ;  /* 0x0000001217127290 */ /* 0x000fe2000fffe03f */
[----:B------:R-:W-:Y:S03]  /*5c10*/  ISETP.LT.OR P3, PT, R4, 0x1, !P4 ;  /* 0x000000010400780c */ /* 0x000fe60006761670 */
[----:B------:R-:W-:Y:S04]  /*5c20*/  USHF.L.U64.HI UR18, UR22, 0x6, UR18 ;  /* 0x0000000616127899 */ /* 0x000fe80008010212 */
[----:B------:R-:W-:Y:S01]  /*5c30*/  ULEA.HI.X UR4, UR4, UR18, UR5, 0x5, UP0 ;  /* 0x0000001204047291 */ /* 0x000fe200080f2c05 */
[----:B--2---:R-:W-:Y:S04]  /*5c40*/  IADD3 R9, P0, R180, UR15, RZ ;  /* 0x0000000fb4097c10 */ /* 0x004fe8000ff1e0ff */
[----:B-----5:R-:W-:Y:S02]  /*5c50*/  LEA.HI.X.SX32 R11, R11, R225, 0x1, P0 ;  /* 0x000000e10b0b7211 */ /* 0x020fe400000f0eff */
[C---:B------:R-:W-:Y:S02]  /*5c60*/  LEA R10, P2, R9.reuse, c[0x0][0x258], 0x2 ;  /* 0x00009600090a7a11 */ /* 0x040fe400078410ff */
[C---:B----4-:R-:W-:Y:S02]  /*5c70*/  IADD3 R7, P0, R226.reuse, UR20, RZ ;  /* 0x00000014e2077c10 */ /* 0x050fe4000ff1e0ff */
[----:B------:R-:W-:Y:S02]  /*5c80*/  IADD3 R5, P1, R226, UR19, RZ ;  /* 0x00000013e2057c10 */ /* 0x000fe4000ff3e0ff */
[----:B------:R-:W-:Y:S02]  /*5c90*/  LEA.HI.X R11, R9, c[0x0][0x25c], R11, 0x2, P2 ;  /* 0x00009700090b7a11 */ /* 0x000fe400010f140b */
[C---:B---3--:R-:W-:Y:S02]  /*5ca0*/  IADD3.X R13, R224.reuse, UR4, RZ, P0, !PT ;  /* 0x00000004e00d7c10 */ /* 0x048fe400087fe4ff */
[----:B------:R-:W-:Y:S02]  /*5cb0*/  LEA R6, P0, R7, c[0x0][0x160], 0x1 ;  /* 0x0000580007067a11 */ /* 0x000fe400078008ff */
[----:B------:R-:W-:Y:S02]  /*5cc0*/  LOP3.LUT P2, RZ, R243, 0x2, RZ, 0xc0, !PT ;  /* 0x00000002f3ff7812 */ /* 0x000fe4000784c0ff */
[----:B------:R-:W-:Y:S02]  /*5cd0*/  IADD3.X R12, R224, UR18, RZ, P1, !PT ;  /* 0x00000012e00c7c10 */ /* 0x000fe40008ffe4ff */
[----:B------:R-:W2:Y:S01]  /*5ce0*/  S2R R224, SR_TID.X ;  /* 0x0000000000e07919 */ /* 0x000ea20000002100 */
[----:B------:R-:W-:Y:S02]  /*5cf0*/  LEA R8, P1, R5, c[0x0][0x160], 0x1 ;  /* 0x0000580005087a11 */ /* 0x000fe400078208ff */
[----:B------:R-:W-:Y:S02]  /*5d00*/  LEA.HI.X R7, R7, c[0x0][0x164], R13, 0x1, P0 ;  /* 0x0000590007077a11 */ /* 0x000fe400000f0c0d */
[C---:B------:R-:W-:Y:S02]  /*5d10*/  ISETP.LT.OR P0, PT, R4.reuse, 0x1, !P2 ;  /* 0x000000010400780c */ /* 0x040fe40005701670 */
[----:B------:R-:W-:Y:S02]  /*5d20*/  LEA.HI.X R9, R5, c[0x0][0x164], R12, 0x1, P1 ;  /* 0x0000590005097a11 */ /* 0x000fe400008f0c0c */
[C---:B------:R-:W-:Y:S02]  /*5d30*/  LOP3.LUT P1, RZ, R243.reuse, 0x4, RZ, 0xc0, !PT ;  /* 0x00000004f3ff7812 */ /* 0x040fe4000782c0ff */
[C---:B------:R-:W-:Y:S01]  /*5d40*/  ISETP.LT.OR P2, PT, R4.reuse, 0x21, !P2 ;  /* 0x000000210400780c */ /* 0x040fe20005741670 */
[----:B------:R-:W-:Y:S01]  /*5d50*/  @!PT LDS RZ, [RZ] ;  /* 0x00000000fffff984 */ /* 0x000fe20000000800 */
[----:B------:R-:W-:Y:S01]  /*5d60*/  @!PT LDS RZ, [RZ] ;  /* 0x00000000fffff984 */ /* 0x000fe20000000800 */
[----:B------:R-:W-:Y:S01]  /*5d70*/  @!PT LDS RZ, [RZ] ;  /* 0x00000000fffff984 */ /* 0x000fe20000000800 */
[----:B------:R3:W-:Y:S01]  /*5d80*/  LDGSTS.E.BYPASS.LTC128B.128 [R240+0x10080], [R8.64], !P3 ;  /* 0x1008000008f07fae */ /* 0x0007e2000d901d50 */
[C---:B------:R-:W-:Y:S02]  /*5d90*/  ISETP.LT.OR P3, PT, R4.reuse, 0x1, !P1 ;  /* 0x000000010400780c */ /* 0x040fe40004f61670 */
[C---:B------:R-:W-:Y:S03]  /*5da0*/  ISETP.LT.OR P1, PT, R4.reuse, 0x21, !P1 ;  /* 0x000000210400780c */ /* 0x040fe60004f21670 */
[----:B------:R3:W-:Y:S01]  /*5db0*/  LDGSTS.E.BYPASS.LTC128B.128 [R240+0x12080], [R8.64+0x80], !P0 ;  /* 0x1208008008f07fae */ /* 0x0007e2000c101d50 */
[----:B------:R-:W-:Y:S04]  /*5dc0*/  LOP3.LUT P0, RZ, R243, 0x8, RZ, 0xc0, !PT ;  /* 0x00000008f3ff7812 */ /* 0x000fe8000780c0ff */
[C---:B------:R-:W-:Y:S02]  /*5dd0*/  ISETP.LT.OR P5, PT, R4.reuse, 0x1, !P0 ;  /* 0x000000010400780c */ /* 0x040fe400047a1670 */
[C---:B------:R-:W-:Y:S01]  /*5de0*/  ISETP.LT.OR P0, PT, R4.reuse, 0x21, !P0 ;  /* 0x000000210400780c */ /* 0x040fe20004701670 */
[----:B------:R3:W-:Y:S01]  /*5df0*/  LDGSTS.E.BYPASS.LTC128B.128 [R240+0x14080], [R8.64+0x100], !P3 ;  /* 0x1408010008f07fae */ /* 0x0007e2000d901d50 */
[----:B------:R-:W-:Y:S02]  /*5e00*/  ISETP.LT.OR P3, PT, R4, 0x21, !P4 ;  /* 0x000000210400780c */ /* 0x000fe40006761670 */
[C---:B--2---:R-:W-:Y:S07]  /*5e10*/  ISETP.GT.AND P4, PT, R224.reuse, 0xf, PT ;  /* 0x0000000fe000780c */ /* 0x044fee0003f84270 */
[----:B------:R3:W-:Y:S04]  /*5e20*/  LDGSTS.E.BYPASS.LTC128B.128 [R240+0x16080], [R8.64+0x180], !P5 ;  /* 0x1608018008f07fae */ /* 0x0007e8000e901d50 */
[----:B------:R3:W-:Y:S02]  /*5e30*/  LDGSTS.E.BYPASS.LTC128B.128 [R240+0x11080], [R6.64], !P3 ;  /* 0x1108000006f07fae */ /* 0x0007e4000d901d50 */
[----:B------:R-:W-:Y:S02]  /*5e40*/  @!P4 IMAD.SHL.U32 R4, R224, 0x10, RZ ;  /* 0x00000010e004c824 */ /* 0x000fe400078e00ff */
[----:B------:R3:W-:Y:S04]  /*5e50*/  LDGSTS.E.BYPASS.LTC128B.128 [R240+0x13080], [R6.64+0x80], !P2 ;  /* 0x1308008006f07fae */ /* 0x0007e8000d101d50 */
[----:B------:R3:W-:Y:S04]  /*5e60*/  LDGSTS.E.BYPASS.LTC128B.128 [R240+0x15080], [R6.64+0x100], !P1 ;  /* 0x1508010006f07fae */ /* 0x0007e8000c901d50 */
[----:B------:R3:W-:Y:S04]  /*5e70*/  LDGSTS.E.BYPASS.LTC128B.128 [R240+0x17080], [R6.64+0x180], !P0 ;  /* 0x1708018006f07fae */ /* 0x0007e8000c101d50 */
[----:B------:R3:W-:Y:S02]  /*5e80*/  @!P4 LDGSTS.E.BYPASS.LTC128B.128 [R4+0x20080], [R10.64] ;  /* 0x200800000a04cfae */ /* 0x0007e4000b901d50 */
.L_x_806:
[-C--:B--23--:R-:W-:Y:S01]  /*5e90*/  HMMA.16816.F32.BF16 R4, R192, R16.reuse, RZ ;  /* 0x00000010c004723c */ /* 0x08cfe200000418ff */
[----:B------:R-:W-:Y:S01]  /*5ea0*/  LDSM.16.MT88.4 R224, [R0+0x3080] ;  /* 0x0030800000e0783b */ /* 0x000fe20000004200 */
        /* <DEDUP_REMOVED lines=39> */
[----:B------:R-:W5:Y:S04]  /*6120*/  LDSM.16.MT88.4 R200, [R0+0x7080] ;  /* 0x0070800000c8783b */ /* 0x000f680000004200 */
        /* <DEDUP_REMOVED lines=16> */
[-C--:B-----5:R-:W-:Y:S08]  /*6230*/  HMMA.16816.F32.BF16 R180, R196, R200.reuse, R180 ;  /* 0x000000c8c4b4723c */ /* 0x0a0ff000000418b4 */
[C---:B------:R-:W-:Y:S01]  /*6240*/  HMMA.16816.F32.BF16 R184, R212.reuse, R200, R184 ;  /* 0x000000c8d4b8723c */ /* 0x040fe200000418b8 */
[----:B------:R-:W5:Y:S07]  /*6250*/  LDL R201, [R1+0x34] ;  /* 0x0000340001c97983 */ /* 0x000f6e0000100800 */
[-C--:B------:R-:W-:Y:S01]  /*6260*/  HMMA.16816.F32.BF16 R188, R212, R202.reuse, R188 ;  /* 0x000000cad4bc723c */ /* 0x080fe200000418bc */
[----:B------:R-:W4:Y:S07]  /*6270*/  LDSM.16.MT88.4 R212, [R0+0x7880] ;  /* 0x0078800000d4783b */ /* 0x000f2e0000004200 */
[----:B------:R-:W-:Y:S01]  /*6280*/  HMMA.16816.F32.BF16 R192, R196, R202, R192 ;  /* 0x000000cac4c0723c */ /* 0x000fe200000418c0 */
[----:B------:R-:W5:Y:S06]  /*6290*/  LDL.64 R202, [R1+0x28] ;  /* 0x0000280001ca7983 */ /* 0x000f6c0000100a00 */
        /* <DEDUP_REMOVED lines=13> */
[-C--:B----4-:R-:W-:Y:S08]  /*6370*/  HMMA.16816.F32.BF16 R180, R204, R212.reuse, R180 ;  /* 0x000000d4ccb4723c */ /* 0x090ff000000418b4 */
[C---:B------:R-:W-:Y:S08]  /*6380*/  HMMA.16816.F32.BF16 R184, R220.reuse, R212, R184 ;  /* 0x000000d4dcb8723c */ /* 0x040ff000000418b8 */
[-C--:B------:R-:W-:Y:S08]  /*6390*/  HMMA.16816.F32.BF16 R188, R220, R214.reuse, R188 ;  /* 0x000000d6dcbc723c */ /* 0x080ff000000418bc */
[----:B------:R-:W-:Y:S04]  /*63a0*/  HMMA.16816.F32.BF16 R192, R204, R214, R192 ;  /* 0x000000d6ccc0723c */ /* 0x000fe800000418c0 */
[----:B-----5:R-:W-:Y:S01]  /*63b0*/  IADD3 R197, P0, R202, UR6, RZ ;  /* 0x00000006cac57c10 */ /* 0x020fe2000ff1e0ff */
[----:B------:R-:W-:Y:S03]  /*63c0*/  UMOV UR6, UR11 ;  /* 0x0000000b00067c82 */ /* 0x000fe60008000000 */
        /* <DEDUP_REMOVED lines=134> */
.L_x_796:
        /* <DEDUP_REMOVED lines=17> */
[----:B-1----:R-:W-:Y:S02]  /*6d40*/  SHF.R.S32.HI R5, RZ, 0x1f, R117 ;  /* 0x0000001fff057819 */ /* 0x002fe40000011475 */
[----:B------:R-:W-:Y:S02]  /*6d50*/  F2FP.BF16.PACK_AB R48, R49, R48 ;  /* 0x000000303130723e */ /* 0x000fe400000010ff */
[----:B------:R-:W-:-:S02]  /*6d60*/  LEA.HI R3, R5, R117, RZ, 0x2 ;  /* 0x0000007505037211 */ /* 0x000fc400078f10ff */
[----:B------:R-:W-:Y:S02]  /*6d70*/  LEA.HI R37, R5, R117, RZ, 0x5 ;  /* 0x0000007505257211 */ /* 0x000fe400078f28ff */
[--C-:B------:R-:W-:Y:S02]  /*6d80*/  SHF.R.S32.HI R6, RZ, 0x2, R3.reuse ;  /* 0x00000002ff067819 */ /* 0x100fe40000011403 */
[----:B------:R-:W-:Y:S02]  /*6d90*/  SHF.R.S32.HI R0, RZ, 0x1f, R3 ;  /* 0x0000001fff007819 */ /* 0x000fe40000011403 */
[----:B------:R-:W-:Y:S02]  /*6da0*/  SHF.R.S32.HI R25, RZ, 0x5, R37 ;  /* 0x00000005ff197819 */ /* 0x000fe40000011425 */
[----:B------:R-:W-:Y:S02]  /*6db0*/  LEA.HI R0, R0, R6, RZ, 0x3 ;  /* 0x0000000600007211 */ /* 0x000fe400078f18ff */
[----:B------:R-:W-:-:S02]  /*6dc0*/  LEA.HI R2, R37, R25, RZ, 0x1 ;  /* 0x0000001925027211 */ /* 0x000fc400078f08ff */
[----:B------:R-:W-:Y:S02]  /*6dd0*/  LOP3.LUT R0, R0, 0xfffffff8, RZ, 0xc0, !PT ;  /* 0xfffffff800007812 */ /* 0x000fe400078ec0ff */
[----:B------:R-:W-:Y:S02]  /*6de0*/  LEA.HI R5, R5, R117, RZ, 0x6 ;  /* 0x0000007505057211 */ /* 0x000fe400078f30ff */
[----:B------:R-:W-:Y:S01]  /*6df0*/  LOP3.LUT R3, R3, 0x3ffffffc, RZ, 0xc0, !PT ;  /* 0x3ffffffc03037812 */ /* 0x000fe200078ec0ff */
[----:B------:R-:W-:Y:S01]  /*6e00*/  IMAD.IADD R6, R6, 0x1, -R0 ;  /* 0x0000000106067824 */ /* 0x000fe200078e0a00 */
[----:B------:R-:W-:Y:S02]  /*6e10*/  LOP3.LUT R4, R2, 0x1ffffe, RZ, 0xc0, !PT ;  /* 0x001ffffe02047812 */ /* 0x000fe400078ec0ff */
[----:B------:R-:W-:Y:S01]  /*6e20*/  SHF.R.U32.HI R5, RZ, 0x3, R5 ;  /* 0x00000003ff057819 */ /* 0x000fe20000011605 */
[C---:B------:R-:W-:Y:S01]  /*6e30*/  IMAD.SHL.U32 R0, R6.reuse, 0x40, RZ ;  /* 0x0000004006007824 */ /* 0x040fe200078e00ff */
[----:B------:R-:W-:Y:S01]  /*6e40*/  LOP3.LUT P0, RZ, R6, 0x4, RZ, 0xc0, !PT ;  /* 0x0000000406ff7812 */ /* 0x000fe2000780c0ff */
[----:B------:R-:W-:Y:S01]  /*6e50*/  IMAD.IADD R2, R117, 0x1, -R3 ;  /* 0x0000000175027824 */ /* 0x000fe200078e0a03 */
[----:B------:R-:W-:Y:S01]  /*6e60*/  F2FP.BF16.PACK_AB R50, R51, R50 ;  /* 0x000000323332723e */ /* 0x000fe200000010ff */
[----:B------:R-:W-:Y:S01]  /*6e70*/  IMAD.IADD R3, R25, 0x1, -R4 ;  /* 0x0000000119037824 */ /* 0x000fe200078e0a04 */
[----:B------:R-:W-:-:S02]  /*6e80*/  LOP3.LUT R0, R0, 0x1c0, RZ, 0xc0, !PT ;  /* 0x000001c000007812 */ /* 0x000fc400078ec0ff */
[----:B------:R-:W-:Y:S01]  /*6e90*/  F2FP.BF16.PACK_AB R40, R41, R40 ;  /* 0x000000282928723e */ /* 0x000fe200000010ff */
[----:B------:R-:W-:Y:S01]  /*6ea0*/  IMAD R2, R3, 0x200, R2 ;  /* 0x0000020003027824 */ /* 0x000fe200078e0202 */
[----:B------:R-:W-:Y:S02]  /*6eb0*/  LOP3.LUT R4, R0, 0x18, R5, 0xf8, !PT ;  /* 0x0000001800047812 */ /* 0x000fe400078ef805 */
[----:B------:R-:W-:Y:S02]  /*6ec0*/  SHF.R.U32.HI R0, RZ, 0x3, R0 ;  /* 0x00000003ff007819 */ /* 0x000fe40000011600 */
[----:B------:R-:W-:Y:S02]  /*6ed0*/  F2FP.BF16.PACK_AB R42, R43, R42 ;  /* 0x0000002a2b2a723e */ /* 0x000fe400000010ff */
[----:B------:R-:W-:Y:S02]  /*6ee0*/  LOP3.LUT R0, R4, R0, RZ, 0x3c, !PT ;  /* 0x0000000004007212 */ /* 0x000fe400078e3cff */
[----:B------:R-:W-:-:S02]  /*6ef0*/  F2FP.BF16.PACK_AB R44, R45, R44 ;  /* 0x0000002c2d2c723e */ /* 0x000fc400000010ff */
[----:B------:R-:W-:Y:S01]  /*6f00*/  F2FP.BF16.PACK_AB R46, R47, R46 ;  /* 0x0000002e2f2e723e */ /* 0x000fe200000010ff */
[----:B------:R-:W-:Y:S01]  /*6f10*/  IMAD.U32 R0, R2, 0x2, R0 ;  /* 0x0000000202007824 */ /* 0x000fe200078e0000 */
[----:B------:R-:W-:Y:S02]  /*6f20*/  F2FP.BF16.PACK_AB R52, R53, R52 ;  /* 0x000000343534723e */ /* 0x000fe400000010ff */
[----:B------:R-:W-:Y:S01]  /*6f30*/  F2FP.BF16.PACK_AB R54, R55, R54 ;  /* 0x000000363736723e */ /* 0x000fe200000010ff */
[----:B------:R-:W-:Y:S01]  /*6f40*/  IMAD.SHL.U32 R0, R0, 0x2, RZ ;  /* 0x0000000200007824 */ /* 0x000fe200078e00ff */
[----:B------:R-:W-:Y:S01]  /*6f50*/  BAR.SYNC.DEFER_BLOCKING 0x1, 0x100 ;  /* 0x0044000000007b1d */ /* 0x000fe20000010000 */
[----:B------:R-:W-:Y:S02]  /*6f60*/  F2FP.BF16.PACK_AB R64, R65, R64 ;  /* 0x000000404140723e */ /* 0x000fe400000010ff */
[----:B------:R-:W-:Y:S02]  /*6f70*/  F2FP.BF16.PACK_AB R66, R67, R66 ;  /* 0x000000424342723e */ /* 0x000fe400000010ff */
[----:B------:R-:W-:-:S02]  /*6f80*/  IADD3 R2, R0, 0x40, RZ ;  /* 0x0000004000027810 */ /* 0x000fc40007ffe0ff */
[----:B------:R-:W-:Y:S02]  /*6f90*/  @P0 IADD3 R2, R0, -0x40, RZ ;  /* 0xffffffc000020810 */ /* 0x000fe40007ffe0ff */
        /* <DEDUP_REMOVED lines=123> */
.L_x_809:
        /* <DEDUP_REMOVED lines=61> */
.L_x_811:
[----:B--234-:R-:W-:Y:S05]  /*7b20*/  BSYNC B0 ;  /* 0x0000000000007941 */ /* 0x01cfea0003800000 */
.L_x_810:
        /* <DEDUP_REMOVED lines=17> */
.L_x_813:
[----:B------:R-:W-:Y:S05]  /*7c40*/  BSYNC B0 ;  /* 0x0000000000007941 */ /* 0x000fea0003800000 */
.L_x_812:
        /* <DEDUP_REMOVED lines=17> */
.L_x_815:
[----:B------:R-:W-:Y:S05]  /*7d60*/  BSYNC B0 ;  /* 0x0000000000007941 */ /* 0x000fea0003800000 */
.L_x_814:
        /* <DEDUP_REMOVED lines=16> */
.L_x_817:
[----:B------:R-:W-:Y:S05]  /*7e70*/  BSYNC B0 ;  /* 0x0000000000007941 */ /* 0x000fea0003800000 */
.L_x_816:
        /* <DEDUP_REMOVED lines=16> */
.L_x_819:
[----:B------:R-:W-:Y:S05]  /*7f80*/  BSYNC B0 ;  /* 0x0000000000007941 */ /* 0x000fea0003800000 */
.L_x_818:
        /* <DEDUP_REMOVED lines=16> */
.L_x_821:
[----:B------:R-:W-:Y:S05]  /*8090*/  BSYNC B0 ;  /* 0x0000000000007941 */ /* 0x000fea0003800000 */
.L_x_820:
        /* <DEDUP_REMOVED lines=16> */
.L_x_823:
[----:B------:R-:W-:Y:S05]  /*81a0*/  BSYNC B0 ;  /* 0x0000000000007941 */ /* 0x000fea0003800000 */
.L_x_822:
        /* <DEDUP_REMOVED lines=16> */
.L_x_825:
[----:B------:R-:W-:Y:S05]  /*82b0*/  BSYNC B0 ;  /* 0x0000000000007941 */ /* 0x000fea0003800000 */
.L_x_824:
        /* <DEDUP_REMOVED lines=19> */
.L_x_827:
[----:B------:R-:W-:Y:S05]  /*83f0*/  BSYNC B0 ;  /* 0x0000000000007941 */ /* 0x000fea0003800000 */
.L_x_826:
        /* <DEDUP_REMOVED lines=15> */
.L_x_829:
[----:B------:R-:W-:Y:S05]  /*84f0*/  BSYNC B0 ;  /* 0x0000000000007941 */ /* 0x000fea0003800000 */
.L_x_828:
        /* <DEDUP_REMOVED lines=15> */
.L_x_831:
[----:B------:R-:W-:Y:S05]  /*85f0*/  BSYNC B0 ;  /* 0x0000000000007941 */ /* 0x000fea0003800000 */
.L_x_830:
        /* <DEDUP_REMOVED lines=14> */
.L_x_833:
[----:B------:R-:W-:Y:S05]  /*86e0*/  BSYNC B0 ;  /* 0x0000000000007941 */ /* 0x000fea0003800000 */
.L_x_832:
        /* <DEDUP_REMOVED lines=14> */
.L_x_835:
[----:B------:R-:W-:Y:S05]  /*87d0*/  BSYNC B0 ;  /* 0x0000000000007941 */ /* 0x000fea0003800000 */
.L_x_834:
        /* <DEDUP_REMOVED lines=14> */
.L_x_837:
[----:B------:R-:W-:Y:S05]  /*88c0*/  BSYNC B0 ;  /* 0x0000000000007941 */ /* 0x000fea0003800000 */
.L_x_836:
        /* <DEDUP_REMOVED lines=14> */
.L_x_839:
[----:B------:R-:W-:Y:S05]  /*89b0*/  BSYNC B0 ;  /* 0x0000000000007941 */ /* 0x000fea0003800000 */
.L_x_838:
        /* <DEDUP_REMOVED lines=14> */
.L_x_808:
        /* <DEDUP_REMOVED lines=19> */
.L_x_840:
        /* <DEDUP_REMOVED lines=38> */
.L_x_842:
[----:B------:R-:W-:Y:S05]  /*8e30*/  BSYNC B0 ;  /* 0x0000000000007941 */ /* 0x000fea0003800000 */
.L_x_841:
        /* <DEDUP_REMOVED lines=17> */
.L_x_844:
[----:B------:R-:W-:Y:S05]  /*8f50*/  BSYNC B0 ;  /* 0x0000000000007941 */ /* 0x000fea0003800000 */
.L_x_843:
        /* <DEDUP_REMOVED lines=17> */
.L_x_846:
[----:B------:R-:W-:Y:S05]  /*9070*/  BSYNC B0 ;  /* 0x0000000000007941 */ /* 0x000fea0003800000 */
.L_x_845:
        /* <DEDUP_REMOVED lines=16> */
.L_x_848:
[----:B------:R-:W-:Y:S05]  /*9180*/  BSYNC B0 ;  /* 0x0000000000007941 */ /* 0x000fea0003800000 */
.L_x_847:
        /* <DEDUP_REMOVED lines=16> */
.L_x_850:
[----:B------:R-:W-:Y:S05]  /*9290*/  BSYNC B0 ;  /* 0x0000000000007941 */ /* 0x000fea0003800000 */
.L_x_849:
        /* <DEDUP_REMOVED lines=16> */
.L_x_852:
[----:B------:R-:W-:Y:S05]  /*93a0*/  BSYNC B0 ;  /* 0x0000000000007941 */ /* 0x000fea0003800000 */
.L_x_851:
        /* <DEDUP_REMOVED lines=16> */
.L_x_854:
[----:B------:R-:W-:Y:S05]  /*94b0*/  BSYNC B0 ;  /* 0x0000000000007941 */ /* 0x000fea0003800000 */
.L_x_853:
        /* <DEDUP_REMOVED lines=16> */
.L_x_856:
[----:B------:R-:W-:Y:S05]  /*95c0*/  BSYNC B0 ;  /* 0x0000000000007941 */ /* 0x000fea0003800000 */
.L_x_855:
        /* <DEDUP_REMOVED lines=19> */
.L_x_858:
[----:B------:R-:W-:Y:S05]  /*9700*/  BSYNC B0 ;  /* 0x0000000000007941 */ /* 0x000fea0003800000 */
.L_x_857:
        /* <DEDUP_REMOVED lines=15> */
.L_x_860:
[----:B------:R-:W-:Y:S05]  /*9800*/  BSYNC B0 ;  /* 0x0000000000007941 */ /* 0x000fea0003800000 */
.L_x_859:
        /* <DEDUP_REMOVED lines=15> */
.L_x_862:
[----:B------:R-:W-:Y:S05]  /*9900*/  BSYNC B0 ;  /* 0x0000000000007941 */ /* 0x000fea0003800000 */
.L_x_861:
        /* <DEDUP_REMOVED lines=14> */
.L_x_864:
[----:B------:R-:W-:Y:S05]  /*99f0*/  BSYNC B0 ;  /* 0x0000000000007941 */ /* 0x000fea0003800000 */
.L_x_863:
        /* <DEDUP_REMOVED lines=14> */
.L_x_866:
[----:B------:R-:W-:Y:S05]  /*9ae0*/  BSYNC B0 ;  /* 0x0000000000007941 */ /* 0x000fea0003800000 */
.L_x_865:
        /* <DEDUP_REMOVED lines=14> */
.L_x_868:
[----:B------:R-:W-:Y:S05]  /*9bd0*/  BSYNC B0 ;  /* 0x0000000000007941 */ /* 0x000fea0003800000 */
.L_x_867:
        /* <DEDUP_REMOVED lines=14> */
.L_x_870:
[----:B------:R-:W-:Y:S05]  /*9cc0*/  BSYNC B0 ;  /* 0x0000000000007941 */ /* 0x000fea0003800000 */
.L_x_869:
        /* <DEDUP_REMOVED lines=14> */
.L_x_871:
        /* <DEDUP_REMOVED lines=13> */
.L_x_1167:


//--------------------- .text._ZN7cutlass13device_kernelIN5flash19enable_sm80_to_sm89INS1_16FlashAttnBwdSm80INS1_25CollectiveMainloopBwdSm80ILi1ELi1EN4cute5tupleIJNS5_1CILi64EEES8_NS7_ILi256EEEEEENS_10bfloat16_tEfNS_4arch4Sm80ELb0ELb1ELb1ELb1ELb0ELb0ELb0ELb0ELi2ELi4ELi2ELi2ELb0EEENS1_24CollectiveEpilogueBwdGQAISA_fSD_Li256ELb1ELb0EEENS1_19SingleTileSchedulerILb1ELb0ELb0ELi64EEEEEEEEEvNT_6ParamsE --------------------------
	.section	.text._ZN7cutlass13device_kernelIN5flash19enable_sm80_to_sm89INS1_16FlashAttnBwdSm80INS1_25CollectiveMainloopBwdSm80ILi1ELi1EN4cute5tupleIJNS5_1CILi64EEES8_NS7_ILi256EEEEEENS_10bfloat16_tEfNS_4arch4Sm80ELb0ELb1ELb1ELb1ELb0ELb0ELb0ELb0ELi2ELi4ELi2ELi2ELb0EEENS1_24CollectiveEpilogueBwdGQAISA_fSD_Li256ELb1ELb0EEENS1_19SingleTileSchedulerILb1ELb0ELb0ELi64EEEEEEEEEvNT_6ParamsE,"ax",@progbits
	.sectioninfo	@"SHI_REGISTERS=255"
	.align	128
.text._ZN7cutlass13device_kernelIN5flash19enable_sm80_to_sm89INS1_16FlashAttnBwdSm80INS1_25CollectiveMainloopBwdSm80ILi1ELi1EN4cute5tupleIJNS5_1CILi64EEES8_NS7_ILi256EEEEEENS_10bfloat16_tEfNS_4arch4Sm80ELb0ELb1ELb1ELb1ELb0ELb0ELb0ELb0ELi2ELi4ELi2ELi2ELb0EEENS1_24CollectiveEpilogueBwdGQAISA_fSD_Li256ELb1ELb0EEENS1_19SingleTileSchedulerILb1ELb0ELb0ELi64EEEEEEEEEvNT_6ParamsE:
        .type           _ZN7cutlass13device_kernelIN5flash19enable_sm80_to_sm89INS1_16FlashAttnBwdSm80INS1_25CollectiveMainloopBwdSm80ILi1ELi1EN4cute5tupleIJNS5_1CILi64EEES8_NS7_ILi256EEEEEENS_10bfloat16_tEfNS_4arch4Sm80ELb0ELb1ELb1ELb1ELb0ELb0ELb0ELb0ELi2ELi4ELi2ELi2ELb0EEENS1_24CollectiveEpilogueBwdGQAISA_fSD_Li256ELb1ELb0EEENS1_19SingleTileSchedulerILb1ELb0ELb0ELi64EEEEEEEEEvNT_6ParamsE,@function
        .size           _ZN7cutlass13device_kernelIN5flash19enable_sm80_to_sm89INS1_16FlashAttnBwdSm80INS1_25CollectiveMainloopBwdSm80ILi1ELi1EN4cute5tupleIJNS5_1CILi64EEES8_NS7_ILi256EEEEEENS_10bfloat16_tEfNS_4arch4Sm80ELb0ELb1ELb1ELb1ELb0ELb0ELb0ELb0ELi2ELi4ELi2ELi2ELb0EEENS1_24CollectiveEpilogueBwdGQAISA_fSD_Li256ELb1ELb0EEENS1_19SingleTileSchedulerILb1ELb0ELb0ELi64EEEEEEEEEvNT_6ParamsE,(.L_x_1168 - _ZN7cutlass13device_kernelIN5flash19enable_sm80_to_sm89INS1_16FlashAttnBwdSm80INS1_25CollectiveMainloopBwdSm80ILi1ELi1EN4cute5tupleIJNS5_1CILi64EEES8_NS7_ILi256EEEEEENS_10bfloat16_tEfNS_4arch4Sm80ELb0ELb1ELb1ELb1ELb0ELb0ELb0ELb0ELi2ELi4ELi2ELi2ELb0EEENS1_24CollectiveEpilogueBwdGQAISA_fSD_Li256ELb1ELb0EEENS1_19SingleTileSchedulerILb1ELb0ELb0ELi64EEEEEEEEEvNT_6ParamsE)
        .other          _ZN7cutlass13device_kernelIN5flash19enable_sm80_to_sm89INS1_16FlashAttnBwdSm80INS1_25CollectiveMainloopBwdSm80ILi1ELi1EN4cute5tupleIJNS5_1CILi64EEES8_NS7_ILi256EEEEEENS_10bfloat16_tEfNS_4arch4Sm80ELb0ELb1ELb1ELb1ELb0ELb0ELb0ELb0ELi2ELi4ELi2ELi2ELb0EEENS1_24CollectiveEpilogueBwdGQAISA_fSD_Li256ELb1ELb0EEENS1_19SingleTileSchedulerILb1ELb0ELb0ELi64EEEEEEEEEvNT_6ParamsE,@"STO_CUDA_ENTRY STV_DEFAULT"
_ZN7cutlass13device_kernelIN5flash19enable_sm80_to_sm89INS1_16FlashAttnBwdSm80INS1_25CollectiveMainloopBwdSm80ILi1ELi1EN4cute5tupleIJNS5_1CILi64EEES8_NS7_ILi256EEEEEENS_10bfloat16_tEfNS_4arch4Sm80ELb0ELb1ELb1ELb1ELb0ELb0ELb0ELb0ELi2ELi4ELi2ELi2ELb0EEENS1_24CollectiveEpilogueBwdGQAISA_fSD_Li256ELb1ELb0EEENS1_19SingleTileSchedulerILb1ELb0ELb0ELi64EEEEEEEEEvNT_6ParamsE:
        /* <DEDUP_REMOVED lines=18> */
.L_x_873:
        /* <DEDUP_REMOVED lines=8> */
.L_x_875:
[----:B------:R-:W-:Y:S02]  /*01a0*/  MOV R0, c[0x0][0x3ac] ;  /* 0x0000eb0000007a02 */ /* 0x000fe40000000f00 */
.L_x_874:
[----:B------:R-:W-:-:S06]  /*01b0*/  USHF.L.U32 UR9, UR6, 0x6, URZ ;  /* 0x0000000606097899 */ /* 0x000fcc000800063f */
[----:B-----5:R-:W-:-:S04]  /*01c0*/  ISETP.LE.AND P0, PT, R0, UR9, PT ;  /* 0x0000000900007c0c */ /* 0x020fc8000bf03270 */
[----:B------:R-:W-:-:S05]  /*01d0*/  SEL R0, R5, 0xffffffff, !P0 ;  /* 0xffffffff05007807 */ /* 0x000fca0004000000 */
[----:B------:R2:W-:Y:S01]  /*01e0*/  STL [R1+0x3c], R0 ;  /* 0x00003c0001007387 */ /* 0x0005e20000100800 */
[----:B------:R-:W-:Y:S05]  /*01f0*/  BRA `(.L_x_876) ;  /* 0x0000012000007947 */ /* 0x000fea0003800000 */
.L_x_872:
[----:B--2-4-:R-:W-:-:S04]  /*0200*/  ISETP.NE.U32.AND P0, PT, RZ, c[0x0][0x3c8], PT ;  /* 0x0000f200ff007a0c */ /* 0x014fc80003f05070 */
[----:B------:R-:W-:-:S13]  /*0210*/  ISETP.NE.AND.EX P0, PT, RZ, c[0x0][0x3cc], PT, P0 ;  /* 0x0000f300ff007a0c */ /* 0x000fda0003f05300 */
[----:B------:R-:W-:Y:S05]  /*0220*/  @!P0 BRA `(.L_x_877) ;  /* 0x0000002000008947 */ /* 0x000fea0003800000 */
[----:B------:R1:W5:Y:S01]  /*0230*/  LDG.E R0, [R2.64] ;  /* 0x0000000c02007981 */ /* 0x000362000c1e1900 */
[----:B------:R-:W-:Y:S05]  /*0240*/  BRA `(.L_x_878) ;  /* 0x0000009000007947 */ /* 0x000fea0003800000 */
.L_x_877:
        /* <DEDUP_REMOVED lines=8> */
.L_x_879:
[----:B------:R-:W-:Y:S02]  /*02d0*/  MOV R0, c[0x0][0x3ac] ;  /* 0x0000eb0000007a02 */ /* 0x000fe40000000f00 */
.L_x_878:
[----:B------:R-:W-:-:S06]  /*02e0*/  USHF.L.U32 UR9, UR6, 0x6, URZ ;  /* 0x0000000606097899 */ /* 0x000fcc000800063f */
[----:B-----5:R-:W-:-:S04]  /*02f0*/  ISETP.LE.AND P0, PT, R0, UR9, PT ;  /* 0x0000000900007c0c */ /* 0x020fc8000bf03270 */
[----:B------:R-:W-:-:S05]  /*0300*/  SEL R0, R5, 0xffffffff, !P0 ;  /* 0xffffffff05007807 */ /* 0x000fca0004000000 */
[----:B------:R2:W-:Y:S04]  /*0310*/  STL [R1+0x3c], R0 ;  /* 0x00003c0001007387 */ /* 0x0005e80000100800 */
.L_x_876:
        /* <DEDUP_REMOVED lines=19> */
[----:B------:R-:W-:Y:S01]  /*0450*/  CS2R R14, SRZ ;  /* 0x00000000000e7805 */ /* 0x000fe2000001ff00 */
[----:B------:R-:W-:Y:S02]  /*0460*/  IMAD.MOV.U32 R84, RZ, RZ, RZ ;  /* 0x000000ffff547224 */ /* 0x000fe400078e00ff */
        /* <DEDUP_REMOVED lines=16> */
.L_x_880:
[----:B--2---:R-:W-:-:S04]  /*0570*/  ISETP.NE.U32.AND P0, PT, RZ, c[0x0][0x2e0], PT ;  /* 0x0000b800ff007a0c */ /* 0x004fc80003f05070 */
[----:B------:R-:W-:-:S13]  /*0580*/  ISETP.NE.AND.EX P0, PT, RZ, c[0x0][0x2e4], PT, P0 ;  /* 0x0000b900ff007a0c */ /* 0x000fda0003f05300 */
[----:B------:R-:W-:Y:S05]  /*0590*/  @!P0 BRA `(.L_x_881) ;  /* 0x0000004000008947 */ /* 0x000fea0003800000 */
[----:B------:R-:W-:-:S05]  /*05a0*/  IMAD.WIDE R2, R149, R9, c[0x0][0x2e0] ;  /* 0x0000b80095027625 */ /* 0x000fca00078e0209 */
[----:B------:R-:W2:Y:S02]  /*05b0*/  LDG.E R0, [R2.64] ;  /* 0x0000000c02007981 */ /* 0x000ea4000c1e1900 */
[----:B--2---:R1:W2:Y:S02]  /*05c0*/  R2UR UR14, R0 ;  /* 0x00000000000e73c2 */ /* 0x0042a400000e0000 */
[----:B-12---:R-:W-:Y:S05]  /*05d0*/  BRA `(.L_x_882) ;  /* 0x0000006000007947 */ /* 0x006fea0003800000 */
.L_x_881:
[----:B------:R-:W-:Y:S05]  /*05e0*/  @!P2 BRA `(.L_x_882) ;  /* 0x000000500000a947 */ /* 0x000fea0003800000 */
[----:B------:R1:W2:Y:S04]  /*05f0*/  LDG.E R0, [R2.64] ;  /* 0x0000000c02007981 */ /* 0x0002a8000c1e1900 */
[----:B-1----:R-:W3:Y:S01]  /*0600*/  LDG.E R2, [R2.64+0x4] ;  /* 0x0000040c02027981 */ /* 0x002ee2000c1e1900 */
[----:B--2---:R-:W1:Y:S08]  /*0610*/  R2UR UR14, R0 ;  /* 0x00000000000e73c2 */ /* 0x004e7000000e0000 */
[----:B---3--:R-:W1:Y:S02]  /*0620*/  R2UR UR4, R2 ;  /* 0x00000000020473c2 */ /* 0x008e6400000e0000 */
[----:B-1----:R-:W-:-:S06]  /*0630*/  UIADD3 UR14, -UR14, UR4, URZ ;  /* 0x000000040e0e7290 */ /* 0x002fcc000fffe13f */
.L_x_882:
        /* <DEDUP_REMOVED lines=15> */
.L_x_883:
        /* <DEDUP_REMOVED lines=81> */
[----:B------:R-:W-:Y:S01]  /*0c40*/  IMAD.SHL.U32 R20, R150, 0x4, RZ ;  /* 0x0000000496147824 */ /* 0x000fe200078e00ff */
[----:B------:R-:W-:Y:S01]  /*0c50*/  ISETP.NE.AND P0, PT, R0, 0x1, PT ;  /* 0x000000010000780c */ /* 0x000fe20003f05270 */
[----:B------:R-:W-:Y:S01]  /*0c60*/  IMAD.MOV.U32 R0, RZ, RZ, R148 ;  /* 0x000000ffff007224 */ /* 0x000fe200078e0094 */
[-C--:B------:R-:W-:Y:S01]  /*0c70*/  LEA.HI R10, R35, R150.reuse, RZ, 0x3 ;  /* 0x00000096230a7211 */ /* 0x080fe200078f18ff */
[----:B------:R-:W-:Y:S01]  /*0c80*/  USHF.R.S32.HI UR10, URZ, 0x1f, UR11 ;  /* 0x0000001f3f0a7899 */ /* 0x000fe2000801140b */
[C---:B------:R-:W-:Y:S01]  /*0c90*/  SEL R11, R149.reuse, RZ, !P2 ;  /* 0x000000ff950b7207 */ /* 0x040fe20005000000 */
[----:B------:R-:W-:Y:S01]  /*0ca0*/  ULDC.64 UR4, c[0x0][0x178] ;  /* 0x00005e0000047ab9 */ /* 0x000fe20000000a00 */
        /* <DEDUP_REMOVED lines=8> */
[----:B------:R-:W-:Y:S01]  /*0d30*/  SEL R21, R149, RZ, !P1 ;  /* 0x000000ff95157207 */ /* 0x000fe20004800000 */
[----:B------:R-:W-:Y:S01]  /*0d40*/  UIMAD UR5, UR11, UR5, UR15 ;  /* 0x000000050b0572a4 */ /* 0x000fe2000f8e020f */
[----:B------:R-:W-:Y:S01]  /*0d50*/  LEA.HI R33, R35, R150, RZ, 0x2 ;  /* 0x0000009623217211 */ /* 0x000fe200078f10ff */
[----:B------:R-:W-:Y:S01]  /*0d60*/  IMAD.SHL.U32 R2, R32, 0x8, RZ ;  /* 0x0000000820027824 */ /* 0x000fe200078e00ff */
[----:B------:R-:W-:Y:S01]  /*0d70*/  @P0 SHF.R.U32.HI R0, RZ, c[0x0][0x250], R3 ;  /* 0x00009400ff000a19 */ /* 0x000fe20000011603 */
[----:B------:R-:W-:Y:S01]  /*0d80*/  UIADD3 UR5, UR19, UR5, URZ ;  /* 0x0000000513057290 */ /* 0x000fe2000fffe03f */
[----:B------:R-:W-:Y:S01]  /*0d90*/  IADD3 R10, P0, R248, R14, RZ ;  /* 0x0000000ef80a7210 */ /* 0x000fe20007f1e0ff */
[----:B------:R-:W-:Y:S01]  /*0da0*/  USHF.L.U32 UR17, UR11, 0x6, URZ ;  /* 0x000000060b117899 */ /* 0x000fe2000800063f */
[----:B------:R-:W-:Y:S01]  /*0db0*/  SHF.R.S32.HI R4, RZ, 0x1f, R0 ;  /* 0x0000001fff047819 */ /* 0x000fe20000011400 */
[----:B------:R-:W-:Y:S01]  /*0dc0*/  IMAD.MOV.U32 R246, RZ, RZ, 0x20 ;  /* 0x00000020fff67424 */ /* 0x000fe200078e00ff */
[----:B------:R-:W-:Y:S01]  /*0dd0*/  SHF.R.S32.HI R3, RZ, 0x1f, R2 ;  /* 0x0000001fff037819 */ /* 0x000fe20000011402 */
[----:B------:R-:W-:Y:S01]  /*0de0*/  USHF.R.S32.HI UR15, URZ, 0x1f, UR17 ;  /* 0x0000001f3f0f7899 */ /* 0x000fe20008011411 */
[----:B------:R-:W-:Y:S01]  /*0df0*/  IADD3 R29, R2, 0x40, RZ ;  /* 0x00000040021d7810 */ /* 0x000fe20007ffe0ff */
[----:B------:R-:W-:Y:S01]  /*0e00*/  IMAD R5, R4, c[0x0][0x1e0], RZ ;  /* 0x0000780004057a24 */ /* 0x000fe200078e02ff */
[----:B------:R-:W-:Y:S01]  /*0e10*/  ISETP.GE.AND P5, PT, R2, c[0x0][0x1cc], PT ;  /* 0x0000730002007a0c */ /* 0x000fe20003fa6270 */
[----:B------:R-:W-:Y:S01]  /*0e20*/  IMAD R4, R4, c[0x0][0x1b0], RZ ;  /* 0x00006c0004047a24 */ /* 0x000fe200078e02ff */
[----:B------:R-:W-:Y:S01]  /*0e30*/  ISETP.GE.AND P4, PT, R29, c[0x0][0x1cc], PT ;  /* 0x000073001d007a0c */ /* 0x000fe20003f86270 */
[----:B------:R-:W-:Y:S01]  /*0e40*/  IMAD R8, R0, c[0x0][0x1e4], R5 ;  /* 0x0000790000087a24 */ /* 0x000fe200078e0205 */
[----:B------:R-:W-:Y:S01]  /*0e50*/  IADD3 R28, R2, 0x80, RZ ;  /* 0x00000080021c7810 */ /* 0x000fe20007ffe0ff */
[----:B------:R-:W-:Y:S01]  /*0e60*/  IMAD R9, R0, c[0x0][0x1b4], R4 ;  /* 0x00006d0000097a24 */ /* 0x000fe200078e0204 */
[----:B------:R-:W-:Y:S01]  /*0e70*/  IADD3 R27, R2, 0xc0, RZ ;  /* 0x000000c0021b7810 */ /* 0x000fe20007ffe0ff */
[--C-:B------:R-:W-:Y:S01]  /*0e80*/  IMAD.WIDE.U32 R6, R0, c[0x0][0x1e0], R2.reuse ;  /* 0x0000780000067a25 */ /* 0x100fe200078e0002 */
[----:B------:R-:W-:Y:S01]  /*0e90*/  ISETP.GE.AND P3, PT, R28, c[0x0][0x1cc], PT ;  /* 0x000073001c007a0c */ /* 0x000fe20003f66270 */
[----:B------:R-:W-:Y:S01]  /*0ea0*/  CS2R R146, SRZ ;  /* 0x0000000000927805 */ /* 0x000fe2000001ff00 */
[----:B------:R-:W-:Y:S01]  /*0eb0*/  CS2R R144, SRZ ;  /* 0x0000000000907805 */ /* 0x000fe2000001ff00 */
[----:B------:R-:W-:Y:S01]  /*0ec0*/  IMAD.WIDE.U32 R4, R0, c[0x0][0x1b0], R2 ;  /* 0x00006c0000047a25 */ /* 0x000fe200078e0002 */
[C---:B------:R-:W-:Y:S01]  /*0ed0*/  SEL R0, R19.reuse, RZ, !P2 ;  /* 0x000000ff13007207 */ /* 0x040fe20005000000 */
[----:B------:R-:W-:Y:S01]  /*0ee0*/  CS2R R142, SRZ ;  /* 0x00000000008e7805 */ /* 0x000fe2000001ff00 */
[----:B------:R-:W-:Y:S01]  /*0ef0*/  SEL R19, R19, RZ, !P1 ;  /* 0x000000ff13137207 */ /* 0x000fe20004800000 */
[----:B------:R-:W-:Y:S01]  /*0f00*/  IMAD.IADD R7, R7, 0x1, R8 ;  /* 0x0000000107077824 */ /* 0x000fe200078e0208 */
[----:B------:R-:W-:Y:S01]  /*0f10*/  ISETP.GE.AND P1, PT, R27, c[0x0][0x19c], PT ;  /* 0x000067001b007a0c */ /* 0x000fe20003f26270 */
        /* <DEDUP_REMOVED lines=15> */
[----:B------:R-:W-:Y:S01]  /*1010*/  CS2R R124, SRZ ;  /* 0x00000000007c7805 */ /* 0x000fe2000001ff00 */
[----:B------:R-:W-:Y:S01]  /*1020*/  CS2R R122, SRZ ;  /* 0x00000000007a7805 */ /* 0x000fe2000001ff00 */
[----:B------:R-:W-:Y:S01]  /*1030*/  CS2R R120, SRZ ;  /* 0x0000000000787805 */ /* 0x000fe2000001ff00 */
[----:B------:R-:W-:Y:S01]  /*1040*/  IMAD.X R11, R18, 0x1, R15, P0 ;  /* 0x00000001120b7824 */ /* 0x000fe200000e060f */
[C---:B------:R-:W-:Y:S01]  /*1050*/  IADD3 R16, P0, R248.reuse, R16, RZ ;  /* 0x00000010f8107210 */ /* 0x040fe20007f1e0ff */
[----:B------:R-:W-:Y:S01]  /*1060*/  IMAD.U32 R4, RZ, RZ, UR6 ;  /* 0x00000006ff047e24 */ /* 0x000fe2000f8e00ff */
[----:B------:R-:W-:Y:S01]  /*1070*/  CS2R R118, SRZ ;  /* 0x0000000000767805 */ /* 0x000fe2000001ff00 */
[----:B------:R-:W-:Y:S01]  /*1080*/  IMAD.IADD R7, R7, 0x1, R0 ;  /* 0x0000000107077824 */ /* 0x000fe200078e0200 */
[----:B------:R-:W-:Y:S01]  /*1090*/  CS2R R116, SRZ ;  /* 0x0000000000747805 */ /* 0x000fe2000001ff00 */
[----:B------:R-:W-:Y:S01]  /*10a0*/  IMAD.SHL.U32 R0, R248, 0x40, RZ ;  /* 0x00000040f8007824 */ /* 0x000fe200078e00ff */
[----:B------:R-:W-:Y:S01]  /*10b0*/  CS2R R114, SRZ ;  /* 0x0000000000727805 */ /* 0x000fe2000001ff00 */
        /* <DEDUP_REMOVED lines=23> */
[----:B------:R-:W-:Y:S01]  /*1230*/  CS2R R94, SRZ ;  /* 0x00000000005e7805 */ /* 0x000fe2000001ff00 */
[----:B------:R-:W-:Y:S01]  /*1240*/  IMAD.X R17, R18, 0x1, R17, P0 ;  /* 0x0000000112117824 */ /* 0x000fe200000e0611 */
[----:B------:R-:W-:Y:S01]  /*1250*/  LEA R6, P0, R8, c[0x0][0x190], 0x1 ;  /* 0x0000640008067a11 */ /* 0x000fe200078008ff */
[----:B------:R-:W-:Y:S01]  /*1260*/  IMAD.IADD R7, R9, 0x1, R13 ;  /* 0x0000000109077824 */ /* 0x000fe200078e020d */
[----:B------:R-:W-:Y:S01]  /*1270*/  LEA.HI.X R5, R10, c[0x0][0x1c4], R0, 0x1, P2 ;  /* 0x000071000a057a11 */ /* 0x000fe200010f0c00 */
[----:B------:R-:W-:Y:S01]  /*1280*/  IMAD.MOV.U32 R9, RZ, RZ, c[0x0][0x1d8] ;  /* 0x00007600ff097624 */ /* 0x000fe200078e00ff */
[----:B------:R-:W-:Y:S01]  /*1290*/  LEA.HI R10, R35, R150, RZ, 0x6 ;  /* 0x00000096230a7211 */ /* 0x000fe200078f30ff */
[----:B------:R-:W-:Y:S01]  /*12a0*/  IMAD.MOV.U32 R11, RZ, RZ, c[0x0][0x1dc] ;  /* 0x00007700ff0b7624 */ /* 0x000fe200078e00ff */
[----:B------:R-:W-:Y:S01]  /*12b0*/  LEA.HI.X R7, R8, c[0x0][0x194], R7, 0x1, P0 ;  /* 0x0000650008077a11 */ /* 0x000fe200000f0c07 */
[----:B------:R-:W-:Y:S01]  /*12c0*/  IMAD.MOV.U32 R14, RZ, RZ, c[0x0][0x1a8] ;  /* 0x00006a00ff0e7624 */ /* 0x000fe200078e00ff */
[----:B------:R-:W-:Y:S01]  /*12d0*/  LEA R8, P0, R9, R4, 0x6 ;  /* 0x0000000409087211 */ /* 0x000fe200078030ff */
[----:B------:R-:W-:Y:S01]  /*12e0*/  IMAD R15, R22, c[0x0][0x180], RZ ;  /* 0x00006000160f7a24 */ /* 0x000fe200078e02ff */
[----:B------:R-:W-:Y:S01]  /*12f0*/  SHF.R.S32.HI R30, RZ, 0x6, R10 ;  /* 0x00000006ff1e7819 */ /* 0x000fe2000001140a */
[----:B------:R-:W-:Y:S01]  /*1300*/  IMAD R10, R17, c[0x0][0x178], RZ ;  /* 0x00005e00110a7a24 */ /* 0x000fe200078e02ff */
[----:B------:R-:W-:Y:S01]  /*1310*/  IADD3 R0, -R248, UR16, RZ ;  /* 0x00000010f8007c10 */ /* 0x000fe2000fffe1ff */
[----:B------:R-:W-:Y:S01]  /*1320*/  IMAD R15, R148, c[0x0][0x184], R15 ;  /* 0x00006100940f7a24 */ /* 0x000fe200078e020f */
[----:B------:R-:W-:Y:S01]  /*1330*/  LEA.HI.X R9, R9, R5, R11, 0x6, P0 ;  /* 0x0000000509097211 */ /* 0x000fe200000f340b */
[----:B------:R-:W-:Y:S01]  /*1340*/  IMAD R11, R30, 0x200, R12 ;  /* 0x000002001e0b7824 */ /* 0x000fe200078e020c */
[----:B------:R-:W-:Y:S01]  /*1350*/  ISETP.LT.OR P0, PT, R0, 0x1, P5 ;  /* 0x000000010000780c */ /* 0x000fe20002f01670 */
[----:B------:R-:W-:Y:S01]  /*1360*/  IMAD R10, R16, c[0x0][0x17c], R10 ;  /* 0x00005f00100a7a24 */ /* 0x000fe200078e020a */
[----:B------:R-:W-:Y:S01]  /*1370*/  ISETP.LT.OR P6, PT, R0, 0x1, P4 ;  /* 0x000000010000780c */ /* 0x000fe200027c1670 */
[----:B------:R-:W-:Y:S01]  /*1380*/  IMAD.WIDE.U32 R12, R16, c[0x0][0x178], R2 ;  /* 0x00005e00100c7a25 */ /* 0x000fe200078e0002 */
[C---:B------:R-:W-:Y:S01]  /*1390*/  ISETP.LT.OR P5, PT, R0.reuse, 0x21, P5 ;  /* 0x000000210000780c */ /* 0x040fe20002fa1670 */
[----:B------:R-:W-:Y:S01]  /*13a0*/  CS2R R92, SRZ ;  /* 0x00000000005c7805 */ /* 0x000fe2000001ff00 */
[----:B------:R-:W-:Y:S01]  /*13b0*/  ISETP.LT.OR P4, PT, R0, 0x21, P4 ;  /* 0x000000210000780c */ /* 0x000fe20002781670 */
[----:B------:R-:W-:Y:S01]  /*13c0*/  IMAD.SHL.U32 R240, R11, 0x2, RZ ;  /* 0x000000020bf07824 */ /* 0x000fe200078e00ff */
[----:B------:R-:W-:Y:S01]  /*13d0*/  SHF.R.S32.HI R18, RZ, 0x1f, R84 ;  /* 0x0000001fff127819 */ /* 0x000fe20000011454 */
[----:B------:R-:W-:Y:S01]  /*13e0*/  IMAD.IADD R13, R13, 0x1, R10 ;  /* 0x000000010d0d7824 */ /* 0x000fe200078e020a */
[----:B------:R-:W-:Y:S01]  /*13f0*/  LEA R10, P2, R14, R6, 0x6 ;  /* 0x000000060e0a7211 */ /* 0x000fe200078430ff */
[----:B------:R-:W-:Y:S01]  /*1400*/  IMAD.MOV.U32 R11, RZ, RZ, c[0x0][0x1ac] ;  /* 0x00006b00ff0b7624 */ /* 0x000fe200078e00ff */
[----:B------:R-:W-:Y:S01]  /*1410*/  CS2R R90, SRZ ;  /* 0x00000000005a7805 */ /* 0x000fe2000001ff00 */
[----:B------:R-:W-:Y:S01]  /*1420*/  @!PT LDS RZ, [RZ] ;  /* 0x00000000fffff984 */ /* 0x000fe20000000800 */
[----:B------:R-:W-:Y:S01]  /*1430*/  @!PT LDS RZ, [RZ] ;  /* 0x00000000fffff984 */ /* 0x000fe20000000800 */
[----:B------:R-:W-:Y:S01]  /*1440*/  @!PT LDS RZ, [RZ] ;  /* 0x00000000fffff984 */ /* 0x000fe20000000800 */
[----:B------:R1:W-:Y:S01]  /*1450*/  LDGSTS.E.BYPASS.LTC128B.128 [R240+0x8080], [R4.64], !P0 ;  /* 0x0808000004f07fae */ /* 0x0003e2000c101d4c */
[----:B------:R-:W-:Y:S01]  /*1460*/  ISETP.LT.OR P0, PT, R0, 0x1, P3 ;  /* 0x000000010000780c */ /* 0x000fe20001f01670 */
[----:B------:R-:W-:Y:S01]  /*1470*/  IMAD.WIDE.U32 R12, R148, c[0x0][0x180], R12 ;  /* 0x00006000940c7a25 */ /* 0x000fe200078e000c */
[----:B------:R-:W-:Y:S01]  /*1480*/  LEA.HI.X R11, R14, R7, R11, 0x6, P2 ;  /* 0x000000070e0b7211 */ /* 0x000fe200010f340b */
[----:B------:R1:W-:Y:S01]  /*1490*/  LDGSTS.E.BYPASS.LTC128B.128 [R240+0xa080], [R4.64+0x80], !P6 ;  /* 0x0a08008004f07fae */ /* 0x0003e2000f101d4c */
[----:B------:R-:W-:Y:S01]  /*14a0*/  ISETP.GE.AND P2, PT, R27, c[0x0][0x1cc], PT ;  /* 0x000073001b007a0c */ /* 0x000fe20003f46270 */
[----:B------:R-:W-:Y:S01]  /*14b0*/  IMAD.IADD R13, R13, 0x1, R15 ;  /* 0x000000010d0d7824 */ /* 0x000fe200078e020f */
[C---:B------:R-:W-:Y:S01]  /*14c0*/  ISETP.LT.OR P3, PT, R0.reuse, 0x21, P3 ;  /* 0x000000210000780c */ /* 0x040fe20001f61670 */
[----:B------:R-:W-:Y:S01]  /*14d0*/  IMAD R17, R17, c[0x0][0x208], RZ ;  /* 0x0000820011117a24 */ /* 0x000fe200078e02ff */
[C---:B------:R-:W-:Y:S01]  /*14e0*/  ISETP.LT.OR P6, PT, R0.reuse, 0x1, P2 ;  /* 0x000000010000780c */ /* 0x040fe200017c1670 */
[----:B------:R-:W-:Y:S01]  /*14f0*/  IMAD.WIDE.U32 R24, R21, c[0x0][0x188], R12 ;  /* 0x0000620015187a25 */ /* 0x000fe200078e000c */
[----:B------:R-:W-:Y:S01]  /*1500*/  ISETP.LT.OR P2, PT, R0, 0x21, P2 ;  /* 0x000000210000780c */ /* 0x000fe20001741670 */
[----:B------:R-:W-:Y:S01]  /*1510*/  CS2R R88, SRZ ;  /* 0x0000000000587805 */ /* 0x000fe2000001ff00 */
[----:B------:R-:W-:Y:S01]  /*1520*/  CS2R R86, SRZ ;  /* 0x0000000000567805 */ /* 0x000fe2000001ff00 */
[----:B------:R1:W-:Y:S01]  /*1530*/  LDGSTS.E.BYPASS.LTC128B.128 [R240+0xc080], [R4.64+0x100], !P0 ;  /* 0x0c08010004f07fae */ /* 0x0003e2000c101d4c */
[C---:B------:R-:W-:Y:S01]  /*1540*/  IADD3 R14, P0, R20.reuse, R84, RZ ;  /* 0x00000054140e7210 */ /* 0x040fe20007f1e0ff */
[----:B------:R-:W-:Y:S01]  /*1550*/  CS2R R82, SRZ ;  /* 0x0000000000527805 */ /* 0x000fe2000001ff00 */
[----:B------:R-:W-:Y:S01]  /*1560*/  CS2R R80, SRZ ;  /* 0x0000000000507805 */ /* 0x000fe2000001ff00 */
[----:B------:R2:W-:Y:S01]  /*1570*/  STL.64 [R1+0x8], R24 ;  /* 0x0000081801007387 */ /* 0x0005e20000100a00 */
[----:B------:R-:W-:Y:S01]  /*1580*/  LEA.HI.X.SX32 R15, R20, R18, 0x1, P0 ;  /* 0x00000012140f7211 */ /* 0x000fe200000f0eff */
[C---:B------:R-:W-:Y:S01]  /*1590*/  IMAD R20, R16.reuse, c[0x0][0x20c], R17 ;  /* 0x0000830010147a24 */ /* 0x040fe200078e0211 */
[----:B------:R-:W-:Y:S01]  /*15a0*/  CS2R R78, SRZ ;  /* 0x00000000004e7805 */ /* 0x000fe2000001ff00 */
[----:B------:R1:W-:Y:S01]  /*15b0*/  LDGSTS.E.BYPASS.LTC128B.128 [R240+0xe080], [R4.64+0x180], !P6 ;  /* 0x0e08018004f07fae */ /* 0x0003e2000f101d4c */
[----:B------:R-:W-:Y:S01]  /*15c0*/  IMAD.WIDE.U32 R16, R16, c[0x0][0x208], R2 ;  /* 0x0000820010107a25 */ /* 0x000fe200078e0002 */
[----:B------:R-:W-:Y:S01]  /*15d0*/  CS2R R76, SRZ ;  /* 0x00000000004c7805 */ /* 0x000fe2000001ff00 */
[----:B------:R-:W-:Y:S01]  /*15e0*/  CS2R R74, SRZ ;  /* 0x00000000004a7805 */ /* 0x000fe2000001ff00 */
[----:B------:R3:W-:Y:S01]  /*15f0*/  LDGSTS.E.BYPASS.LTC128B.128 [R240+0x9080], [R8.64], !P5 ;  /* 0x0908000008f07fae */ /* 0x0007e2000e901d4c */
[----:B------:R-:W-:Y:S01]  /*1600*/  IMAD R3, R19, c[0x0][0x188], RZ ;  /* 0x0000620013037a24 */ /* 0x000fe200078e02ff */
[----:B------:R-:W-:Y:S01]  /*1610*/  CS2R R72, SRZ ;  /* 0x0000000000487805 */ /* 0x000fe2000001ff00 */
[----:B------:R-:W-:Y:S01]  /*1620*/  IMAD R18, R22, c[0x0][0x270], RZ ;  /* 0x00009c0016127a24 */ /* 0x000fe200078e02ff */
        /* <DEDUP_REMOVED lines=10> */
[----:B------:R-:W-:Y:S01]  /*16d0*/  IMAD R18, R148, c[0x0][0x274], R18 ;  /* 0x00009d0094127a24 */ /* 0x000fe200078e0212 */
[C---:B------:R-:W-:Y:S01]  /*16e0*/  ISETP.LT.OR P0, PT, R0.reuse, 0x1, P3 ;  /* 0x000000010000780c */ /* 0x040fe20001f01670 */
[----:B------:R4:W-:Y:S01]  /*16f0*/  STL [R1+0x14], R23 ;  /* 0x0000141701007387 */ /* 0x0009e20000100800 */
[C---:B------:R-:W-:Y:S01]  /*1700*/  ISETP.LT.OR P6, PT, R0.reuse, 0x1, P2 ;  /* 0x000000010000780c */ /* 0x040fe200017c1670 */
[----:B------:R-:W-:Y:S01]  /*1710*/  CS2R R68, SRZ ;  /* 0x0000000000447805 */ /* 0x000fe2000001ff00 */
[C---:B------:R-:W-:Y:S01]  /*1720*/  ISETP.LT.OR P4, PT, R0.reuse, 0x21, P4 ;  /* 0x000000210000780c */ /* 0x040fe20002781670 */
[----:B------:R-:W-:Y:S01]  /*1730*/  CS2R R66, SRZ ;  /* 0x0000000000427805 */ /* 0x000fe2000001ff00 */
[C---:B------:R-:W-:Y:S01]  /*1740*/  ISETP.LT.OR P3, PT, R0.reuse, 0x21, P3 ;  /* 0x000000210000780c */ /* 0x040fe20001f61670 */
[----:B------:R5:W-:Y:S01]  /*1750*/  LDGSTS.E.BYPASS.LTC128B.128 [R240+0x80], [R6.64], !P5 ;  /* 0x0008000006f07fae */ /* 0x000be2000e901d4c */
[C---:B------:R-:W-:Y:S01]  /*1760*/  ISETP.LT.OR P5, PT, R0.reuse, 0x1, P1 ;  /* 0x000000010000780c */ /* 0x040fe20000fa1670 */
[----:B-1----:R-:W-:Y:S01]  /*1770*/  IMAD.U32 R4, RZ, RZ, UR18 ;  /* 0x00000012ff047e24 */ /* 0x002fe2000f8e00ff */
[C---:B------:R-:W-:Y:S01]  /*1780*/  ISETP.LT.OR P2, PT, R0.reuse, 0x21, P2 ;  /* 0x000000210000780c */ /* 0x040fe20001741670 */
[----:B------:R-:W-:Y:S01]  /*1790*/  IMAD.U32 R5, RZ, RZ, UR19 ;  /* 0x00000013ff057e24 */ /* 0x000fe2000f8e00ff */
[----:B------:R-:W-:Y:S01]  /*17a0*/  ISETP.LT.OR P1, PT, R0, 0x21, P1 ;  /* 0x000000210000780c */ /* 0x000fe20000f21670 */
[----:B------:R-:W-:Y:S01]  /*17b0*/  IMAD.U32 R5, RZ, RZ, UR5 ;  /* 0x00000005ff057e24 */ /* 0x000fe2000f8e00ff */
[----:B------:R5:W-:Y:S01]  /*17c0*/  LDGSTS.E.BYPASS.LTC128B.128 [R240+0x2080], [R6.64+0x80], !P0 ;  /* 0x0208008006f07fae */ /* 0x000be2000c101d4c */
[C---:B------:R-:W-:Y:S01]  /*17d0*/  LEA R3, P0, R4.reuse, R24, 0x6 ;  /* 0x0000001804037211 */ /* 0x040fe200078030ff */
[----:B------:R-:W-:Y:S01]  /*17e0*/  IMAD.U32 R0, RZ, RZ, UR17 ;  /* 0x00000011ff007e24 */ /* 0x000fe2000f8e00ff */
[-C--:B--2---:R-:W-:Y:S01]  /*17f0*/  LEA.HI R24, R35, R150.reuse, RZ, 0x4 ;  /* 0x0000009623187211 */ /* 0x084fe200078f20ff */
[----:B------:R5:W-:Y:S01]  /*1800*/  LDGSTS.E.BYPASS.LTC128B.128 [R240+0x4080], [R6.64+0x100], !P6 ;  /* 0x0408010006f07fae */ /* 0x000be2000f101d4c */
[----:B------:R-:W-:Y:S01]  /*1810*/  LEA.HI.X R5, R4, R23, R5, 0x6, P0 ;  /* 0x0000001704057211 */ /* 0x000fe200000f3405 */
[----:B------:R-:W-:Y:S01]  /*1820*/  ULDC.64 UR4, c[0x0][0x208] ;  /* 0x0000820000047ab9 */ /* 0x000fe20000000a00 */
[C---:B------:R-:W-:Y:S01]  /*1830*/  LEA R4, P0, R3.reuse, c[0x0][0x160], 0x1 ;  /* 0x0000580003047a11 */ /* 0x040fe200078008ff */
[----:B------:R5:W-:Y:S01]  /*1840*/  LDGSTS.E.BYPASS.LTC128B.128 [R240+0x6080], [R6.64+0x180], !P5 ;  /* 0x0608018006f07fae */ /* 0x000be2000e901d4c */
[----:B------:R-:W-:Y:S01]  /*1850*/  IADD3 R0, -R0, UR8, -R248 ;  /* 0x0000000800007c10 */ /* 0x000fe2000fffe9f8 */
[----:B---3--:R-:W-:Y:S01]  /*1860*/  IMAD.WIDE.U32 R8, R148, c[0x0][0x270], R14 ;  /* 0x00009c0094087a25 */ /* 0x008fe200078e000e */
[----:B------:R-:W-:Y:S01]  /*1870*/  LEA.HI.X R5, R3, c[0x0][0x164], R5, 0x1, P0 ;  /* 0x0000590003057a11 */ /* 0x000fe200000f0c05 */
[----:B------:R1:W-:Y:S01]  /*1880*/  LDGSTS.E.BYPASS.LTC128B.128 [R240+0x1080], [R10.64], !P4 ;  /* 0x010800000af07fae */ /* 0x0003e2000e101d4c */
[----:B------:R-:W-:Y:S01]  /*1890*/  ISETP.GE.AND P6, PT, R29, c[0x0][0x16c], PT ;  /* 0x00005b001d007a0c */ /* 0x000fe20003fc6270 */
[----:B------:R-:W-:Y:S01]  /*18a0*/  IMAD.IADD R13, R9, 0x1, R18 ;  /* 0x00000001090d7824 */ /* 0x000fe200078e0212 */
[----:B------:R-:W-:Y:S01]  /*18b0*/  ISETP.GE.AND P5, PT, R28, c[0x0][0x16c], PT ;  /* 0x00005b001c007a0c */ /* 0x000fe20003fa6270 */
[----:B------:R1:W-:Y:S01]  /*18c0*/  LDGSTS.E.BYPASS.LTC128B.128 [R240+0x3080], [R10.64+0x80], !P3 ;  /* 0x030800800af07fae */ /* 0x0003e2000d901d4c */
[----:B------:R-:W-:Y:S01]  /*18d0*/  ISETP.GE.AND P4, PT, R27, c[0x0][0x16c], PT ;  /* 0x00005b001b007a0c */ /* 0x000fe20003f86270 */
[----:B------:R-:W-:Y:S01]  /*18e0*/  IMAD.MOV.U32 R12, RZ, RZ, R8 ;  /* 0x000000ffff0c7224 */ /* 0x000fe200078e0008 */
[----:B------:R-:W-:Y:S01]  /*18f0*/  ISETP.LT.OR P3, PT, R0, 0x1, P5 ;  /* 0x000000010000780c */ /* 0x000fe20002f61670 */
[----:B------:R1:W-:Y:S01]  /*1900*/  LDGSTS.E.BYPASS.LTC128B.128 [R240+0x5080], [R10.64+0x100], !P2 ;  /* 0x050801000af07fae */ /* 0x0003e2000d101d4c */
[----:B------:R-:W-:Y:S01]  /*1910*/  ISETP.GE.AND P2, PT, R2, c[0x0][0x16c], PT ;  /* 0x00005b0002007a0c */ /* 0x000fe20003f46270 */
[----:B------:R-:W-:Y:S01]  /*1920*/  IMAD.IADD R9, R17, 0x1, R20 ;  /* 0x0000000111097824 */ /* 0x000fe200078e0214 */
[----:B------:R-:W-:Y:S01]  /*1930*/  SHF.R.S32.HI R236, RZ, 0x4, R24 ;  /* 0x00000004ffec7819 */ /* 0x000fe20000011418 */
[----:B------:R1:W-:Y:S01]  /*1940*/  LDGSTS.E.BYPASS.LTC128B.128 [R240+0x7080], [R10.64+0x180], !P1 ;  /* 0x070801800af07fae */ /* 0x0003e2000c901d4c */
[C---:B------:R-:W-:Y:S01]  /*1950*/  ISETP.LT.OR P1, PT, R0.reuse, 0x1, P6 ;  /* 0x000000010000780c */ /* 0x040fe20003721670 */
[----:B------:R-:W-:Y:S01]  /*1960*/  IMAD.MOV.U32 R8, RZ, RZ, R16 ;  /* 0x000000ffff087224 */ /* 0x000fe200078e0010 */
[----:B------:R-:W-:Y:S01]  /*1970*/  ISETP.LT.OR P6, PT, R0, 0x21, P6 ;  /* 0x000000210000780c */ /* 0x000fe200037c1670 */
[----:B------:R-:W0:Y:S01]  /*1980*/  LDGDEPBAR ;  /* 0x00000000000079af */ /* 0x000e220000000000 */
[----:B----4-:R-:W-:Y:S01]  /*1990*/  IMAD R23, R22, c[0x0][0x238], RZ ;  /* 0x00008e0016177a24 */ /* 0x010fe200078e02ff */
[----:B------:R-:W-:Y:S01]  /*19a0*/  UIMAD UR10, UR10, UR4, URZ ;  /* 0x000000040a0a72a4 */ /* 0x000fe2000f8e023f */
[----:B------:R-:W-:Y:S01]  /*19b0*/  IMAD.WIDE.U32 R36, R21, c[0x0][0x278], R12 ;  /* 0x00009e0015247a25 */ /* 0x000fe200078e000c */
[----:B------:R-:W-:Y:S01]  /*19c0*/  UIMAD.WIDE.U32 UR18, UR11, UR4, URZ ;  /* 0x000000040b1272a5 */ /* 0x000fe2000f8e003f */
[----:B------:R-:W-:Y:S01]  /*19d0*/  ISETP.LT.OR P5, PT, R0, 0x21, P5 ;  /* 0x000000210000780c */ /* 0x000fe20002fa1670 */
[----:B------:R-:W-:Y:S01]  /*19e0*/  UIMAD UR10, UR11, UR5, UR10 ;  /* 0x000000050b0a72a4 */ /* 0x000fe2000f8e020a */
[----:B-----5:R-:W-:Y:S01]  /*19f0*/  IMAD.SHL.U32 R6, R84, 0x100, RZ ;  /* 0x0000010054067824 */ /* 0x020fe200078e00ff */
[----:B------:R2:W-:Y:S01]  /*1a00*/  STL.64 [R1+0x20], R36 ;  /* 0x0000202401007387 */ /* 0x0005e20000100a00 */
[C---:B------:R-:W-:Y:S01]  /*1a10*/  IMAD.WIDE.U32 R8, R148.reuse, c[0x0][0x210], R8 ;  /* 0x0000840094087a25 */ /* 0x040fe200078e0008 */
[----:B------:R-:W-:Y:S01]  /*1a20*/  SHF.R.S32.HI R25, RZ, 0x2, R33 ;  /* 0x00000002ff197819 */ /* 0x000fe20000011421 */
[----:B------:R-:W-:Y:S01]  /*1a30*/  UIADD3 UR10, UR19, UR10, URZ ;  /* 0x0000000a130a7290 */ /* 0x000fe2000fffe03f */
[----:B------:R-:W-:Y:S01]  /*1a40*/  SHF.R.S32.HI R3, RZ, 0x1f, R6 ;  /* 0x0000001fff037819 */ /* 0x000fe20000011406 */
[----:B------:R-:W-:Y:S01]  /*1a50*/  IMAD.WIDE.U32 R14, R148, c[0x0][0x288], R14 ;  /* 0x0000a200940e7a25 */ /* 0x000fe200078e000e */
[----:B------:R-:W-:Y:S01]  /*1a60*/  IADD3 R6, P0, R6, R150, RZ ;  /* 0x0000009606067210 */ /* 0x000fe20007f1e0ff */
[----:B------:R-:W-:Y:S01]  /*1a70*/  CS2R R84, SRZ ;  /* 0x0000000000547805 */ /* 0x000fe2000001ff00 */
[----:B------:R-:W-:Y:S01]  /*1a80*/  SHF.R.S32.HI R20, RZ, 0x1f, R33 ;  /* 0x0000001fff147819 */ /* 0x000fe20000011421 */
[----:B------:R-:W-:Y:S01]  /*1a90*/  IMAD R23, R148, c[0x0][0x23c], R23 ;  /* 0x00008f0094177a24 */ /* 0x000fe200078e0217 */
[----:B------:R-:W-:Y:S01]  /*1aa0*/  LEA.HI.X.SX32 R7, R150, R3, 0x1, P0 ;  /* 0x0000000396077211 */ /* 0x000fe200000f0eff */
[----:B------:R-:W-:Y:S01]  /*1ab0*/  IMAD R3, R19, c[0x0][0x278], RZ ;  /* 0x00009e0013037a24 */ /* 0x000fe200078e02ff */
[C---:B------:R-:W-:Y:S01]  /*1ac0*/  ISETP.LT.OR P0, PT, R0.reuse, 0x1, P2 ;  /* 0x000000010000780c */ /* 0x040fe20001701670 */
[----:B------:R-:W-:Y:S01]  /*1ad0*/  CS2R R64, SRZ ;  /* 0x0000000000407805 */ /* 0x000fe2000001ff00 */
[----:B------:R-:W-:Y:S01]  /*1ae0*/  ISETP.LT.OR P2, PT, R0, 0x21, P2 ;  /* 0x000000210000780c */ /* 0x000fe20001741670 */
[----:B-1----:R-:W-:Y:S01]  /*1af0*/  IMAD R10, R22, c[0x0][0x288], RZ ;  /* 0x0000a200160a7a24 */ /* 0x002fe200078e02ff */
[----:B------:R-:W-:Y:S01]  /*1b00*/  CS2R R62, SRZ ;  /* 0x00000000003e7805 */ /* 0x000fe2000001ff00 */
[----:B------:R-:W-:Y:S01]  /*1b10*/  IMAD.WIDE.U32 R16, R148, c[0x0][0x238], R6 ;  /* 0x00008e0094107a25 */ /* 0x000fe200078e0006 */
[----:B------:R-:W-:Y:S01]  /*1b20*/  CS2R R60, SRZ ;  /* 0x00000000003c7805 */ /* 0x000fe2000001ff00 */
[----:B------:R-:W-:Y:S01]  /*1b30*/  CS2R R58, SRZ ;  /* 0x00000000003a7805 */ /* 0x000fe2000001ff00 */
[----:B------:R-:W-:Y:S01]  /*1b40*/  CS2R R56, SRZ ;  /* 0x0000000000387805 */ /* 0x000fe2000001ff00 */
[----:B------:R-:W-:Y:S01]  /*1b50*/  IMAD.MOV.U32 R7, RZ, RZ, c[0x0][0x178] ;  /* 0x00005e00ff077624 */ /* 0x000fe200078e00ff */
[----:B------:R-:W-:Y:S01]  /*1b60*/  CS2R R54, SRZ ;  /* 0x0000000000367805 */ /* 0x000fe2000001ff00 */
[----:B------:R-:W-:Y:S01]  /*1b70*/  IMAD R11, R22, c[0x0][0x210], RZ ;  /* 0x00008400160b7a24 */ /* 0x000fe200078e02ff */
[----:B------:R-:W-:Y:S01]  /*1b80*/  CS2R R52, SRZ ;  /* 0x0000000000347805 */ /* 0x000fe2000001ff00 */
[----:B------:R1:W-:Y:S01]  /*1b90*/  LDGSTS.E.BYPASS.LTC128B.128 [R240+0x10080], [R4.64], !P0 ;  /* 0x1008000004f07fae */ /* 0x0003e2000c101d4c */
[----:B------:R-:W-:Y:S01]  /*1ba0*/  ISETP.GT.AND P0, PT, R150, 0xf, PT ;  /* 0x0000000f9600780c */ /* 0x000fe20003f04270 */
[----:B------:R-:W-:Y:S01]  /*1bb0*/  IMAD R22, R148, c[0x0][0x28c], R10 ;  /* 0x0000a30094167a24 */ /* 0x000fe200078e020a */
[----:B------:R-:W-:Y:S01]  /*1bc0*/  CS2R R50, SRZ ;  /* 0x0000000000327805 */ /* 0x000fe2000001ff00 */
[----:B------:R1:W-:Y:S01]  /*1bd0*/  LDGSTS.E.BYPASS.LTC128B.128 [R240+0x12080], [R4.64+0x80], !P1 ;  /* 0x1208008004f07fae */ /* 0x0003e2000c901d4c */
[C---:B------:R-:W-:Y:S01]  /*1be0*/  ISETP.LT.OR P1, PT, R0.reuse, 0x1, P4 ;  /* 0x000000010000780c */ /* 0x040fe20002721670 */
[----:B------:R-:W-:Y:S01]  /*1bf0*/  IMAD.MOV.U32 R10, RZ, RZ, c[0x0][0x17c] ;  /* 0x00005f00ff0a7624 */ /* 0x000fe200078e00ff */
[----:B------:R-:W-:Y:S01]  /*1c00*/  ISETP.LT.OR P4, PT, R0, 0x21, P4 ;  /* 0x000000210000780c */ /* 0x000fe20002781670 */
[----:B------:R1:W-:Y:S01]  /*1c10*/  LDGSTS.E.BYPASS.LTC128B.128 [R240+0x14080], [R4.64+0x100], !P3 ;  /* 0x1408010004f07fae */ /* 0x0003e2000d901d4c */
[----:B------:R-:W-:Y:S01]  /*1c20*/  LEA R6, P3, R7, R4, 0x6 ;  /* 0x0000000407067211 */ /* 0x000fe200078630ff */
[----:B------:R-:W-:Y:S01]  /*1c30*/  IMAD R3, R21, c[0x0][0x27c], R3 ;  /* 0x00009f0015037a24 */ /* 0x000fe200078e0203 */
[----:B------:R-:W-:Y:S01]  /*1c40*/  CS2R R48, SRZ ;  /* 0x0000000000307805 */ /* 0x000fe2000001ff00 */
[----:B------:R-:W-:Y:S01]  /*1c50*/  IMAD R11, R148, c[0x0][0x214], R11 ;  /* 0x00008500940b7a24 */ /* 0x000fe200078e020b */
[----:B------:R-:W-:Y:S01]  /*1c60*/  LEA.HI.X R7, R7, R5, R10, 0x6, P3 ;  /* 0x0000000507077211 */ /* 0x000fe200018f340a */
[----:B------:R-:W-:Y:S01]  /*1c70*/  IMAD.IADD R18, R37, 0x1, R3 ;  /* 0x0000000125127824 */ /* 0x000fe200078e0203 */
[----:B------:R-:W-:Y:S01]  /*1c80*/  LEA.HI R10, R24, R236, RZ, 0x1 ;  /* 0x000000ec180a7211 */ /* 0x000fe200078f08ff */
[----:B------:R-:W-:Y:S01]  /*1c90*/  IMAD.IADD R3, R9, 0x1, R11 ;  /* 0x0000000109037824 */ /* 0x000fe200078e020b */
[----:B------:R-:W-:Y:S01]  /*1ca0*/  CS2R R46, SRZ ;  /* 0x00000000002e7805 */ /* 0x000fe2000001ff00 */
[----:B------:R1:W-:Y:S01]  /*1cb0*/  LDGSTS.E.BYPASS.LTC128B.128 [R240+0x16080], [R4.64+0x180], !P1 ;  /* 0x1608018004f07fae */ /* 0x0003e2000c901d4c */
[----:B------:R-:W-:Y:S01]  /*1cc0*/  LOP3.LUT R10, R10, 0xfffffffe, RZ, 0xc0, !PT ;  /* 0xfffffffe0a0a7812 */ /* 0x000fe200078ec0ff */
[----:B------:R-:W-:Y:S01]  /*1cd0*/  CS2R R44, SRZ ;  /* 0x00000000002c7805 */ /* 0x000fe2000001ff00 */
[----:B------:R-:W-:Y:S01]  /*1ce0*/  ISETP.GE.AND P1, PT, R2, c[0x0][0x16c], PT ;  /* 0x00005b0002007a0c */ /* 0x000fe20003f26270 */
[----:B------:R3:W-:Y:S01]  /*1cf0*/  STL [R1+0x38], R18 ;  /* 0x0000381201007387 */ /* 0x0007e20000100800 */
[----:B------:R-:W-:Y:S01]  /*1d00*/  CS2R R42, SRZ ;  /* 0x00000000002a7805 */ /* 0x000fe2000001ff00 */
[----:B------:R-:W-:Y:S01]  /*1d10*/  IMAD.IADD R236, R236, 0x1, -R10 ;  /* 0x00000001ecec7824 */ /* 0x000fe200078e0a0a */
[----:B------:R-:W-:Y:S01]  /*1d20*/  SEL R34, RZ, 0x1, P1 ;  /* 0x00000001ff227807 */ /* 0x000fe20000800000 */
[----:B------:R4:W-:Y:S01]  /*1d30*/  LDGSTS.E.BYPASS.LTC128B.128 [R240+0x11080], [R6.64], !P2 ;  /* 0x1108000006f07fae */ /* 0x0009e2000d101d4c */
[C---:B------:R-:W-:Y:S01]  /*1d40*/  ISETP.GE.AND P2, PT, R2.reuse, c[0x0][0x1fc], PT ;  /* 0x00007f0002007a0c */ /* 0x040fe20003f46270 */
[----:B------:R-:W-:Y:S01]  /*1d50*/  CS2R R40, SRZ ;  /* 0x0000000000287805 */ /* 0x000fe2000001ff00 */
[----:B------:R-:W-:Y:S01]  /*1d60*/  ISETP.GE.AND P1, PT, R29, c[0x0][0x1fc], PT ;  /* 0x00007f001d007a0c */ /* 0x000fe20003f26270 */
[----:B------:R4:W-:Y:S01]  /*1d70*/  LDGSTS.E.BYPASS.LTC128B.128 [R240+0x13080], [R6.64+0x80], !P6 ;  /* 0x1308008006f07fae */ /* 0x0009e2000f101d4c */
[----:B------:R-:W-:Y:S01]  /*1d80*/  ISETP.GE.AND P6, PT, R2, c[0x0][0x1fc], PT ;  /* 0x00007f0002007a0c */ /* 0x000fe20003fc6270 */
[----:B------:R-:W-:Y:S01]  /*1d90*/  IMAD.MOV.U32 R2, RZ, RZ, R8 ;  /* 0x000000ffff027224 */ /* 0x000fe200078e0008 */
[----:B------:R-:W-:Y:S01]  /*1da0*/  UISETP.GT.AND UP2, UPT, UR6, -0x1, UPT ;  /* 0xffffffff0600788c */ /* 0x000fe2000bf44270 */
[----:B------:R-:W-:Y:S01]  /*1db0*/  IMAD R8, R19, c[0x0][0x218], RZ ;  /* 0x0000860013087a24 */ /* 0x000fe200078e02ff */
[----:B------:R4:W-:Y:S01]  /*1dc0*/  LDGSTS.E.BYPASS.LTC128B.128 [R240+0x15080], [R6.64+0x100], !P5 ;  /* 0x1508010006f07fae */ /* 0x0009e2000e901d4c */
[----:B------:R-:W-:-:S02]  /*1dd0*/  ISETP.GE.AND P5, PT, R29, c[0x0][0x16c], PT ;  /* 0x00005b001d007a0c */ /* 0x000fc40003fa6270 */
[----:B------:R-:W-:Y:S01]  /*1de0*/  IMAD R10, R21, c[0x0][0x21c], R8 ;  /* 0x00008700150a7a24 */ /* 0x000fe200078e0208 */
[----:B------:R-:W-:Y:S01]  /*1df0*/  LEA.HI R8, R20, R25, RZ, 0x3 ;  /* 0x0000001914087211 */ /* 0x000fe200078f18ff */
[----:B------:R4:W-:Y:S01]  /*1e00*/  LDGSTS.E.BYPASS.LTC128B.128 [R240+0x17080], [R6.64+0x180], !P4 ;  /* 0x1708018006f07fae */ /* 0x0009e2000e101d4c */
[----:B------:R-:W-:Y:S02]  /*1e10*/  ISETP.GE.AND P4, PT, R27, c[0x0][0x16c], PT ;  /* 0x00005b001b007a0c */ /* 0x000fe40003f86270 */
[----:B-1----:R-:W-:Y:S01]  /*1e20*/  @!P0 IADD3 R4, P3, R36, UR17, RZ ;  /* 0x0000001124048c10 */ /* 0x002fe2000ff7e0ff */
[----:B--2---:R-:W-:Y:S01]  /*1e30*/  IMAD.WIDE.U32 R36, R21, c[0x0][0x218], R2 ;  /* 0x0000860015247a25 */ /* 0x004fe200078e0002 */
[----:B------:R-:W-:Y:S02]  /*1e40*/  SEL R243, RZ, 0x8, P4 ;  /* 0x00000008fff37807 */ /* 0x000fe40002000000 */
[----:B------:R-:W-:Y:S01]  /*1e50*/  @!P0 IADD3.X R5, R18, UR15, RZ, P3, !PT ;  /* 0x0000000f12058c10 */ /* 0x000fe20009ffe4ff */
[----:B------:R-:W-:Y:S01]  /*1e60*/  IMAD.U32 R2, RZ, RZ, UR10 ;  /* 0x0000000aff027e24 */ /* 0x000fe2000f8e00ff */
[----:B---3--:R-:W-:Y:S01]  /*1e70*/  LEA.HI R18, R35, R150, RZ, 0x5 ;  /* 0x0000009623127211 */ /* 0x008fe200078f28ff */
[----:B------:R-:W-:Y:S01]  /*1e80*/  IMAD.IADD R31, R37, 0x1, R10 ;  /* 0x00000001251f7824 */ /* 0x000fe200078e020a */
[C---:B------:R-:W-:Y:S01]  /*1e90*/  @!P0 LEA R12, P3, R4.reuse, c[0x0][0x258], 0x2 ;  /* 0x00009600040c8a11 */ /* 0x040fe200078610ff */
[----:B------:R-:W-:Y:S01]  /*1ea0*/  STL.64 [R1], R36 ;  /* 0x0000002401007387 */ /* 0x000fe20000100a00 */
[--C-:B------:R-:W-:Y:S01]  /*1eb0*/  SHF.R.S32.HI R11, RZ, 0x5, R18.reuse ;  /* 0x00000005ff0b7819 */ /* 0x100fe20000011412 */
[----:B------:R-:W-:Y:S01]  /*1ec0*/  USHF.L.U64.HI UR10, UR4, 0x5, UR5 ;  /* 0x00000005040a7899 */ /* 0x000fe20008010205 */
[----:B------:R-:W-:Y:S01]  /*1ed0*/  SHF.R.S32.HI R9, RZ, 0x1f, R18 ;  /* 0x0000001fff097819 */ /* 0x000fe20000011412 */
[----:B------:R1:W-:Y:S01]  /*1ee0*/  STL [R1+0x10], R31 ;  /* 0x0000101f01007387 */ /* 0x0003e20000100800 */
[----:B------:R-:W-:Y:S01]  /*1ef0*/  @!P0 LEA.HI.X R13, R4, c[0x0][0x25c], R5, 0x2, P3 ;  /* 0x00009700040d8a11 */ /* 0x000fe200018f1405 */
[----:B------:R-:W-:Y:S01]  /*1f00*/  IMAD.U32 R5, RZ, RZ, UR19 ;  /* 0x00000013ff057e24 */ /* 0x000fe2000f8e00ff */
[----:B------:R-:W-:Y:S01]  /*1f10*/  LEA.HI R5, R9, R11, RZ, 0x2 ;  /* 0x0000000b09057211 */ /* 0x000fe200078f10ff */
[----:B------:R-:W-:Y:S01]  /*1f20*/  IMAD.U32 R4, RZ, RZ, UR18 ;  /* 0x00000012ff047e24 */ /* 0x000fe2000f8e00ff */
[----:B------:R-:W-:-:S02]  /*1f30*/  ISETP.GE.AND P4, PT, R28, c[0x0][0x1fc], PT ;  /* 0x00007f001c007a0c */ /* 0x000fc40003f86270 */
[----:B------:R-:W-:Y:S02]  /*1f40*/  LOP3.LUT R9, R5, 0xfffffffc, RZ, 0xc0, !PT ;  /* 0xfffffffc05097812 */ /* 0x000fe400078ec0ff */
[----:B------:R-:W-:Y:S01]  /*1f50*/  LOP3.LUT R5, R8, 0xfffffff8, RZ, 0xc0, !PT ;  /* 0xfffffff808057812 */ /* 0x000fe200078ec0ff */
[----:B----4-:R-:W-:Y:S01]  /*1f60*/  IMAD.IADD R7, R15, 0x1, R22 ;  /* 0x000000010f077824 */ /* 0x010fe200078e0216 */
[C---:B------:R-:W-:Y:S01]  /*1f70*/  LEA R8, P3, R4.reuse, R36, 0x6 ;  /* 0x0000002404087211 */ /* 0x040fe200078630ff */
[----:B------:R-:W-:Y:S01]  /*1f80*/  IMAD.MOV.U32 R6, RZ, RZ, R14 ;  /* 0x000000ffff067224 */ /* 0x000fe200078e000e */
[----:B------:R-:W-:Y:S01]  /*1f90*/  SEL R15, RZ, 0xffffffff, P1 ;  /* 0xffffffffff0f7807 */ /* 0x000fe20000800000 */
[----:B------:R-:W-:Y:S01]  /*1fa0*/  IMAD.IADD R25, R25, 0x1, -R5 ;  /* 0x0000000119197824 */ /* 0x000fe200078e0a05 */
[----:B------:R-:W-:Y:S01]  /*1fb0*/  LEA.HI.X R2, R4, R31, R2, 0x6, P3 ;  /* 0x0000001f04027211 */ /* 0x000fe200018f3402 */
[----:B------:R-:W-:Y:S01]  /*1fc0*/  IMAD.WIDE.U32 R38, R21, c[0x0][0x290], R6 ;  /* 0x0000a40015267a25 */ /* 0x000fe200078e0006 */
[----:B------:R-:W-:-:S02]  /*1fd0*/  ISETP.GE.AND P3, PT, R28, c[0x0][0x16c], PT ;  /* 0x00005b001c007a0c */ /* 0x000fc40003f66270 */
[----:B------:R-:W-:Y:S01]  /*1fe0*/  LEA R4, P1, R8, c[0x0][0x1f0], 0x1 ;  /* 0x00007c0008047a11 */ /* 0x000fe200078208ff */
[----:B------:R-:W-:Y:S01]  /*1ff0*/  IMAD.SHL.U32 R6, R32, 0x40, RZ ;  /* 0x0000004020067824 */ /* 0x000fe200078e00ff */
[----:B------:R-:W-:Y:S01]  /*2000*/  LEA.HI R20, R11, R11, RZ, 0x1 ;  /* 0x0000000b0b147211 */ /* 0x000fe200078f08ff */
[----:B------:R-:W-:Y:S01]  /*2010*/  IMAD.SHL.U32 R7, R236, 0x20, RZ ;  /* 0x00000020ec077824 */ /* 0x000fe200078e00ff */
[----:B------:R-:W-:Y:S01]  /*2020*/  LEA.HI.X R5, R8, c[0x0][0x1f4], R2, 0x1, P1 ;  /* 0x00007d0008057a11 */ /* 0x000fe200008f0c02 */
[----:B------:R-:W-:Y:S01]  /*2030*/  IMAD.MOV.U32 R2, RZ, RZ, R16 ;  /* 0x000000ffff027224 */ /* 0x000fe200078e0010 */
[----:B-1----:R-:W-:Y:S01]  /*2040*/  SEL R31, RZ, 0xffffffff, P5 ;  /* 0xffffffffff1f7807 */ /* 0x002fe20002800000 */
[----:B------:R1:W-:Y:S01]  /*2050*/  STL.64 [R1+0x18], R38 ;  /* 0x0000182601007387 */ /* 0x0003e20000100a00 */
[----:B------:R-:W-:Y:S02]  /*2060*/  ISETP.GE.AND P5, PT, R29, c[0x0][0x1fc], PT ;  /* 0x00007f001d007a0c */ /* 0x000fe40003fa6270 */
[----:B------:R-:W-:-:S02]  /*2070*/  SEL R29, RZ, 0x4, P3 ;  /* 0x00000004ff1d7807 */ /* 0x000fc40001800000 */
[----:B------:R-:W-:Y:S02]  /*2080*/  ISETP.GE.AND P3, PT, R28, c[0x0][0x1fc], PT ;  /* 0x00007f001c007a0c */ /* 0x000fe40003f66270 */
[----:B------:R-:W-:Y:S02]  /*2090*/  SEL R28, RZ, 0x1, P2 ;  /* 0x00000001ff1c7807 */ /* 0x000fe40001000000 */
[----:B------:R-:W-:Y:S02]  /*20a0*/  ISETP.GE.AND P2, PT, R27, c[0x0][0x1fc], PT ;  /* 0x00007f001b007a0c */ /* 0x000fe40003f46270 */
[----:B------:R-:W-:Y:S01]  /*20b0*/  LOP3.LUT R3, R20, 0xfffffffe, RZ, 0xc0, !PT ;  /* 0xfffffffe14037812 */ /* 0x000fe200078ec0ff */
[C---:B------:R-:W-:Y:S01]  /*20c0*/  IMAD.IADD R20, R11.reuse, 0x1, -R9 ;  /* 0x000000010b147824 */ /* 0x040fe200078e0a09 */
[----:B------:R-:W-:Y:S02]  /*20d0*/  SEL R242, RZ, 0x8, P2 ;  /* 0x00000008fff27807 */ /* 0x000fe40001000000 */
[C---:B------:R-:W-:Y:S01]  /*20e0*/  ISETP.LT.OR P1, PT, R0.reuse, 0x1, P6 ;  /* 0x000000010000780c */ /* 0x040fe20003721670 */
[----:B------:R-:W-:Y:S01]  /*20f0*/  IMAD.IADD R26, R11, 0x1, -R3 ;  /* 0x000000010b1a7824 */ /* 0x000fe200078e0a03 */
[----:B------:R-:W-:Y:S01]  /*2100*/  ISETP.LT.OR P2, PT, R0, 0x1, P5 ;  /* 0x000000010000780c */ /* 0x000fe20002f41670 */
[----:B------:R-:W-:Y:S01]  /*2110*/  @!P0 IMAD.SHL.U32 R11, R150, 0x10, RZ ;  /* 0x00000010960b8824 */ /* 0x000fe200078e00ff */
[----:B------:R-:W-:Y:S01]  /*2120*/  LOP3.LUT R9, R18, 0xffffffe0, RZ, 0xc0, !PT ;  /* 0xffffffe012097812 */ /* 0x000fe200078ec0ff */
[----:B------:R-:W-:Y:S01]  /*2130*/  IMAD.IADD R3, R17, 0x1, R23 ;  /* 0x0000000111037824 */ /* 0x000fe200078e0217 */
[----:B------:R-:W-:-:S02]  /*2140*/  LOP3.LUT R8, R24, 0xfffffff0, RZ, 0xc0, !PT ;  /* 0xfffffff018087812 */ /* 0x000fc400078ec0ff */
[----:B------:R-:W-:Y:S01]  /*2150*/  SEL R22, RZ, 0x4, P3 ;  /* 0x00000004ff167807 */ /* 0x000fe20001800000 */
[C---:B------:R-:W-:Y:S01]  /*2160*/  IMAD.IADD R9, R150.reuse, 0x1, -R9 ;  /* 0x0000000196097824 */ /* 0x040fe200078e0a09 */
[----:B------:R-:W-:Y:S01]  /*2170*/  ISETP.GE.AND P3, PT, R27, c[0x0][0x1fc], PT ;  /* 0x00007f001b007a0c */ /* 0x000fe20003f66270 */
[----:B------:R-:W-:Y:S01]  /*2180*/  IMAD.IADD R8, R150, 0x1, -R8 ;  /* 0x0000000196087824 */ /* 0x000fe200078e0a08 */
[----:B------:R2:W-:Y:S01]  /*2190*/  @!P0 LDGSTS.E.BYPASS.LTC128B.128 [R11+0x20080], [R12.64] ;  /* 0x200800000c0b8fae */ /* 0x0005e2000b901d4c */
[C---:B------:R-:W-:Y:S01]  /*21a0*/  ISETP.LT.OR P6, PT, R0.reuse, 0x21, P6 ;  /* 0x000000210000780c */ /* 0x040fe200037c1670 */
[----:B------:R-:W-:Y:S01]  /*21b0*/  IMAD.WIDE.U32 R148, R21, c[0x0][0x240], R2 ;  /* 0x0000900015947a25 */ /* 0x000fe200078e0002 */
[----:B------:R-:W-:Y:S01]  /*21c0*/  ISETP.LT.OR P5, PT, R0, 0x21, P5 ;  /* 0x000000210000780c */ /* 0x000fe20002fa1670 */
[----:B------:R-:W0:Y:S01]  /*21d0*/  LDGDEPBAR ;  /* 0x00000000000079af */ /* 0x000e220000000000 */
[----:B------:R-:W-:Y:S01]  /*21e0*/  SHF.R.S32.HI R10, RZ, 0x1f, R8 ;  /* 0x0000001fff0a7819 */ /* 0x000fe20000011408 */
[----:B------:R-:W-:Y:S01]  /*21f0*/  IMAD.SHL.U32 R3, R248, 0x8, RZ ;  /* 0x00000008f8037824 */ /* 0x000fe200078e00ff */
[----:B------:R-:W-:Y:S01]  /*2200*/  LEA.HI R2, R35, R150, RZ, 0x7 ;  /* 0x0000009623027211 */ /* 0x000fe200078f38ff */
[----:B------:R3:W-:Y:S01]  /*2210*/  LDGSTS.E.BYPASS.LTC128B.128 [R240+0x18080], [R4.64], !P1 ;  /* 0x1808000004f07fae */ /* 0x0007e2000c901d4c */
[----:B------:R-:W-:-:S02]  /*2220*/  ISETP.LT.OR P1, PT, R0, 0x1, P4 ;  /* 0x000000010000780c */ /* 0x000fc40002721670 */
[C---:B------:R-:W-:Y:S01]  /*2230*/  ISETP.LT.OR P4, PT, R0.reuse, 0x21, P4 ;  /* 0x000000210000780c */ /* 0x040fe20002781670 */
[----:B------:R3:W-:Y:S01]  /*2240*/  LDGSTS.E.BYPASS.LTC128B.128 [R240+0x1a080], [R4.64+0x80], !P2 ;  /* 0x1a08008004f07fae */ /* 0x0007e2000d101d4c */
[C---:B------:R-:W-:Y:S02]  /*2250*/  ISETP.LT.OR P2, PT, R0.reuse, 0x1, P3 ;  /* 0x000000010000780c */ /* 0x040fe40001f41670 */
[----:B------:R-:W-:Y:S01]  /*2260*/  ISETP.LT.OR P3, PT, R0, 0x21, P3 ;  /* 0x000000210000780c */ /* 0x000fe20001f61670 */
[C---:B------:R-:W-:Y:S01]  /*2270*/  IMAD R0, R19.reuse, c[0x0][0x240], RZ ;  /* 0x0000900013007a24 */ /* 0x040fe200078e02ff */
[----:B------:R-:W-:Y:S01]  /*2280*/  LEA.HI R230, R10, R8, RZ, 0x3 ;  /* 0x000000080ae67211 */ /* 0x000fe200078f18ff */
[----:B------:R-:W-:Y:S01]  /*2290*/  IMAD R10, R19, c[0x0][0x290], RZ ;  /* 0x0000a400130a7a24 */ /* 0x000fe200078e02ff */
[----:B------:R-:W-:Y:S01]  /*22a0*/  LOP3.LUT R3, R3, 0x8, RZ, 0xc0, !PT ;  /* 0x0000000803037812 */ /* 0x000fe200078ec0ff */
[C---:B------:R-:W-:Y:S01]  /*22b0*/  IMAD R19, R21.reuse, c[0x0][0x244], R0 ;  /* 0x0000910015137a24 */ /* 0x040fe200078e0200 */
[----:B------:R-:W-:Y:S01]  /*22c0*/  STL.64 [R1+0x30], R148 ;  /* 0x0000309401007387 */ /* 0x000fe20000100a00 */
[----:B------:R-:W-:-:S03]  /*22d0*/  IMAD R14, R21, c[0x0][0x294], R10 ;  /* 0x0000a500150e7a24 */ /* 0x000fc600078e020a */
[----:B------:R3:W-:Y:S01]  /*22e0*/  LDGSTS.E.BYPASS.LTC128B.128 [R240+0x1c080], [R4.64+0x100], !P1 ;  /* 0x1c08010004f07fae */ /* 0x0007e2000c901d4c */
[----:B------:R-:W-:Y:S01]  /*22f0*/  IMAD.IADD R36, R39, 0x1, R14 ;  /* 0x0000000127247824 */ /* 0x000fe200078e020e */
[----:B--2---:R-:W-:Y:S02]  /*2300*/  SHF.R.S32.HI R12, RZ, 0x1f, R9 ;  /* 0x0000001fff0c7819 */ /* 0x004fe40000011409 */
[----:B------:R-:W-:Y:S01]  /*2310*/  LOP3.LUT R11, R230, 0xfffffff8, RZ, 0xc0, !PT ;  /* 0xfffffff8e60b7812 */ /* 0x000fe200078ec0ff */
[----:B------:R3:W-:Y:S01]  /*2320*/  LDGSTS.E.BYPASS.LTC128B.128 [R240+0x1e080], [R4.64+0x180], !P2 ;  /* 0x1e08018004f07fae */ /* 0x0007e2000d101d4c */
[----:B------:R-:W-:Y:S01]  /*2330*/  LEA.HI R17, R12, R9, RZ, 0x2 ;  /* 0x000000090c117211 */ /* 0x000fe200078f10ff */
[----:B------:R-:W-:Y:S02]  /*2340*/  IMAD.SHL.U32 R230, R230, 0x40, RZ ;  /* 0x00000040e6e67824 */ /* 0x000fe400078e00ff */
[----:B------:R-:W-:Y:S01]  /*2350*/  IMAD.IADD R16, R8, 0x1, -R11 ;  /* 0x0000000108107824 */ /* 0x000fe200078e0a0b */
[----:B------:R-:W-:Y:S01]  /*2360*/  LOP3.LUT R0, R17, 0x7ffffffc, RZ, 0xc0, !PT ;  /* 0x7ffffffc11007812 */ /* 0x000fe200078ec0ff */
[----:B------:R-:W-:Y:S01]  /*2370*/  IMAD.SHL.U32 R11, R30, 0x8, RZ ;  /* 0x000000081e0b7824 */ /* 0x000fe200078e00ff */
[----:B------:R-:W-:Y:S01]  /*2380*/  LOP3.LUT R230, R230, 0xfffffe00, RZ, 0xc0, !PT ;  /* 0xfffffe00e6e67812 */ /* 0x000fe200078ec0ff */
[----:B------:R2:W-:Y:S02]  /*2390*/  STL [R1+0x28], R36 ;  /* 0x0000282401007387 */ /* 0x0005e40000100800 */
[----:B------:R-:W-:Y:S01]  /*23a0*/  IMAD.IADD R12, R9, 0x1, -R0 ;  /* 0x00000001090c7824 */ /* 0x000fe200078e0a00 */
[----:B------:R-:W-:-:S02]  /*23b0*/  SHF.R.S32.HI R0, RZ, 0x7, R2 ;  /* 0x00000007ff007819 */ /* 0x000fc40000011402 */
[----:B------:R-:W-:Y:S01]  /*23c0*/  LOP3.LUT R2, R6, 0x1c0, RZ, 0xc0, !PT ;  /* 0x000001c006027812 */ /* 0x000fe200078ec0ff */
[----:B------:R-:W-:Y:S01]  /*23d0*/  IMAD.SHL.U32 R6, R26, 0x10, RZ ;  /* 0x000000101a067824 */ /* 0x000fe200078e00ff */
[----:B------:R-:W-:Y:S01]  /*23e0*/  LEA.HI R13, R0, R0, RZ, 0x1 ;  /* 0x00000000000d7211 */ /* 0x000fe200078f08ff */
[----:B------:R-:W-:Y:S01]  /*23f0*/  IMAD R10, R236, 0x2, R0 ;  /* 0x00000002ec0a7824 */ /* 0x000fe200078e0200 */
[----:B------:R-:W-:Y:S02]  /*2400*/  SHF.R.U32.HI R9, RZ, 0x3, R2 ;  /* 0x00000003ff097819 */ /* 0x000fe40000011602 */
[----:B------:R-:W-:Y:S02]  /*2410*/  LOP3.LUT R8, R2, 0x10, R6, 0xf8, !PT ;  /* 0x0000001002087812 */ /* 0x000fe400078ef806 */
[C---:B------:R-:W-:Y:S02]  /*2420*/  LOP3.LUT R2, R9.reuse, R3, R2, 0x1e, !PT ;  /* 0x0000000309027212 */ /* 0x040fe400078e1e02 */
[----:B------:R-:W-:Y:S01]  /*2430*/  LOP3.LUT R18, R9, R8, R3, 0x1e, !PT ;  /* 0x0000000809127212 */ /* 0x000fe200078e1e03 */
[----:B------:R-:W-:Y:S01]  /*2440*/  IMAD.U32 R9, RZ, RZ, UR5 ;  /* 0x00000005ff097e24 */ /* 0x000fe2000f8e00ff */
[----:B------:R-:W-:Y:S01]  /*2450*/  LOP3.LUT R3, R13, 0x1ffffffe, RZ, 0xc0, !PT ;  /* 0x1ffffffe0d037812 */ /* 0x000fe200078ec0ff */
[----:B------:R-:W-:Y:S01]  /*2460*/  IMAD.U32 R2, R10, 0x200, R2 ;  /* 0x000002000a027824 */ /* 0x000fe200078e0002 */
[----:B------:R-:W-:Y:S01]  /*2470*/  LOP3.LUT R6, R7, 0x20, RZ, 0xc0, !PT ;  /* 0x0000002007067812 */ /* 0x000fe200078ec0ff */
[----:B------:R-:W-:Y:S01]  /*2480*/  IMAD.U32 R7, RZ, RZ, UR4 ;  /* 0x00000004ff077e24 */ /* 0x000fe2000f8e00ff */
[----:B------:R-:W-:Y:S01]  /*2490*/  UIADD3 UR5, UR14, 0x1, -UR9 ;  /* 0x000000010e057890 */ /* 0x000fe2000fffe809 */
[----:B------:R-:W-:Y:S01]  /*24a0*/  IMAD.IADD R3, R0, 0x1, -R3 ;  /* 0x0000000100037824 */ /* 0x000fe200078e0a03 */
[----:B------:R-:W-:Y:S01]  /*24b0*/  LOP3.LUT R13, R6, 0x18, R11, 0xf8, !PT ;  /* 0x00000018060d7812 */ /* 0x000fe200078ef80b */
[----:B------:R-:W-:Y:S01]  /*24c0*/  IMAD.SHL.U32 R6, R31, 0x2, RZ ;  /* 0x000000021f067824 */ /* 0x000fe200078e00ff */
[----:B------:R-:W-:Y:S01]  /*24d0*/  LEA R8, P1, R7, R4, 0x6 ;  /* 0x0000000407087211 */ /* 0x000fe200078230ff */
[----:B------:R-:W-:Y:S01]  /*24e0*/  IMAD R250, R3, 0x4, R12 ;  /* 0x0000000403fa7824 */ /* 0x000fe200078e020c */
[----:B---3--:R-:W-:Y:S01]  /*24f0*/  SHF.R.S32.HI R4, RZ, 0x2, R17 ;  /* 0x00000002ff047819 */ /* 0x008fe20000011411 */
[----:B------:R-:W-:Y:S01]  /*2500*/  IMAD.SHL.U32 R3, R25, 0x40, RZ ;  /* 0x0000004019037824 */ /* 0x000fe200078e00ff */
[----:B------:R-:W-:Y:S01]  /*2510*/  LOP3.LUT R11, R6, 0x2, R34, 0xe2, !PT ;  /* 0x00000002060b7812 */ /* 0x000fe200078ee222 */
[----:B------:R-:W-:Y:S01]  /*2520*/  IMAD.SHL.U32 R6, R0, 0x8, RZ ;  /* 0x0000000800067824 */ /* 0x000fe200078e00ff */
[----:B------:R-:W-:Y:S01]  /*2530*/  LEA.HI.X R9, R7, R5, R9, 0x6, P1 ;  /* 0x0000000507097211 */ /* 0x000fe200008f3409 */
[----:B------:R-:W-:Y:S01]  /*2540*/  IMAD.SHL.U32 R10, R15, 0x2, RZ ;  /* 0x000000020f0a7824 */ /* 0x000fe200078e00ff */
[----:B------:R-:W-:Y:S01]  /*2550*/  LOP3.LUT R3, R3, 0x1c0, RZ, 0xc0, !PT ;  /* 0x000001c003037812 */ /* 0x000fe200078ec0ff */
[----:B------:R-:W-:Y:S01]  /*2560*/  IMAD R241, R20, 0x10, R4 ;  /* 0x0000001014f17824 */ /* 0x000fe200078e0204 */
[----:B------:R-:W-:Y:S01]  /*2570*/  IADD3 R0, P1, R38, UR17, RZ ;  /* 0x0000001126007c10 */ /* 0x000fe2000ff3e0ff */
[----:B------:R3:W-:Y:S01]  /*2580*/  LDGSTS.E.BYPASS.LTC128B.128 [R240+0x19080], [R8.64], !P6 ;  /* 0x1908000008f07fae */ /* 0x0007e2000f101d4c */
[----:B------:R-:W-:Y:S01]  /*2590*/  LOP3.LUT R7, R3, 0x8, R6, 0xf8, !PT ;  /* 0x0000000803077812 */ /* 0x000fe200078ef806 */
[----:B------:R-:W-:Y:S01]  /*25a0*/  IMAD.SHL.U32 R250, R250, 0x2, RZ ;  /* 0x00000002fafa7824 */ /* 0x000fe200078e00ff */
[----:B------:R-:W-:Y:S01]  /*25b0*/  SHF.R.U32.HI R6, RZ, 0x3, R3 ;  /* 0x00000003ff067819 */ /* 0x000fe20000011603 */
[----:B------:R3:W-:Y:S01]  /*25c0*/  LDGSTS.E.BYPASS.LTC128B.128 [R240+0x1b080], [R8.64+0x80], !P5 ;  /* 0x1b08008008f07fae */ /* 0x0007e2000e901d4c */
[----:B------:R-:W-:Y:S01]  /*25d0*/  IADD3.X R3, R36, UR15, RZ, P1, !PT ;  /* 0x0000000f24037c10 */ /* 0x000fe20008ffe4ff */
[----:B------:R-:W-:Y:S01]  /*25e0*/  USHF.L.U32 UR15, UR4, 0x5, URZ ;  /* 0x00000005040f7899 */ /* 0x000fe2000800063f */
[----:B------:R-:W-:Y:S01]  /*25f0*/  LEA R14, P1, R0, c[0x0][0x280], 0x2 ;  /* 0x0000a000000e7a11 */ /* 0x000fe200078210ff */
[----:B------:R3:W-:Y:S01]  /*2600*/  LDGSTS.E.BYPASS.LTC128B.128 [R240+0x1d080], [R8.64+0x100], !P4 ;  /* 0x1d08010008f07fae */ /* 0x0007e2000e101d4c */
[----:B------:R-:W-:Y:S01]  /*2610*/  LOP3.LUT R10, R10, 0x2, R28, 0xe2, !PT ;  /* 0x000000020a0a7812 */ /* 0x000fe200078ee21c */
[----:B------:R-:W-:Y:S01]  /*2620*/  ULDC UR4, c[0x0][0x2a0] ;  /* 0x0000a80000047ab9 */ /* 0x000fe20000000800 */
[----:B------:R-:W-:Y:S01]  /*2630*/  LEA.HI.X R15, R0, c[0x0][0x284], R3, 0x2, P1 ;  /* 0x0000a100000f7a11 */ /* 0x000fe200008f1403 */
[----:B------:R-:W-:Y:S01]  /*2640*/  IMAD.SHL.U32 R3, R16, 0x40, RZ ;  /* 0x0000004010037824 */ /* 0x000fe200078e00ff */
[----:B------:R-:W-:Y:S01]  /*2650*/  LOP3.LUT R0, R33, 0x3ffffffc, RZ, 0xc0, !PT ;  /* 0x3ffffffc21007812 */ /* 0x000fe200078ec0ff */
[----:B------:R3:W-:Y:S01]  /*2660*/  LDGSTS.E.BYPASS.LTC128B.128 [R240+0x1f080], [R8.64+0x180], !P3 ;  /* 0x1f08018008f07fae */ /* 0x0007e2000d901d4c */
[----:B------:R-:W-:Y:S01]  /*2670*/  LOP3.LUT R243, R243, R11, R29, 0xfe, !PT ;  /* 0x0000000bf3f37212 */ /* 0x000fe200078efe1d */
[----:B------:R-:W-:Y:S01]  /*2680*/  IMAD.MOV.U32 R11, RZ, RZ, 0x10 ;  /* 0x00000010ff0b7424 */ /* 0x000fe200078e00ff */
[----:B------:R-:W-:Y:S01]  /*2690*/  LOP3.LUT R12, R7, R6, RZ, 0x3c, !PT ;  /* 0x00000006070c7212 */ /* 0x000fe200078e3cff */
[----:B------:R-:W-:Y:S01]  /*26a0*/  IMAD.IADD R7, R150, 0x1, -R0 ;  /* 0x0000000196077824 */ /* 0x000fe200078e0a00 */
[----:B------:R-:W-:Y:S01]  /*26b0*/  LOP3.LUT R242, R242, R10, R22, 0xfe, !PT ;  /* 0x0000000af2f27212 */ /* 0x000fe200078efe16 */
[----:B------:R-:W-:Y:S01]  /*26c0*/  IMAD.SHL.U32 R10, R20, 0x400, RZ ;  /* 0x00000400140a7824 */ /* 0x000fe200078e00ff */
[----:B------:R-:W-:Y:S01]  /*26d0*/  R2P PR, R16, 0x6 ;  /* 0x0000000610007804 */ /* 0x000fe20000000000 */
[C---:B------:R-:W-:Y:S01]  /*26e0*/  IMAD R0, R236.reuse, 0x200, R18 ;  /* 0x00000200ec007824 */ /* 0x040fe200078e0212 */
[----:B------:R-:W-:Y:S01]  /*26f0*/  LOP3.LUT R3, R3, 0x1c0, RZ, 0xc0, !PT ;  /* 0x000001c003037812 */ /* 0x000fe200078ec0ff */
[----:B------:R-:W-:Y:S01]  /*2700*/  IMAD.SHL.U32 R236, R236, 0x8, RZ ;  /* 0x00000008ecec7824 */ /* 0x000fe200078e00ff */
[----:B------:R-:W-:Y:S01]  /*2710*/  ULOP3.LUT UR4, URZ, UR4, URZ, 0x33, !UPT ;  /* 0x000000043f047292 */ /* 0x000fe2000f8e333f */
[----:B------:R-:W-:Y:S01]  /*2720*/  SEL R5, R11, 0xfffffff0, !P1 ;  /* 0xfffffff00b057807 */ /* 0x000fe20004800000 */
[----:B------:R-:W-:Y:S01]  /*2730*/  IMAD R7, R7, 0x2, R10 ;  /* 0x0000000207077824 */ /* 0x000fe200078e020a */
[----:B------:R-:W-:Y:S01]  /*2740*/  SEL R4, R246, 0xffffffe0, !P2 ;  /* 0xffffffe0f6047807 */ /* 0x000fe20005000000 */
[----:B------:R-:W-:Y:S01]  /*2750*/  IMAD.SHL.U32 R2, R2, 0x2, RZ ;  /* 0x0000000202027824 */ /* 0x000fe200078e00ff */
[----:B------:R-:W-:Y:S01]  /*2760*/  R2P PR, R32, 0x6 ;  /* 0x0000000620007804 */ /* 0x000fe20000000000 */
[----:B------:R-:W-:Y:S01]  /*2770*/  IMAD.IADD R12, R12, 0x1, R7 ;  /* 0x000000010c0c7824 */ /* 0x000fe200078e0207 */
[--C-:B------:R-:W-:Y:S01]  /*2780*/  SHF.R.U32.HI R6, RZ, 0x3, R3.reuse ;  /* 0x00000003ff067819 */ /* 0x100fe20000011603 */
[----:B------:R-:W-:Y:S01]  /*2790*/  IMAD.SHL.U32 R235, R0, 0x2, RZ ;  /* 0x0000000200eb7824 */ /* 0x000fe200078e00ff */
[----:B------:R-:W-:Y:S01]  /*27a0*/  LOP3.LUT R236, R3, 0x8, R236, 0xf8, !PT ;  /* 0x0000000803ec7812 */ /* 0x000fe200078ef8ec */
[----:B------:R-:W-:Y:S01]  /*27b0*/  IMAD.SHL.U32 R244, R12, 0x2, RZ ;  /* 0x000000020cf47824 */ /* 0x000fe200078e00ff */
[----:B------:R-:W-:Y:S01]  /*27c0*/  LOP3.LUT R7, R6, R13, R3, 0x1e, !PT ;  /* 0x0000000d06077212 */ /* 0x000fe200078e1e03 */
[----:B-1----:R-:W-:Y:S01]  /*27d0*/  CS2R R38, SRZ ;  /* 0x0000000000267805 */ /* 0x002fe2000001ff00 */
[----:B------:R-:W-:Y:S01]  /*27e0*/  SEL R3, R11, 0xfffffff0, !P1 ;  /* 0xfffffff00b037807 */ /* 0x000fe20004800000 */
[----:B------:R-:W-:Y:S01]  /*27f0*/  IMAD R11, R26, 0x400, R230 ;  /* 0x000004001a0b7824 */ /* 0x000fe200078e02e6 */
[----:B------:R-:W-:Y:S01]  /*2800*/  SEL R228, R246, 0xffffffe0, !P2 ;  /* 0xffffffe0f6e47807 */ /* 0x000fe20005000000 */
[----:B---3--:R-:W-:Y:S01]  /*2810*/  IMAD.IADD R8, R149, 0x1, R19 ;  /* 0x0000000195087824 */ /* 0x008fe200078e0213 */
[----:B------:R-:W-:Y:S01]  /*2820*/  R2P PR, R25, 0x6 ;  /* 0x0000000619007804 */ /* 0x000fe20000000000 */
[----:B------:R-:W-:Y:S01]  /*2830*/  IMAD R3, R3, 0x2, R2 ;  /* 0x0000000203037824 */ /* 0x000fe200078e0202 */
[----:B------:R-:W-:Y:S01]  /*2840*/  ISETP.GE.AND P6, PT, R150, 0x10, PT ;  /* 0x000000109600780c */ /* 0x000fe20003fc6270 */
[----:B------:R-:W-:Y:S01]  /*2850*/  IMAD.IADD R232, R0, 0x1, R228 ;  /* 0x0000000100e87824 */ /* 0x000fe200078e02e4 */
[----:B------:R-:W-:Y:S01]  /*2860*/  LOP3.LUT R236, R236, R6, RZ, 0x3c, !PT ;  /* 0x00000006ecec7212 */ /* 0x000fe200078e3cff */
[----:B------:R1:W-:Y:S01]  /*2870*/  STL [R1+0x2c], R8 ;  /* 0x00002c0801007387 */ /* 0x0003e20000100800 */
[-C--:B------:R-:W-:Y:S01]  /*2880*/  LOP3.LUT R6, R7, R230.reuse, RZ, 0xfc, !PT ;  /* 0x000000e607067212 */ /* 0x080fe200078efcff */
[----:B------:R-:W-:Y:S01]  /*2890*/  IMAD R229, R228, 0x2, R2 ;  /* 0x00000002e4e57824 */ /* 0x000fe200078e0202 */
[C---:B------:R-:W-:Y:S01]  /*28a0*/  IADD3 R7, R244.reuse, 0x20280, RZ ;  /* 0x00020280f4077810 */ /* 0x040fe20007ffe0ff */
[----:B--2---:R-:W-:Y:S01]  /*28b0*/  CS2R R36, SRZ ;  /* 0x0000000000247805 */ /* 0x004fe2000001ff00 */
[----:B------:R-:W-:Y:S01]  /*28c0*/  IADD3 R245, R244, 0x202c0, RZ ;  /* 0x000202c0f4f57810 */ /* 0x000fe20007ffe0ff */
[----:B------:R-:W-:Y:S01]  /*28d0*/  CS2R R34, SRZ ;  /* 0x0000000000227805 */ /* 0x000fe2000001ff00 */
[C---:B------:R-:W-:Y:S01]  /*28e0*/  IADD3 R230, R236.reuse, R230, R10 ;  /* 0x000000e6ece67210 */ /* 0x040fe20007ffe00a */
[----:B------:R-:W-:Y:S01]  /*28f0*/  IMAD.IADD R236, R236, 0x1, R11 ;  /* 0x00000001ecec7824 */ /* 0x000fe200078e020b */
[----:B------:R-:W-:Y:S01]  /*2900*/  @P2 IADD3 R245, R7, -0x40, RZ ;  /* 0xffffffc007f52810 */ /* 0x000fe20007ffe0ff */
[----:B------:R-:W-:Y:S01]  /*2910*/  @!P6 IMAD.SHL.U32 R7, R150, 0x10, RZ ;  /* 0x000000109607e824 */ /* 0x000fe200078e00ff */
[----:B------:R-:W-:Y:S01]  /*2920*/  SEL R246, R246, 0xffffffe0, !P1 ;  /* 0xffffffe0f6f67807 */ /* 0x000fe20004800000 */
[----:B------:R-:W-:Y:S01]  /*2930*/  IMAD.SHL.U32 R230, R230, 0x2, RZ ;  /* 0x00000002e6e67824 */ /* 0x000fe200078e00ff */
[----:B------:R-:W-:Y:S01]  /*2940*/  LEA R236, R236, 0x22280, 0x1 ;  /* 0x00022280ecec7811 */ /* 0x000fe200078e08ff */
[----:B------:R-:W-:Y:S01]  /*2950*/  CS2R R32, SRZ ;  /* 0x0000000000207805 */ /* 0x000fe2000001ff00 */
[----:B------:R2:W-:Y:S01]  /*2960*/  @!P6 LDGSTS.E.BYPASS.LTC128B.128 [R7+0x20180], [R14.64] ;  /* 0x201800000e07efae */ /* 0x0005e2000b901d4c */
[C---:B------:R-:W-:Y:S01]  /*2970*/  IMAD R231, R5.reuse, 0x2, R230 ;  /* 0x0000000205e77824 */ /* 0x040fe200078e02e6 */
[----:B------:R-:W-:Y:S01]  /*2980*/  CS2R R30, SRZ ;  /* 0x00000000001e7805 */ /* 0x000fe2000001ff00 */
[----:B------:R-:W-:Y:S01]  /*2990*/  IMAD R237, R5, 0x2, R236 ;  /* 0x0000000205ed7824 */ /* 0x000fe200078e02ec */
[----:B------:R-:W0:Y:S01]  /*29a0*/  LDGDEPBAR ;  /* 0x00000000000079af */ /* 0x000e220000000000 */
[----:B------:R-:W-:Y:S01]  /*29b0*/  IMAD.IADD R247, R244, 0x1, R246 ;  /* 0x00000001f4f77824 */ /* 0x000fe200078e02f6 */
[----:B------:R-:W-:Y:S01]  /*29c0*/  CS2R R28, SRZ ;  /* 0x00000000001c7805 */ /* 0x000fe2000001ff00 */
[----:B------:R-:W-:Y:S01]  /*29d0*/  CS2R R26, SRZ ;  /* 0x00000000001a7805 */ /* 0x000fe2000001ff00 */
[----:B------:R-:W-:Y:S01]  /*29e0*/  CS2R R24, SRZ ;  /* 0x0000000000187805 */ /* 0x000fe2000001ff00 */
[----:B------:R-:W-:Y:S01]  /*29f0*/  CS2R R22, SRZ ;  /* 0x0000000000167805 */ /* 0x000fe2000001ff00 */
[----:B------:R-:W-:Y:S01]  /*2a00*/  CS2R R20, SRZ ;  /* 0x0000000000147805 */ /* 0x000fe2000001ff00 */
[----:B------:R-:W-:Y:S01]  /*2a10*/  IADD3 R252, -R250, UR16, RZ ;  /* 0x00000010fafc7c10 */ /* 0x000fe2000fffe1ff */
[----:B------:R-:W-:Y:S01]  /*2a20*/  IMAD.SHL.U32 R0, R6, 0x2, RZ ;  /* 0x0000000206007824 */ /* 0x000fe200078e00ff */
[----:B------:R-:W-:Y:S01]  /*2a30*/  ULDC UR17, c[0x0][0x2a8] ;  /* 0x0000aa0000117ab9 */ /* 0x000fe20000000800 */
[----:B------:R-:W-:Y:S01]  /*2a40*/  IMAD R228, R228, 0x2, R3 ;  /* 0x00000002e4e47824 */ /* 0x000fe200078e0203 */
[----:B------:R-:W-:Y:S01]  /*2a50*/  UIADD3 UR14, UR14, -UR8, URZ ;  /* 0x800000080e0e7290 */ /* 0x000fe2000fffe03f */
[----:B------:R-:W-:Y:S01]  /*2a60*/  IMAD.SHL.U32 R232, R232, 0x2, RZ ;  /* 0x00000002e8e87824 */ /* 0x000fe200078e00ff */
[----:B------:R-:W-:Y:S01]  /*2a70*/  UISETP.GE.AND UP1, UPT, UR17, 0x1, UPT ;  /* 0x000000011100788c */ /* 0x000fe2000bf26270 */
[----:B------:R-:W-:-:S02]  /*2a80*/  IMAD.IADD R246, R246, 0x1, R245 ;  /* 0x00000001f6f67824 */ /* 0x000fc400078e02f5 */
[C---:B------:R-:W-:Y:S02]  /*2a90*/  IMAD R234, R4.reuse, 0x2, R230 ;  /* 0x0000000204ea7824 */ /* 0x040fe400078e02e6 */
[C---:B------:R-:W-:Y:S02]  /*2aa0*/  IMAD R239, R4.reuse, 0x2, R236 ;  /* 0x0000000204ef7824 */ /* 0x040fe400078e02ec */
[C---:B------:R-:W-:Y:S02]  /*2ab0*/  IMAD R233, R4.reuse, 0x2, R231 ;  /* 0x0000000204e97824 */ /* 0x040fe400078e02e7 */
[----:B------:R-:W-:Y:S02]  /*2ac0*/  IMAD R238, R4, 0x2, R237 ;  /* 0x0000000204ee7824 */ /* 0x000fe400078e02ed */
[----:B--2---:R-:W-:-:S05]  /*2ad0*/  IMAD.U32 R7, RZ, RZ, UR5 ;  /* 0x00000005ff077e24 */ /* 0x004fca000f8e00ff */
[----:B------:R-:W-:-:S04]  /*2ae0*/  IADD3 R7, R7, -UR8, -R250 ;  /* 0x8000000807077c10 */ /* 0x000fc8000fffe8fa */
[C---:B------:R-:W-:Y:S02]  /*2af0*/  IADD3 R249, R7.reuse, c[0x0][0x2a4], RZ ;  /* 0x0000a90007f97a10 */ /* 0x040fe40007ffe0ff */
[----:B-1----:R-:W-:Y:S02]  /*2b00*/  IADD3 R251, R7, UR4, RZ ;  /* 0x0000000407fb7c10 */ /* 0x002fe4000fffe0ff */
.L_x_895:
[----:B------:R-:W-:Y:S04]  /*2b10*/  DEPBAR.LE SB0, 0x0 ;  /* 0x000080000000791a */ /* 0x000fe80000000000 */
[----:B------:R-:W-:Y:S01]  /*2b20*/  BAR.SYNC.DEFER_BLOCKING 0x0 ;  /* 0x0000000000007b1d */ /* 0x000fe20000010000 */
[----:B------:R-:W-:Y:S05]  /*2b30*/  PLOP3.LUT P1, PT, PT, PT, UP1, 0x40, 0x0 ;  /* 0x000000000000781c */ /* 0x000fea0003f2e818 */
        /* <DEDUP_REMOVED lines=152> */
[----:B------:R-:W-:-:S05]  /*34c0*/  @P1 BRA `(.L_x_885) ;  /* 0x0000019000001947 */ /* 0x000fca0003800000 */
        /* <DEDUP_REMOVED lines=13> */
.L_x_887:
[----:B------:R-:W-:Y:S04]  /*35a0*/  MOV R6, c[0x0][0x2a8] ;  /* 0x0000aa0000067a02 */ /* 0x000fe80000000f00 */
[----:B------:R-:W-:Y:S11]  /*35b0*/  ISETP.NE.AND P1, PT, R6, 0x1, PT ;  /* 0x000000010600780c */ /* 0x000ff60003f25270 */
[----:B------:R-:W-:Y:S02]  /*35c0*/  @!UPT UIADD3 URZ, URZ, URZ, URZ ;  /* 0x0000003f3f3ff290 */ /* 0x000fe4000fffe03f */
[----:B------:R-:W-:Y:S05]  /*35d0*/  @P1 IMAD.HI.U32 R6, R4, c[0x0][0x2ac], RZ ;  /* 0x0000ab0004061a27 */ /* 0x000fea00078e00ff */
[----:B------:R-:W-:Y:S02]  /*35e0*/  @P1 SHF.R.U32.HI R4, RZ, c[0x0][0x2b0], R6 ;  /* 0x0000ac00ff041a19 */ /* 0x000fe40000011606 */
.L_x_888:
[----:B------:R-:W-:Y:S05]  /*35f0*/  BSYNC B0 ;  /* 0x0000000000007941 */ /* 0x000fea0003800000 */
.L_x_886:
[----:B------:R-:W-:Y:S04]  /*3600*/  IMAD.MOV.U32 R6, RZ, RZ, c[0x0][0x2a8] ;  /* 0x0000aa00ff067624 */ /* 0x000fe800078e00ff */
[----:B------:R-:W-:Y:S04]  /*3610*/  IMAD R4, R4, R6, -UR9 ;  /* 0x8000000904047e24 */ /* 0x000fe8000f8e0206 */
[----:B------:R-:W-:Y:S05]  /*3620*/  IMAD.IADD R4, R4, 0x1, -R250 ;  /* 0x0000000104047824 */ /* 0x000fea00078e0afa */
[----:B------:R-:W-:Y:S02]  /*3630*/  IADD3 R6, R4, c[0x0][0x2a8], RZ ;  /* 0x0000aa0004067a10 */ /* 0x000fe40007ffe0ff */
[----:B------:R-:W-:Y:S02]  /*3640*/  IMNMX R176, R176, R4, !PT ;  /* 0x00000004b0b07217 */ /* 0x000fe40007800200 */
[----:B------:R-:W-:Y:S02]  /*3650*/  IMNMX R177, R177, R6, PT ;  /* 0x00000006b1b17217 */ /* 0x000fe40003800200 */
.L_x_885:
[----:B---34-:R-:W-:Y:S02]  /*3660*/  PLOP3.LUT P1, PT, PT, PT, UP1, 0x40, 0x0 ;  /* 0x000000000000781c */ /* 0x018fe40003f2e818 */
[----:B-1----:R-:W-:Y:S05]  /*3670*/  IADD3 R4, R5, 0x8, RZ ;  /* 0x0000000805047810 */ /* 0x002fea0007ffe0ff */
[--C-:B------:R-:W-:Y:S02]  /*3680*/  IMAD.IADD R179, R249, 0x1, R4.reuse ;  /* 0x00000001f9b37824 */ /* 0x100fe400078e0204 */
[----:B------:R-:W-:Y:S03]  /*3690*/  IMAD.IADD R178, R251, 0x1, R4 ;  /* 0x00000001fbb27824 */ /* 0x000fe600078e0204 */
[----:B------:R-:W-:Y:S01]  /*36a0*/  IMNMX R179, R252, R179, PT ;  /* 0x000000b3fcb37217 */ /* 0x000fe20003800200 */
[----:B------:R-:W-:-:S05]  /*36b0*/  @P1 BRA `(.L_x_889) ;  /* 0x0000019000001947 */ /* 0x000fca0003800000 */
        /* <DEDUP_REMOVED lines=13> */
.L_x_891:
[----:B------:R-:W-:Y:S04]  /*3790*/  MOV R5, c[0x0][0x2a8] ;  /* 0x0000aa0000057a02 */ /* 0x000fe80000000f00 */
[----:B------:R-:W-:Y:S11]  /*37a0*/  ISETP.NE.AND P1, PT, R5, 0x1, PT ;  /* 0x000000010500780c */ /* 0x000ff60003f25270 */
[----:B------:R-:W-:Y:S02]  /*37b0*/  @!UPT UIADD3 URZ, URZ, URZ, URZ ;  /* 0x0000003f3f3ff290 */ /* 0x000fe4000fffe03f */
[----:B------:R-:W-:Y:S05]  /*37c0*/  @P1 IMAD.HI.U32 R5, R4, c[0x0][0x2ac], RZ ;  /* 0x0000ab0004051a27 */ /* 0x000fea00078e00ff */
[----:B------:R-:W-:Y:S02]  /*37d0*/  @P1 SHF.R.U32.HI R4, RZ, c[0x0][0x2b0], R5 ;  /* 0x0000ac00ff041a19 */ /* 0x000fe40000011605 */
.L_x_892:
[----:B------:R-:W-:Y:S05]  /*37e0*/  BSYNC B0 ;  /* 0x0000000000007941 */ /* 0x000fea0003800000 */
.L_x_890:
[----:B------:R-:W-:Y:S04]  /*37f0*/  IMAD.MOV.U32 R5, RZ, RZ, c[0x0][0x2a8] ;  /* 0x0000aa00ff057624 */ /* 0x000fe800078e00ff */
[----:B------:R-:W-:Y:S04]  /*3800*/  IMAD R4, R4, R5, -UR9 ;  /* 0x8000000904047e24 */ /* 0x000fe8000f8e0205 */
[----:B------:R-:W-:Y:S05]  /*3810*/  IMAD.IADD R4, R4, 0x1, -R250 ;  /* 0x0000000104047824 */ /* 0x000fea00078e0afa */
[----:B------:R-:W-:Y:S02]  /*3820*/  IADD3 R5, R4, c[0x0][0x2a8], RZ ;  /* 0x0000aa0004057a10 */ /* 0x000fe40007ffe0ff */
[----:B------:R-:W-:Y:S02]  /*3830*/  IMNMX R178, R178, R4, !PT ;  /* 0x00000004b2b27217 */ /* 0x000fe40007800200 */
[----:B------:R-:W-:Y:S02]  /*3840*/  IMNMX R179, R179, R5, PT ;  /* 0x00000005b3b37217 */ /* 0x000fe40003800200 */
.L_x_889:
        /* <DEDUP_REMOVED lines=114> */
[----:B------:R1:W-:Y:S04]  /*3f70*/  MUFU.EX2 R182, R160 ;  /* 0x000000a000b67308 */ /* 0x0003e80000000800 */
[--C-:B------:R-:W-:Y:S02]  /*3f80*/  FFMA.FTZ R148, R156, c[0x0][0x29c], -R180.reuse ;  /* 0x0000a7009c947a23 */ /* 0x100fe400000108b4 */
[----:B------:R-:W-:Y:S01]  /*3f90*/  LDSM.16.M88.4 R156, [R229+0xe080] ;  /* 0x00e08000e59c783b */ /* 0x000fe20000000200 */
[C---:B------:R-:W-:Y:S03]  /*3fa0*/  HMMA.16816.F32.BF16 R8, R168.reuse, R174, R8 ;  /* 0x000000aea808723c */ /* 0x040fe60000041808 */
[----:B------:R2:W4:Y:S05]  /*3fb0*/  MUFU.EX2 R183, R148 ;  /* 0x0000009400b77308 */ /* 0x00052a0000000800 */
[C---:B---3--:R-:W-:Y:S08]  /*3fc0*/  HMMA.16816.F32.BF16 R12, R168.reuse, R152, R12 ;  /* 0x00000098a80c723c */ /* 0x048ff0000004180c */
[----:B------:R-:W-:Y:S04]  /*3fd0*/  HMMA.16816.F32.BF16 R16, R168, R154, R16 ;  /* 0x0000009aa810723c */ /* 0x000fe80000041810 */
[----:B-1----:R-:W-:Y:S02]  /*3fe0*/  FSEL R160, R191, -INF , !P2 ;  /* 0xff800000bfa07808 */ /* 0x002fe40005000000 */
[----:B------:R-:W-:Y:S03]  /*3ff0*/  ISETP.GT.AND P2, PT, R176, 0x11, P1 ;  /* 0x00000011b000780c */ /* 0x000fe60000f44270 */
[--C-:B------:R-:W-:Y:S01]  /*4000*/  FFMA.FTZ R160, R160, c[0x0][0x29c], -R180.reuse ;  /* 0x0000a700a0a07a23 */ /* 0x100fe200000108b4 */
[C---:B------:R-:W-:Y:S01]  /*4010*/  ISETP.LT.OR P2, PT, R177.reuse, 0x12, P2 ;  /* 0x00000012b100780c */ /* 0x040fe20001741670 */
[----:B--2---:R-:W1:Y:S02]  /*4020*/  LDSM.16.M88.4 R148, [R234+0x1e080] ;  /* 0x01e08000ea94783b */ /* 0x004e640000000200 */
[----:B------:R2:W3:Y:S02]  /*4030*/  MUFU.EX2 R173, R160 ;  /* 0x000000a000ad7308 */ /* 0x0004e40000000800 */
        /* <DEDUP_REMOVED lines=8> */
[----:B-----5:R-:W-:Y:S02]  /*40c0*/  FSEL R152, R187, -INF , !P2 ;  /* 0xff800000bb987808 */ /* 0x020fe40005000000 */
        /* <DEDUP_REMOVED lines=45> */
[--C-:B------:R-:W-:Y:S01]  /*43a0*/  FFMA.FTZ R152, R151, c[0x0][0x29c], -R181.reuse ;  /* 0x0000a70097987a23 */ /* 0x100fe200000108b5 */
[C---:B----4-:R-:W-:Y:S01]  /*43b0*/  F2FP.BF16.PACK_AB R151, R182.reuse, R183 ;  /* 0x000000b7b697723e */ /* 0x050fe200000010ff */
[--C-:B------:R-:W-:Y:S01]  /*43c0*/  FFMA.FTZ R149, R149, c[0x0][0x29c], -R181.reuse ;  /* 0x0000a70095957a23 */ /* 0x100fe200000108b5 */
[----:B------:R-:W-:Y:S01]  /*43d0*/  ISETP.LT.OR P2, PT, R179, 0x12, P2 ;  /* 0x00000012b300780c */ /* 0x000fe20001741670 */
[----:B------:R1:W-:Y:S01]  /*43e0*/  MUFU.EX2 R158, R152 ;  /* 0x00000098009e7308 */ /* 0x0003e20000000800 */
[----:B------:R-:W-:Y:S02]  /*43f0*/  FMUL.FTZ R154, R182, R5 ;  /* 0x00000005b69a7220 */ /* 0x000fe40000410000 */
[----:B------:R-:W-:Y:S02]  /*4400*/  FFMA.FTZ R5, -R189, R189, 1 ;  /* 0x3f800000bd057423 */ /* 0x000fe400000101bd */
[----:B---3--:R-:W-:Y:S02]  /*4410*/  FMUL.FTZ R153, R173, R8 ;  /* 0x00000008ad997220 */ /* 0x008fe40000410000 */
        /* <DEDUP_REMOVED lines=43> */
[----:B------:R2:W5:Y:S01]  /*46d0*/  MUFU.EX2 R157, R149 ;  /* 0x00000095009d7308 */ /* 0x0005620000000800 */
        /* <DEDUP_REMOVED lines=20> */
[----:B-----5:R-:W-:Y:S03]  /*4820*/  FMUL.FTZ R18, R157, R18 ;  /* 0x000000129d127220 */ /* 0x020fe60000410000 */
        /* <DEDUP_REMOVED lines=147> */
[C---:B------:R-:W-:Y:S01]  /*5160*/  LOP3.LUT P5, RZ, R242.reuse, 0x1, RZ, 0xc0, !PT ;  /* 0x00000001f2ff7812 */ /* 0x040fe200078ac0ff */
[----:B------:R-:W-:Y:S01]  /*5170*/  IMAD.U32 R16, RZ, RZ, UR10 ;  /* 0x0000000aff107e24 */ /* 0x000fe2000f8e00ff */
[----:B------:R-:W3:Y:S01]  /*5180*/  LDL R200, [R1+0x10] ;  /* 0x0000100001c87983 */ /* 0x000ee20000100800 */
[----:B------:R-:W-:Y:S01]  /*5190*/  LOP3.LUT P4, RZ, R242, 0x2, RZ, 0xc0, !PT ;  /* 0x00000002f2ff7812 */ /* 0x000fe2000788c0ff */
[----:B------:R-:W-:Y:S02]  /*51a0*/  UIMAD.WIDE.U32 UR18, UR16, UR4, URZ ;  /* 0x00000004101272a5 */ /* 0x000fe4000f8e003f */
[----:B------:R-:W4:Y:S01]  /*51b0*/  LDL.64 R204, [R1+0x18] ;  /* 0x0000180001cc7983 */ /* 0x000f220000100a00 */
[----:B------:R-:W-:Y:S03]  /*51c0*/  USHF.R.S32.HI UR17, URZ, 0x1f, UR16 ;  /* 0x0000001f3f117899 */ /* 0x000fe60008011410 */
[----:B------:R-:W5:Y:S01]  /*51d0*/  LDL R201, [R1+0x28] ;  /* 0x0000280001c97983 */ /* 0x000f620000100800 */
[----:B------:R-:W-:Y:S02]  /*51e0*/  UIMAD UR17, UR17, UR4, URZ ;  /* 0x00000004111172a4 */ /* 0x000fe4000f8e023f */
[----:B------:R-:W-:Y:S02]  /*51f0*/  USHF.L.U32 UR4, UR18, 0x6, URZ ;  /* 0x0000000612047899 */ /* 0x000fe4000800063f */
[----:B------:R-:W-:Y:S02]  /*5200*/  UIMAD UR17, UR16, UR5, UR17 ;  /* 0x00000005101172a4 */ /* 0x000fe4000f8e0211 */
[----:B------:R-:W-:Y:S02]  /*5210*/  USHF.L.U32 UR5, UR16, 0x6, URZ ;  /* 0x0000000610057899 */ /* 0x000fe4000800063f */
[----:B------:R-:W-:Y:S04]  /*5220*/  UIADD3 UR17, UR19, UR17, URZ ;  /* 0x0000001113117290 */ /* 0x000fe8000fffe03f */
[----:B------:R-:W-:Y:S01]  /*5230*/  USHF.L.U64.HI UR17, UR18, 0x6, UR17 ;  /* 0x0000000612117899 */ /* 0x000fe20008010211 */
[----:B------:R-:W-:Y:S02]  /*5240*/  IMAD.U32 R10, RZ, RZ, UR5 ;  /* 0x00000005ff0a7e24 */ /* 0x000fe4000f8e00ff */
[----:B------:R-:W-:Y:S01]  /*5250*/  IMAD.U32 R15, RZ, RZ, UR5 ;  /* 0x00000005ff0f7e24 */ /* 0x000fe2000f8e00ff */
[----:B--2---:R-:W-:Y:S04]  /*5260*/  IADD3 R8, P2, R202, UR4, RZ ;  /* 0x00000004ca087c10 */ /* 0x004fe8000ff5e0ff */
[----:B------:R-:W-:Y:S02]  /*5270*/  LEA R12, P1, R8, c[0x0][0x1f0], 0x1 ;  /* 0x00007c00080c7a11 */ /* 0x000fe400078208ff */
[----:B---3--:R-:W-:Y:S04]  /*5280*/  IADD3.X R9, R200, UR17, RZ, P2, !PT ;  /* 0x00000011c8097c10 */ /* 0x008fe800097fe4ff */
[----:B------:R-:W-:Y:S01]  /*5290*/  LEA.HI.X R13, R8, c[0x0][0x1f4], R9, 0x1, P1 ;  /* 0x00007d00080d7a11 */ /* 0x000fe200008f0c09 */
[----:B------:R-:W-:Y:S01]  /*52a0*/  IMAD.U32 R9, RZ, RZ, UR15 ;  /* 0x0000000fff097e24 */ /* 0x000fe2000f8e00ff */
[----:B------:R-:W-:Y:S02]  /*52b0*/  IADD3 R8, -R248, UR8, -R10 ;  /* 0x00000008f8087c10 */ /* 0x000fe4000fffe90a */
[----:B----4-:R-:W-:Y:S02]  /*52c0*/  IADD3 R11, P1, R204, UR5, RZ ;  /* 0x00000005cc0b7c10 */ /* 0x010fe4000ff3e0ff */
[----:B------:R-:W-:Y:S02]  /*52d0*/  ISETP.LT.OR P6, PT, R8, 0x1, !P5 ;  /* 0x000000010800780c */ /* 0x000fe40006fc1670 */
[----:B------:R-:W-:Y:S02]  /*52e0*/  IADD3 R9, P3, P2, R202, UR4, R9 ;  /* 0x00000004ca097c10 */ /* 0x000fe4000fa7e009 */
[----:B-----5:R-:W-:Y:S02]  /*52f0*/  LEA.HI.X.SX32 R15, R15, R201, 0x1, P1 ;  /* 0x000000c90f0f7211 */ /* 0x020fe400008f0eff */
[----:B------:R-:W-:Y:S02]  /*5300*/  ISETP.LT.OR P1, PT, R8, 0x1, !P4 ;  /* 0x000000010800780c */ /* 0x000fe40006721670 */
[----:B------:R-:W-:Y:S02]  /*5310*/  IADD3.X R16, R200, UR17, R16, P3, P2 ;  /* 0x00000011c8107c10 */ /* 0x000fe40009fe4410 */
[----:B------:R-:W1:Y:S01]  /*5320*/  S2R R200, SR_TID.X ;  /* 0x0000000000c87919 */ /* 0x000e620000002100 */
[----:B------:R-:W-:Y:S02]  /*5330*/  LEA R14, P2, R11, c[0x0][0x280], 0x2 ;  /* 0x0000a0000b0e7a11 */ /* 0x000fe400078410ff */
[----:B------:R-:W-:Y:S01]  /*5340*/  LEA R10, P3, R9, c[0x0][0x1f0], 0x1 ;  /* 0x00007c00090a7a11 */ /* 0x000fe200078608ff */
[----:B------:R-:W-:Y:S01]  /*5350*/  @!PT LDS RZ, [RZ] ;  /* 0x00000000fffff984 */ /* 0x000fe20000000800 */
[----:B------:R-:W-:Y:S01]  /*5360*/  @!PT LDS RZ, [RZ] ;  /* 0x00000000fffff984 */ /* 0x000fe20000000800 */
[----:B------:R-:W-:Y:S01]  /*5370*/  @!PT LDS RZ, [RZ] ;  /* 0x00000000fffff984 */ /* 0x000fe20000000800 */
[----:B------:R2:W-:Y:S01]  /*5380*/  LDGSTS.E.BYPASS.LTC128B.128 [R240+0x18080], [R12.64], !P6 ;  /* 0x180800000cf07fae */ /* 0x0005e2000f101d4c */
[----:B------:R-:W-:Y:S02]  /*5390*/  LEA.HI.X R15, R11, c[0x0][0x284], R15, 0x2, P2 ;  /* 0x0000a1000b0f7a11 */ /* 0x000fe400010f140f */
[----:B------:R-:W-:Y:S02]  /*53a0*/  LOP3.LUT P2, RZ, R242, 0x4, RZ, 0xc0, !PT ;  /* 0x00000004f2ff7812 */ /* 0x000fe4000784c0ff */
[----:B------:R2:W-:Y:S01]  /*53b0*/  LDGSTS.E.BYPASS.LTC128B.128 [R240+0x1a080], [R12.64+0x80], !P1 ;  /* 0x1a0800800cf07fae */ /* 0x0005e2000c901d4c */
[----:B------:R-:W-:Y:S02]  /*53c0*/  LEA.HI.X R11, R9, c[0x0][0x1f4], R16, 0x1, P3 ;  /* 0x00007d00090b7a11 */ /* 0x000fe400018f0c10 */
[----:B------:R-:W-:Y:S02]  /*53d0*/  ISETP.LT.OR P6, PT, R8, 0x1, !P2 ;  /* 0x000000010800780c */ /* 0x000fe400057c1670 */
[----:B------:R-:W-:Y:S02]  /*53e0*/  LOP3.LUT P3, RZ, R242, 0x8, RZ, 0xc0, !PT ;  /* 0x00000008f2ff7812 */ /* 0x000fe4000786c0ff */
[C---:B------:R-:W-:Y:S02]  /*53f0*/  ISETP.LT.OR P5, PT, R8.reuse, 0x21, !P5 ;  /* 0x000000210800780c */ /* 0x040fe40006fa1670 */
[C---:B------:R-:W-:Y:S02]  /*5400*/  ISETP.LT.OR P1, PT, R8.reuse, 0x1, !P3 ;  /* 0x000000010800780c */ /* 0x040fe40005f21670 */
[C---:B------:R-:W-:Y:S02]  /*5410*/  ISETP.LT.OR P4, PT, R8.reuse, 0x21, !P4 ;  /* 0x000000210800780c */ /* 0x040fe40006781670 */
[C---:B------:R-:W-:Y:S02]  /*5420*/  ISETP.LT.OR P2, PT, R8.reuse, 0x21, !P2 ;  /* 0x000000210800780c */ /* 0x040fe40005741670 */
[----:B------:R-:W-:Y:S01]  /*5430*/  ISETP.LT.OR P3, PT, R8, 0x21, !P3 ;  /* 0x000000210800780c */ /* 0x000fe20005f61670 */
[----:B------:R2:W-:Y:S01]  /*5440*/  LDGSTS.E.BYPASS.LTC128B.128 [R240+0x1c080], [R12.64+0x100], !P6 ;  /* 0x1c0801000cf07fae */ /* 0x0005e2000f101d4c */
[----:B-1----:R-:W-:Y:S05]  /*5450*/  @!P0 IMAD.SHL.U32 R8, R200, 0x10, RZ ;  /* 0x00000010c8088824 */ /* 0x002fea00078e00ff */
[----:B------:R2:W-:Y:S04]  /*5460*/  LDGSTS.E.BYPASS.LTC128B.128 [R240+0x1e080], [R12.64+0x180], !P1 ;  /* 0x1e0801800cf07fae */ /* 0x0005e8000c901d4c */
[----:B------:R2:W-:Y:S04]  /*5470*/  LDGSTS.E.BYPASS.LTC128B.128 [R240+0x19080], [R10.64], !P5 ;  /* 0x190800000af07fae */ /* 0x0005e8000e901d4c */
[----:B------:R2:W-:Y:S04]  /*5480*/  LDGSTS.E.BYPASS.LTC128B.128 [R240+0x1b080], [R10.64+0x80], !P4 ;  /* 0x1b0800800af07fae */ /* 0x0005e8000e101d4c */
[----:B------:R2:W-:Y:S04]  /*5490*/  LDGSTS.E.BYPASS.LTC128B.128 [R240+0x1d080], [R10.64+0x100], !P2 ;  /* 0x1d0801000af07fae */ /* 0x0005e8000d101d4c */
[----:B------:R2:W-:Y:S04]  /*54a0*/  LDGSTS.E.BYPASS.LTC128B.128 [R240+0x1f080], [R10.64+0x180], !P3 ;  /* 0x1f0801800af07fae */ /* 0x0005e8000d901d4c */
[----:B------:R2:W-:Y:S02]  /*54b0*/  @!P0 LDGSTS.E.BYPASS.LTC128B.128 [R8+0x20180], [R14.64] ;  /* 0x201800000e088fae */ /* 0x0005e4000b901d4c */
.L_x_893:
        /* <DEDUP_REMOVED lines=94> */
[C---:B------:R-:W-:Y:S01]  /*5aa0*/  LOP3.LUT P4, RZ, R243.reuse, 0x1, RZ, 0xc0, !PT ;  /* 0x00000001f3ff7812 */ /* 0x040fe2000788c0ff */
[----:B------:R-:W-:Y:S01]  /*5ab0*/  UIMAD.WIDE.U32 UR20, UR16, UR4, URZ ;  /* 0x00000004101472a5 */ /* 0x000fe2000f8e003f */
[----:B------:R-:W5:Y:S01]  /*5ac0*/  LDL R224, [R1+0x14] ;  /* 0x0000140001e07983 */ /* 0x000f620000100800 */
[----:B------:R-:W-:Y:S01]  /*5ad0*/  LOP3.LUT P3, RZ, R243, 0x2, RZ, 0xc0, !PT ;  /* 0x00000002f3ff7812 */ /* 0x000fe2000786c0ff */
[----:B------:R-:W-:Y:S02]  /*5ae0*/  USHF.R.S32.HI UR17, URZ, 0x1f, UR16 ;  /* 0x0000001f3f117899 */ /* 0x000fe40008011410 */
[----:B----4-:R-:W4:Y:S01]  /*5af0*/  LDL.64 R180, [R1+0x20] ;  /* 0x0000200001b47983 */ /* 0x010f220000100a00 */
[----:B------:R-:W-:Y:S02]  /*5b00*/  USHF.L.U32 UR18, UR20, 0x6, URZ ;  /* 0x0000000614127899 */ /* 0x000fe4000800063f */
[----:B------:R-:W-:Y:S01]  /*5b10*/  UIMAD UR17, UR17, UR4, URZ ;  /* 0x00000004111172a4 */ /* 0x000fe2000f8e023f */
[----:B---3--:R-:W3:Y:S03]  /*5b20*/  LDL R225, [R1+0x38] ;  /* 0x0000380001e17983 */ /* 0x008ee60000100800 */
[----:B------:R-:W-:Y:S04]  /*5b30*/  UIMAD UR17, UR16, UR5, UR17 ;  /* 0x00000005101172a4 */ /* 0x000fe8000f8e0211 */
[----:B------:R-:W-:Y:S04]  /*5b40*/  UIADD3 UR17, UR21, UR17, URZ ;  /* 0x0000001115117290 */ /* 0x000fe8000fffe03f */
[----:B------:R-:W-:Y:S02]  /*5b50*/  USHF.L.U64.HI UR20, UR20, 0x6, UR17 ;  /* 0x0000000614147899 */ /* 0x000fe40008010211 */
[----:B------:R-:W-:Y:S06]  /*5b60*/  USHF.L.U32 UR17, UR16, 0x6, URZ ;  /* 0x0000000610117899 */ /* 0x000fec000800063f */
[----:B------:R-:W-:Y:S02]  /*5b70*/  IMAD.U32 R6, RZ, RZ, UR17 ;  /* 0x00000011ff067e24 */ /* 0x000fe4000f8e00ff */
[----:B------:R-:W-:Y:S01]  /*5b80*/  IMAD.U32 R11, RZ, RZ, UR17 ;  /* 0x00000011ff0b7e24 */ /* 0x000fe2000f8e00ff */
[----:B--2---:R-:W-:Y:S01]  /*5b90*/  IADD3 R4, P2, R226, UR18, RZ ;  /* 0x00000012e2047c10 */ /* 0x004fe2000ff5e0ff */
[----:B------:R-:W-:Y:S03]  /*5ba0*/  ULEA UR18, UP0, UR4, UR18, 0x5 ;  /* 0x0000001204127291 */ /* 0x000fe6000f80283f */
[----:B------:R-:W-:Y:S01]  /*5bb0*/  LEA R8, P1, R4, c[0x0][0x160], 0x1 ;  /* 0x0000580004087a11 */ /* 0x000fe200078208ff */
[----:B------:R-:W-:Y:S01]  /*5bc0*/  ULEA.HI.X UR4, UR4, UR20, UR5, 0x5, UP0 ;  /* 0x0000001404047291 */ /* 0x000fe200080f2c05 */
[----:B-----5:R-:W-:Y:S04]  /*5bd0*/  IADD3.X R5, R224, UR20, RZ, P2, !PT ;  /* 0x00000014e0057c10 */ /* 0x020fe800097fe4ff */
[----:B------:R-:W-:Y:S02]  /*5be0*/  LEA.HI.X R9, R4, c[0x0][0x164], R5, 0x1, P1 ;  /* 0x0000590004097a11 */ /* 0x000fe400008f0c05 */
[----:B------:R-:W-:Y:S02]  /*5bf0*/  IADD3 R4, -R248, UR8, -R6 ;  /* 0x00000008f8047c10 */ /* 0x000fe4000fffe906 */
[----:B----4-:R-:W-:Y:S02]  /*5c00*/  IADD3 R7, P1, R180, UR17, RZ ;  /* 0x00000011b4077c10 */ /* 0x010fe4000ff3e0ff */
[C---:B------:R-:W-:Y:S02]  /*5c10*/  ISETP.LT.OR P6, PT, R4.reuse, 0x1, !P4 ;  /* 0x000000010400780c */ /* 0x040fe400067c1670 */
[----:B------:R-:W-:Y:S02]  /*5c20*/  ISETP.LT.OR P5, PT, R4, 0x1, !P3 ;  /* 0x000000010400780c */ /* 0x000fe40005fa1670 */
[----:B------:R-:W-:Y:S02]  /*5c30*/  IADD3 R5, P2, R226, UR18, RZ ;  /* 0x00000012e2057c10 */ /* 0x000fe4000ff5e0ff */
[----:B---3--:R-:W-:Y:S02]  /*5c40*/  LEA.HI.X.SX32 R11, R11, R225, 0x1, P1 ;  /* 0x000000e10b0b7211 */ /* 0x008fe400008f0eff */
[----:B------:R-:W-:Y:S02]  /*5c50*/  LEA R10, P1, R7, c[0x0][0x258], 0x2 ;  /* 0x00009600070a7a11 */ /* 0x000fe400078210ff */
[----:B------:R-:W-:Y:S02]  /*5c60*/  IADD3.X R12, R224, UR4, RZ, P2, !PT ;  /* 0x00000004e00c7c10 */ /* 0x000fe400097fe4ff */
[----:B------:R-:W2:Y:S01]  /*5c70*/  S2R R224, SR_TID.X ;  /* 0x0000000000e07919 */ /* 0x000ea20000002100 */
[----:B------:R-:W-:Y:S02]  /*5c80*/  LEA R6, P2, R5, c[0x0][0x160], 0x1 ;  /* 0x0000580005067a11 */ /* 0x000fe400078408ff */
[----:B------:R-:W-:Y:S01]  /*5c90*/  LEA.HI.X R11, R7, c[0x0][0x25c], R11, 0x2, P1 ;  /* 0x00009700070b7a11 */ /* 0x000fe200008f140b */
[----:B------:R-:W-:Y:S01]  /*5ca0*/  @!PT LDS RZ, [RZ] ;  /* 0x00000000fffff984 */ /* 0x000fe20000000800 */
[----:B------:R-:W-:Y:S01]  /*5cb0*/  @!PT LDS RZ, [RZ] ;  /* 0x00000000fffff984 */ /* 0x000fe20000000800 */
[----:B------:R-:W-:Y:S01]  /*5cc0*/  @!PT LDS RZ, [RZ] ;  /* 0x00000000fffff984 */ /* 0x000fe20000000800 */
[----:B------:R3:W-:Y:S01]  /*5cd0*/  LDGSTS.E.BYPASS.LTC128B.128 [R240+0x10080], [R8.64], !P6 ;  /* 0x1008000008f07fae */ /* 0x0007e2000f101d4c */
[----:B------:R-:W-:Y:S02]  /*5ce0*/  LOP3.LUT P1, RZ, R243, 0x4, RZ, 0xc0, !PT ;  /* 0x00000004f3ff7812 */ /* 0x000fe4000782c0ff */
[----:B------:R-:W-:Y:S01]  /*5cf0*/  LEA.HI.X R7, R5, c[0x0][0x164], R12, 0x1, P2 ;  /* 0x0000590005077a11 */ /* 0x000fe200010f0c0c */
[----:B------:R3:W-:Y:S01]  /*5d00*/  LDGSTS.E.BYPASS.LTC128B.128 [R240+0x12080], [R8.64+0x80], !P5 ;  /* 0x1208008008f07fae */ /* 0x0007e2000e901d4c */
[C---:B------:R-:W-:Y:S02]  /*5d10*/  ISETP.LT.OR P6, PT, R4.reuse, 0x1, !P1 ;  /* 0x000000010400780c */ /* 0x040fe40004fc1670 */
[----:B------:R-:W-:Y:S02]  /*5d20*/  LOP3.LUT P2, RZ, R243, 0x8, RZ, 0xc0, !PT ;  /* 0x00000008f3ff7812 */ /* 0x000fe4000784c0ff */
[C---:B------:R-:W-:Y:S02]  /*5d30*/  ISETP.LT.OR P4, PT, R4.reuse, 0x21, !P4 ;  /* 0x000000210400780c */ /* 0x040fe40006781670 */
[C---:B------:R-:W-:Y:S02]  /*5d40*/  ISETP.LT.OR P5, PT, R4.reuse, 0x1, !P2 ;  /* 0x000000010400780c */ /* 0x040fe400057a1670 */
[C---:B------:R-:W-:Y:S02]  /*5d50*/  ISETP.LT.OR P3, PT, R4.reuse, 0x21, !P3 ;  /* 0x000000210400780c */ /* 0x040fe40005f61670 */
[C---:B------:R-:W-:Y:S02]  /*5d60*/  ISETP.LT.OR P1, PT, R4.reuse, 0x21, !P1 ;  /* 0x000000210400780c */ /* 0x040fe40004f21670 */
[----:B------:R-:W-:Y:S01]  /*5d70*/  ISETP.LT.OR P2, PT, R4, 0x21, !P2 ;  /* 0x000000210400780c */ /* 0x000fe20005741670 */
[----:B------:R3:W-:Y:S01]  /*5d80*/  LDGSTS.E.BYPASS.LTC128B.128 [R240+0x14080], [R8.64+0x100], !P6 ;  /* 0x1408010008f07fae */ /* 0x0007e2000f101d4c */
[----:B--2---:R-:W-:Y:S05]  /*5d90*/  @!P0 IMAD.SHL.U32 R4, R224, 0x10, RZ ;  /* 0x00000010e0048824 */ /* 0x004fea00078e00ff */
[----:B------:R3:W-:Y:S04]  /*5da0*/  LDGSTS.E.BYPASS.LTC128B.128 [R240+0x16080], [R8.64+0x180], !P5 ;  /* 0x1608018008f07fae */ /* 0x0007e8000e901d4c */
[----:B------:R3:W-:Y:S04]  /*5db0*/  LDGSTS.E.BYPASS.LTC128B.128 [R240+0x11080], [R6.64], !P4 ;  /* 0x1108000006f07fae */ /* 0x0007e8000e101d4c */
[----:B------:R3:W-:Y:S04]  /*5dc0*/  LDGSTS.E.BYPASS.LTC128B.128 [R240+0x13080], [R6.64+0x80], !P3 ;  /* 0x1308008006f07fae */ /* 0x0007e8000d901d4c */
[----:B------:R3:W-:Y:S04]  /*5dd0*/  LDGSTS.E.BYPASS.LTC128B.128 [R240+0x15080], [R6.64+0x100], !P1 ;  /* 0x1508010006f07fae */ /* 0x0007e8000c901d4c */
[----:B------:R3:W-:Y:S04]  /*5de0*/  LDGSTS.E.BYPASS.LTC128B.128 [R240+0x17080], [R6.64+0x180], !P2 ;  /* 0x1708018006f07fae */ /* 0x0007e8000d101d4c */
[----:B------:R3:W-:Y:S02]  /*5df0*/  @!P0 LDGSTS.E.BYPASS.LTC128B.128 [R4+0x20080], [R10.64] ;  /* 0x200800000a048fae */ /* 0x0007e4000b901d4c */
.L_x_894:
        /* <DEDUP_REMOVED lines=218> */
.L_x_884:
[----:B------:R-:W-:Y:S05]  /*6ba0*/  @P3 EXIT ;  /* 0x000000000000394d */ /* 0x000fea0003800000 */
[----:B------:R-:W2:Y:S01]  /*6bb0*/  LDL.LU R9, [R1+0x3c] ;  /* 0x00003c0001097983 */ /* 0x000ea20000300800 */
[----:B------:R-:W-:-:S04]  /*6bc0*/  ISETP.NE.U32.AND P2, PT, RZ, c[0x0][0x360], PT ;  /* 0x0000d800ff007a0c */ /* 0x000fc80003f45070 */
[----:B------:R-:W-:-:S13]  /*6bd0*/  ISETP.NE.AND.EX P2, PT, RZ, c[0x0][0x364], PT, P2 ;  /* 0x0000d900ff007a0c */ /* 0x000fda0003f45320 */
[----:B------:R-:W-:-:S04]  /*6be0*/  @P2 IMAD.MOV.U32 R2, RZ, RZ, 0x4 ;  /* 0x00000004ff022424 */ /* 0x000fc800078e00ff */
[----:B--2---:R-:W-:-:S05]  /*6bf0*/  @P2 IMAD.WIDE R2, R9, R2, c[0x0][0x360] ;  /* 0x0000d80009022625 */ /* 0x004fca00078e0202 */
[----:B------:R1:W2:Y:S01]  /*6c00*/  @P2 LDG.E R0, [R2.64] ;  /* 0x0000000c02002981 */ /* 0x0002a2000c1e1900 */
        /* <DEDUP_REMOVED lines=173> */
.L_x_896:
        /* <DEDUP_REMOVED lines=10> */
.L_x_1168:


//--------------------- .text._ZN7cutlass13device_kernelIN5flash19enable_sm80_to_sm89INS1_16FlashAttnBwdSm80INS1_25CollectiveMainloopBwdSm80ILi1ELi1EN4cute5tupleIJNS5_1CILi64EEES8_NS7_ILi256EEEEEENS_10bfloat16_tEfNS_4arch4Sm80ELb1ELb0ELb1ELb0ELb0ELb0ELb0ELb0ELi2ELi4ELi2ELi2ELb0EEENS1_21CollectiveEpilogueBwdISA_SB_SD_Li256ELb0ELb0ELi4EEENS1_25SingleTileBwdLPTSchedulerILb0ELi64ELb0EEEEEEEEEvNT_6ParamsE --------------------------
	.section	.text._ZN7cutlass13device_kernelIN5flash19enable_sm80_to_sm89INS1_16FlashAttnBwdSm80INS1_25CollectiveMainloopBwdSm80ILi1ELi1EN4cute5tupleIJNS5_1CILi64EEES8_NS7_ILi256EEEEEENS_10bfloat16_tEfNS_4arch4Sm80ELb1ELb0ELb1ELb0ELb0ELb0ELb0ELb0ELi2ELi4ELi2ELi2ELb0EEENS1_21CollectiveEpilogueBwdISA_SB_SD_Li256ELb0ELb0ELi4EEENS1_25SingleTileBwdLPTSchedulerILb0ELi64ELb0EEEEEEEEEvNT_6ParamsE,"ax",@progbits
	.sectioninfo	@"SHI_REGISTERS=255"
	.align	128
.text._ZN7cutlass13device_kernelIN5flash19enable_sm80_to_sm89INS1_16FlashAttnBwdSm80INS1_25CollectiveMainloopBwdSm80ILi1ELi1EN4cute5tupleIJNS5_1CILi64EEES8_NS7_ILi256EEEEEENS_10bfloat16_tEfNS_4arch4Sm80ELb1ELb0ELb1ELb0ELb0ELb0ELb0ELb0ELi2ELi4ELi2ELi2ELb0EEENS1_21CollectiveEpilogueBwdISA_SB_SD_Li256ELb0ELb0ELi4EEENS1_25SingleTileBwdLPTSchedulerILb0ELi64ELb0EEEEEEEEEvNT_6ParamsE:
        .type           _ZN7cutlass13device_kernelIN5flash19enable_sm80_to_sm89INS1_16FlashAttnBwdSm80INS1_25CollectiveMainloopBwdSm80ILi1ELi1EN4cute5tupleIJNS5_1CILi64EEES8_NS7_ILi256EEEEEENS_10bfloat16_tEfNS_4arch4Sm80ELb1ELb0ELb1ELb0ELb0ELb0ELb0ELb0ELi2ELi4ELi2ELi2ELb0EEENS1_21CollectiveEpilogueBwdISA_SB_SD_Li256ELb0ELb0ELi4EEENS1_25SingleTileBwdLPTSchedulerILb0ELi64ELb0EEEEEEEEEvNT_6ParamsE,@function
        .size           _ZN7cutlass13device_kernelIN5flash19enable_sm80_to_sm89INS1_16FlashAttnBwdSm80INS1_25CollectiveMainloopBwdSm80ILi1ELi1EN4cute5tupleIJNS5_1CILi64EEES8_NS7_ILi256EEEEEENS_10bfloat16_tEfNS_4arch4Sm80ELb1ELb0ELb1ELb0ELb0ELb0ELb0ELb0ELi2ELi4ELi2ELi2ELb0EEENS1_21CollectiveEpilogueBwdISA_SB_SD_Li256ELb0ELb0ELi4EEENS1_25SingleTileBwdLPTSchedulerILb0ELi64ELb0EEEEEEEEEvNT_6ParamsE,(.L_x_1169 - _ZN7cutlass13device_kernelIN5flash19enable_sm80_to_sm89INS1_16FlashAttnBwdSm80INS1_25CollectiveMainloopBwdSm80ILi1ELi1EN4cute5tupleIJNS5_1CILi64EEES8_NS7_ILi256EEEEEENS_10bfloat16_tEfNS_4arch4Sm80ELb1ELb0ELb1ELb0ELb0ELb0ELb0ELb0ELi2ELi4ELi2ELi2ELb0EEENS1_21CollectiveEpilogueBwdISA_SB_SD_Li256ELb0ELb0ELi4EEENS1_25SingleTileBwdLPTSchedulerILb0ELi64ELb0EEEEEEEEEvNT_6ParamsE)
        .other          _ZN7cutlass13device_kernelIN5flash19enable_sm80_to_sm89INS1_16FlashAttnBwdSm80INS1_25CollectiveMainloopBwdSm80ILi1ELi1EN4cute5tupleIJNS5_1CILi64EEES8_NS7_ILi256EEEEEENS_10bfloat16_tEfNS_4arch4Sm80ELb1ELb0ELb1ELb0ELb0ELb0ELb0ELb0ELi2ELi4ELi2ELi2ELb0EEENS1_21CollectiveEpilogueBwdISA_SB_SD_Li256ELb0ELb0ELi4EEENS1_25SingleTileBwdLPTSchedulerILb0ELi64ELb0EEEEEEEEEvNT_6ParamsE,@"STO_CUDA_ENTRY STV_DEFAULT"
_ZN7cutlass13device_kernelIN5flash19enable_sm80_to_sm89INS1_16FlashAttnBwdSm80INS1_25CollectiveMainloopBwdSm80ILi1ELi1EN4cute5tupleIJNS5_1CILi64EEES8_NS7_ILi256EEEEEENS_10bfloat16_tEfNS_4arch4Sm80ELb1ELb0ELb1ELb0ELb0ELb0ELb0ELb0ELi2ELi4ELi2ELi2ELb0EEENS1_21CollectiveEpilogueBwdISA_SB_SD_Li256ELb0ELb0ELi4EEENS1_25SingleTileBwdLPTSchedulerILb0ELi64ELb0EEEEEEEEEvNT_6ParamsE:
[----:B------:R-:W-:Y:S02]  /*0000*/  MOV R1, c[0x0][0x28] ;  /* 0x00000a0000017a02 */ /* 0x000fe40000000f00 */
[----:B------:R-:W1:Y:S01]  /*0010*/  S2R R248, SR_TID.X ;  /* 0x0000000000f87919 */ /* 0x000e620000002100 */
[----:B------:R-:W2:Y:S01]  /*0020*/  S2UR UR4, SR_CTAID.X ;  /* 0x00000000000479c3 */ /* 0x000ea20000002500 */
        /* <DEDUP_REMOVED lines=25> */
.L_x_898:
[----:B------:R-:W-:Y:S02]  /*01c0*/  ULDC UR7, c[0x0][0x3ac] ;  /* 0x0000eb0000077ab9 */ /* 0x000fe40000000800 */
[----:B------:R-:W-:Y:S02]  /*01d0*/  UISETP.NE.AND UP0, UPT, UR7, 0x1, UPT ;  /* 0x000000010700788c */ /* 0x000fe4000bf05270 */
[----:B------:R-:W-:Y:S02]  /*01e0*/  ULDC.64 UR4, c[0x0][0x3b0] ;  /* 0x0000ec0000047ab9 */ /* 0x000fe40000000a00 */
[----:B------:R-:W-:Y:S02]  /*01f0*/  UIMAD.WIDE.U32 UR10, UR6, UR4, URZ ;  /* 0x00000004060a72a5 */ /* 0x000fe4000f8e003f */
[----:B------:R-:W-:-:S05]  /*0200*/  UMOV UR15, UR6 ;  /* 0x00000006000f7c82 */ /* 0x000fca0008000000 */
[----:B------:R-:W-:-:S04]  /*0210*/  @UP0 USHF.R.U32.HI UR15, URZ, UR5, UR11 ;  /* 0x000000053f0f0299 */ /* 0x000fc8000801160b */
[----:B------:R-:W-:-:S04]  /*0220*/  UIMAD UR7, UR15, UR7, URZ ;  /* 0x000000070f0772a4 */ /* 0x000fc8000f8e023f */
.L_x_899:
[----:B------:R-:W-:Y:S02]  /*0230*/  UIADD3 UR9, UR6, -UR7, URZ ;  /* 0x8000000706097290 */ /* 0x000fe4000fffe03f */
[----:B------:R-:W-:Y:S02]  /*0240*/  ULDC.64 UR4, c[0x0][0x3a8] ;  /* 0x0000ea0000047ab9 */ /* 0x000fe40000000a00 */
[----:B------:R-:W-:Y:S02]  /*0250*/  ULDC.64 UR6, c[0x0][0x3a0] ;  /* 0x0000e80000067ab9 */ /* 0x000fe40000000a00 */
[----:B------:R-:W-:Y:S02]  /*0260*/  UISETP.NE.AND UP0, UPT, UR6, 0x1, UPT ;  /* 0x000000010600788c */ /* 0x000fe4000bf05270 */
[----:B------:R-:W-:-:S04]  /*0270*/  UIMAD UR5, UR8, UR5, UR9 ;  /* 0x00000005080572a4 */ /* 0x000fc8000f8e0209 */
[----:B------:R-:W-:-:S03]  /*0280*/  UIMAD.WIDE.U32 UR8, UR5, UR7, URZ ;  /* 0x00000007050872a5 */ /* 0x000fc6000f8e003f */
[----:B------:R-:W-:Y:S02]  /*0290*/  UMOV UR14, UR5 ;  /* 0x00000005000e7c82 */ /* 0x000fe40008000000 */
[----:B------:R-:W-:-:S04]  /*02a0*/  @UP0 USHF.R.U32.HI UR14, URZ, UR4, UR9 ;  /* 0x000000043f0e0299 */ /* 0x000fc80008011609 */
[----:B------:R-:W-:-:S04]  /*02b0*/  UIADD3 UR13, -UR14, URZ, URZ ;  /* 0x0000003f0e0d7290 */ /* 0x000fc8000fffe13f */
[----:B------:R-:W-:Y:S01]  /*02c0*/  UIMAD UR13, UR13, UR6, UR5 ;  /* 0x000000060d0d72a4 */ /* 0x000fe2000f8e0205 */
[----:B------:R-:W-:Y:S05]  /*02d0*/  BRA `(.L_x_900) ;  /* 0x0000025000007947 */ /* 0x000fea0003800000 */
.L_x_897:
        /* <DEDUP_REMOVED lines=20> */
.L_x_901:
[----:B------:R-:W-:Y:S02]  /*0420*/  ULDC UR7, c[0x0][0x3ac] ;  /* 0x0000eb0000077ab9 */ /* 0x000fe40000000800 */
[----:B------:R-:W-:Y:S02]  /*0430*/  UISETP.NE.AND UP0, UPT, UR7, 0x1, UPT ;  /* 0x000000010700788c */ /* 0x000fe4000bf05270 */
[----:B------:R-:W-:Y:S02]  /*0440*/  ULDC.64 UR4, c[0x0][0x3b0] ;  /* 0x0000ec0000047ab9 */ /* 0x000fe40000000a00 */
[----:B------:R-:W-:Y:S02]  /*0450*/  UIMAD.WIDE.U32 UR10, UR6, UR4, URZ ;  /* 0x00000004060a72a5 */ /* 0x000fe4000f8e003f */
[----:B------:R-:W-:-:S05]  /*0460*/  UMOV UR15, UR6 ;  /* 0x00000006000f7c82 */ /* 0x000fca0008000000 */
[----:B------:R-:W-:-:S04]  /*0470*/  @UP0 USHF.R.U32.HI UR15, URZ, UR5, UR11 ;  /* 0x000000053f0f0299 */ /* 0x000fc8000801160b */
[----:B------:R-:W-:-:S04]  /*0480*/  UIMAD UR7, UR15, UR7, URZ ;  /* 0x000000070f0772a4 */ /* 0x000fc8000f8e023f */
.L_x_902:
        /* <DEDUP_REMOVED lines=9> */
[----:B------:R-:W-:Y:S02]  /*0520*/  UIMAD UR13, UR13, UR6, UR5 ;  /* 0x000000060d0d72a4 */ /* 0x000fe4000f8e0205 */
.L_x_900:
        /* <DEDUP_REMOVED lines=16> */
[----:B------:R-:W-:Y:S01]  /*0630*/  UIADD3 UR6, UR6, 0x3f, URZ ;  /* 0x0000003f06067890 */ /* 0x000fe2000fffe03f */
[----:B------:R-:W-:Y:S01]  /*0640*/  CS2R R12, SRZ ;  /* 0x00000000000c7805 */ /* 0x000fe2000001ff00 */
[----:B------:R-:W-:Y:S01]  /*0650*/  USHF.R.S32.HI UR4, URZ, 0x1f, UR5 ;  /* 0x0000001f3f047899 */ /* 0x000fe20008011405 */
[----:B------:R-:W-:Y:S01]  /*0660*/  MOV R152, RZ ;  /* 0x000000ff00987202 */ /* 0x000fe20000000f00 */
[----:B------:R-:W-:Y:S01]  /*0670*/  ULDC.64 UR16, c[0x0][0x118] ;  /* 0x0000460000107ab9 */ /* 0x000fe20000000a00 */
        /* <DEDUP_REMOVED lines=15> */
[----:B------:R-:W-:Y:S01]  /*0770*/  MOV R144, RZ ;  /* 0x000000ff00907202 */ /* 0x000fe20000000f00 */
[----:B------:R-:W-:Y:S01]  /*0780*/  IMAD.MOV.U32 R138, RZ, RZ, RZ ;  /* 0x000000ffff8a7224 */ /* 0x000fe200078e00ff */
[----:B------:R-:W-:Y:S01]  /*0790*/  UISETP.GT.AND UP0, UPT, UR12, UR11, UPT ;  /* 0x0000000b0c00728c */ /* 0x000fe2000bf04270 */
[----:B------:R-:W-:Y:S01]  /*07a0*/  CS2R R20, SRZ ;  /* 0x0000000000147805 */ /* 0x000fe2000001ff00 */
[----:B------:R-:W-:Y:S01]  /*07b0*/  MOV R136, RZ ;  /* 0x000000ff00887202 */ /* 0x000fe20000000f00 */
[----:B------:R-:W-:Y:S01]  /*07c0*/  IMAD.MOV.U32 R134, RZ, RZ, RZ ;  /* 0x000000ffff867224 */ /* 0x000fe200078e00ff */
[----:B------:R-:W-:Y:S01]  /*07d0*/  CS2R R22, SRZ ;  /* 0x0000000000167805 */ /* 0x000fe2000001ff00 */
[----:B------:R-:W-:Y:S01]  /*07e0*/  MOV R132, RZ ;  /* 0x000000ff00847202 */ /* 0x000fe20000000f00 */
[----:B------:R-:W-:Y:S01]  /*07f0*/  IMAD.MOV.U32 R126, RZ, RZ, RZ ;  /* 0x000000ffff7e7224 */ /* 0x000fe200078e00ff */
[----:B------:R-:W-:Y:S01]  /*0800*/  PLOP3.LUT P1, PT, PT, PT, UP0, 0x80, 0x0 ;  /* 0x000000000000781c */ /* 0x000fe20003f2f008 */
        /* <DEDUP_REMOVED lines=54> */
[----:B------:R-:W-:Y:S01]  /*0b70*/  ULDC.64 UR4, c[0x0][0x248] ;  /* 0x0000920000047ab9 */ /* 0x000fe20000000a00 */
[--C-:B------:R-:W-:Y:S01]  /*0b80*/  SHF.R.S32.HI R20, RZ, 0x1f, R248.reuse ;  /* 0x0000001fff147819 */ /* 0x100fe200000114f8 */
[----:B------:R-:W-:Y:S01]  /*0b90*/  UISETP.NE.AND UP0, UPT, UR4, 0x1, UPT ;  /* 0x000000010400788c */ /* 0x000fe2000bf05270 */
[----:B------:R-:W-:Y:S01]  /*0ba0*/  SHF.R.S32.HI R249, RZ, 0x1f, R248 ;  /* 0x0000001ffff97819 */ /* 0x000fe200000114f8 */
[----:B------:R-:W-:Y:S01]  /*0bb0*/  UIMAD.WIDE.U32 UR8, UR13, UR5, URZ ;  /* 0x000000050d0872a5 */ /* 0x000fe2000f8e003f */
[----:B------:R-:W-:Y:S01]  /*0bc0*/  LEA.HI R0, R20, R248, RZ, 0x3 ;  /* 0x000000f814007211 */ /* 0x000fe200078f18ff */
[----:B------:R-:W-:Y:S01]  /*0bd0*/  ULDC UR4, c[0x0][0x250] ;  /* 0x0000940000047ab9 */ /* 0x000fe20000000800 */
[----:B------:R-:W-:Y:S01]  /*0be0*/  IMAD.U32 R2, RZ, RZ, UR13 ;  /* 0x0000000dff027e24 */ /* 0x000fe2000f8e00ff */
[----:B------:R-:W-:Y:S01]  /*0bf0*/  UMOV UR7, UR13 ;  /* 0x0000000d00077c82 */ /* 0x000fe20008000000 */
[----:B------:R-:W-:Y:S01]  /*0c00*/  LOP3.LUT R3, R0, 0xfffffff8, RZ, 0xc0, !PT ;  /* 0xfffffff800037812 */ /* 0x000fe200078ec0ff */
[----:B------:R-:W-:Y:S01]  /*0c10*/  IMAD.U32 R8, RZ, RZ, UR15 ;  /* 0x0000000fff087e24 */ /* 0x000fe2000f8e00ff */
[----:B------:R-:W-:Y:S01]  /*0c20*/  SHF.R.S32.HI R250, RZ, 0x3, R0 ;  /* 0x00000003fffa7819 */ /* 0x000fe20000011400 */
[----:B------:R-:W-:Y:S01]  /*0c30*/  IMAD.WIDE.U32 R22, R2, c[0x0][0x238], R248 ;  /* 0x00008e0002167a25 */ /* 0x000fe200078e00f8 */
[----:B------:R-:W-:Y:S01]  /*0c40*/  @UP0 UMOV UR5, UR9 ;  /* 0x0000000900050c82 */ /* 0x000fe20008000000 */
[----:B------:R-:W-:Y:S01]  /*0c50*/  LOP3.LUT R252, R252, 0xfffffffe, RZ, 0xc0, !PT ;  /* 0xfffffffefcfc7812 */ /* 0x000fe200078ec0ff */
[----:B------:R-:W-:Y:S01]  /*0c60*/  @UP0 USHF.R.U32.HI UR7, URZ, UR4, UR5 ;  /* 0x000000043f070299 */ /* 0x000fe20008011605 */
[----:B------:R-:W-:Y:S01]  /*0c70*/  IMAD.IADD R32, R248, 0x1, -R3 ;  /* 0x00000001f8207824 */ /* 0x000fe200078e0a03 */
[----:B------:R-:W-:Y:S01]  /*0c80*/  SHF.R.S32.HI R251, RZ, 0x1f, R250 ;  /* 0x0000001ffffb7819 */ /* 0x000fe200000114fa */
[----:B------:R-:W-:Y:S01]  /*0c90*/  ULDC.64 UR4, c[0x0][0x1e0] ;  /* 0x0000780000047ab9 */ /* 0x000fe20000000a00 */
[----:B------:R-:W-:Y:S01]  /*0ca0*/  IMAD.U32 R16, RZ, RZ, UR13 ;  /* 0x0000000dff107e24 */ /* 0x000fe2000f8e00ff */
[----:B------:R-:W-:Y:S01]  /*0cb0*/  USHF.R.S32.HI UR6, URZ, 0x1f, UR7 ;  /* 0x0000001f3f067899 */ /* 0x000fe20008011407 */
[----:B------:R-:W-:Y:S01]  /*0cc0*/  IMAD.SHL.U32 R2, R32, 0x8, RZ ;  /* 0x0000000820027824 */ /* 0x000fe200078e00ff */
[----:B------:R-:W-:Y:S01]  /*0cd0*/  USHF.R.S32.HI UR9, URZ, 0x1f, UR14 ;  /* 0x0000001f3f097899 */ /* 0x000fe2000801140e */
[----:B------:R-:W-:Y:S01]  /*0ce0*/  IMAD.U32 R10, RZ, RZ, UR7 ;  /* 0x00000007ff0a7e24 */ /* 0x000fe2000f8e00ff */
[----:B------:R-:W-:Y:S01]  /*0cf0*/  UIMAD UR4, UR6, UR4, URZ ;  /* 0x00000004060472a4 */ /* 0x000fe2000f8e023f */
[----:B------:R-:W-:Y:S01]  /*0d00*/  IMAD R0, R251, c[0x0][0x178], RZ ;  /* 0x00005e00fb007a24 */ /* 0x000fe200078e02ff */
[----:B------:R-:W-:Y:S01]  /*0d10*/  SHF.R.S32.HI R3, RZ, 0x1f, R2 ;  /* 0x0000001fff037819 */ /* 0x000fe20000011402 */
[----:B------:R-:W-:Y:S01]  /*0d20*/  IMAD.WIDE R8, R8, 0x40, R250 ;  /* 0x0000004008087825 */ /* 0x000fe200078e02fa */
[----:B------:R-:W-:Y:S01]  /*0d30*/  UIMAD UR8, UR7, UR5, UR4 ;  /* 0x00000005070872a4 */ /* 0x000fe2000f8e0204 */
[----:B------:R-:W-:Y:S01]  /*0d40*/  ISETP.GE.AND P4, PT, R2, c[0x0][0x1cc], PT ;  /* 0x0000730002007a0c */ /* 0x000fe20003f86270 */
[----:B------:R-:W-:Y:S01]  /*0d50*/  USHF.R.S32.HI UR20, URZ, 0x1f, UR13 ;  /* 0x0000001f3f147899 */ /* 0x000fe2000801140d */
[----:B------:R-:W-:Y:S01]  /*0d60*/  IMAD.WIDE.U32 R4, R10, c[0x0][0x1e0], R2 ;  /* 0x000078000a047a25 */ /* 0x000fe200078e0002 */
[----:B------:R-:W-:Y:S01]  /*0d70*/  ULDC.64 UR4, c[0x0][0x1b0] ;  /* 0x00006c0000047ab9 */ /* 0x000fe20000000a00 */
[----:B------:R-:W-:Y:S01]  /*0d80*/  IADD3 R28, R2, 0x40, RZ ;  /* 0x00000040021c7810 */ /* 0x000fe20007ffe0ff */
[----:B------:R-:W-:Y:S01]  /*0d90*/  UIMAD UR4, UR6, UR4, URZ ;  /* 0x00000004060472a4 */ /* 0x000fe2000f8e023f */
[C---:B------:R-:W-:Y:S01]  /*0da0*/  IMAD R0, R250.reuse, c[0x0][0x17c], R0 ;  /* 0x00005f00fa007a24 */ /* 0x040fe200078e0200 */
[----:B------:R-:W-:Y:S01]  /*0db0*/  IADD3 R7, R5, UR8, RZ ;  /* 0x0000000805077c10 */ /* 0x000fe2000fffe0ff */
[--C-:B------:R-:W-:Y:S01]  /*0dc0*/  IMAD.WIDE.U32 R12, R250, c[0x0][0x178], R2.reuse ;  /* 0x00005e00fa0c7a25 */ /* 0x100fe200078e0002 */
[----:B------:R-:W-:Y:S01]  /*0dd0*/  UIMAD UR8, UR7, UR5, UR4 ;  /* 0x00000005070872a4 */ /* 0x000fe2000f8e0204 */
[----:B------:R-:W-:Y:S01]  /*0de0*/  IADD3 R26, R2, 0x80, RZ ;  /* 0x00000080021a7810 */ /* 0x000fe20007ffe0ff */
[----:B------:R-:W-:Y:S01]  /*0df0*/  USHF.R.S32.HI UR19, URZ, 0x1f, UR11 ;  /* 0x0000001f3f137899 */ /* 0x000fe2000801140b */
[----:B------:R-:W-:Y:S01]  /*0e00*/  IMAD.WIDE.U32 R10, R10, c[0x0][0x1b0], R2 ;  /* 0x00006c000a0a7a25 */ /* 0x000fe200078e0002 */
[----:B------:R-:W-:Y:S01]  /*0e10*/  ULDC.64 UR6, c[0x0][0x1e8] ;  /* 0x00007a0000067ab9 */ /* 0x000fe20000000a00 */
[----:B------:R-:W-:Y:S01]  /*0e20*/  IADD3 R27, R2, 0xc0, RZ ;  /* 0x000000c0021b7810 */ /* 0x000fe20007ffe0ff */
[----:B------:R-:W-:Y:S01]  /*0e30*/  ULDC.64 UR4, c[0x0][0x1b8] ;  /* 0x00006e0000047ab9 */ /* 0x000fe20000000a00 */
[----:B------:R-:W-:Y:S01]  /*0e40*/  IMAD.IADD R13, R13, 0x1, R0 ;  /* 0x000000010d0d7824 */ /* 0x000fe200078e0200 */
[----:B------:R-:W-:Y:S01]  /*0e50*/  UIMAD UR6, UR9, UR6, URZ ;  /* 0x00000006090672a4 */ /* 0x000fe2000f8e023f */
[----:B------:R-:W-:Y:S01]  /*0e60*/  IMAD.MOV.U32 R6, RZ, RZ, R4 ;  /* 0x000000ffff067224 */ /* 0x000fe200078e0004 */
[----:B------:R-:W-:Y:S01]  /*0e70*/  IADD3 R5, R11, UR8, RZ ;  /* 0x000000080b057c10 */ /* 0x000fe2000fffe0ff */
[----:B------:R-:W-:Y:S01]  /*0e80*/  IMAD.U32 R0, RZ, RZ, UR14 ;  /* 0x0000000eff007e24 */ /* 0x000fe2000f8e00ff */
[----:B------:R-:W-:Y:S01]  /*0e90*/  UIMAD UR4, UR9, UR4, URZ ;  /* 0x00000004090472a4 */ /* 0x000fe2000f8e023f */
[----:B------:R-:W-:Y:S01]  /*0ea0*/  IMAD.U32 R11, RZ, RZ, UR14 ;  /* 0x0000000eff0b7e24 */ /* 0x000fe2000f8e00ff */
[----:B------:R-:W-:Y:S01]  /*0eb0*/  UIMAD UR7, UR14, UR7, UR6 ;  /* 0x000000070e0772a4 */ /* 0x000fe2000f8e0206 */
[----:B------:R-:W-:Y:S01]  /*0ec0*/  IMAD.MOV.U32 R4, RZ, RZ, R10 ;  /* 0x000000ffff047224 */ /* 0x000fe200078e000a */
[----:B------:R-:W-:Y:S01]  /*0ed0*/  UIMAD UR6, UR14, UR5, UR4 ;  /* 0x000000050e0672a4 */ /* 0x000fe2000f8e0204 */
[----:B------:R-:W-:Y:S01]  /*0ee0*/  IMAD.WIDE.U32 R6, R0, c[0x0][0x1e8], R6 ;  /* 0x00007a0000067a25 */ /* 0x000fe200078e0006 */
[----:B------:R-:W-:Y:S01]  /*0ef0*/  ULDC UR8, c[0x0][0x198] ;  /* 0x0000660000087ab9 */ /* 0x000fe20000000800 */
[----:B------:R-:W-:Y:S01]  /*0f00*/  ISETP.GE.AND P5, PT, R28, c[0x0][0x1cc], PT ;  /* 0x000073001c007a0c */ /* 0x000fe20003fa6270 */
[----:B------:R-:W-:Y:S01]  /*0f10*/  UIADD3 UR8, -UR10, UR8, URZ ;  /* 0x000000080a087290 */ /* 0x000fe2000fffe13f */
[----:B------:R-:W-:Y:S01]  /*0f20*/  IMAD.U32 R0, RZ, RZ, UR13 ;  /* 0x0000000dff007e24 */ /* 0x000fe2000f8e00ff */
[----:B------:R-:W-:Y:S01]  /*0f30*/  IADD3 R7, R7, UR7, RZ ;  /* 0x0000000707077c10 */ /* 0x000fe2000fffe0ff */
[----:B------:R-:W-:Y:S01]  /*0f40*/  IMAD.SHL.U32 R10, R250, 0x40, RZ ;  /* 0x00000040fa0a7824 */ /* 0x000fe200078e00ff */
[----:B------:R-:W-:Y:S01]  /*0f50*/  ULDC.64 UR4, c[0x0][0x180] ;  /* 0x0000600000047ab9 */ /* 0x000fe20000000a00 */
[----:B------:R-:W-:Y:S01]  /*0f60*/  IMAD.WIDE.U32 R4, R11, c[0x0][0x1b8], R4 ;  /* 0x00006e000b047a25 */ /* 0x000fe200078e0004 */
[----:B------:R-:W-:Y:S01]  /*0f70*/  UIMAD UR4, UR20, UR4, URZ ;  /* 0x00000004140472a4 */ /* 0x000fe2000f8e023f */
[----:B------:R-:W-:Y:S01]  /*0f80*/  ISETP.GE.AND P6, PT, R26, c[0x0][0x1cc], PT ;  /* 0x000073001a007a0c */ /* 0x000fe20003fc6270 */
[----:B------:R-:W-:Y:S01]  /*0f90*/  USHF.L.U32 UR18, UR11, 0x6, URZ ;  /* 0x000000060b127899 */ /* 0x000fe2000800063f */
[----:B------:R-:W-:Y:S01]  /*0fa0*/  IMAD.WIDE.U32 R12, R0, c[0x0][0x180], R12 ;  /* 0x00006000000c7a25 */ /* 0x000fe200078e000c */
[----:B------:R-:W-:Y:S01]  /*0fb0*/  LOP3.LUT R0, R10, 0x1c0, RZ, 0xc0, !PT ;  /* 0x000001c00a007812 */ /* 0x000fe200078ec0ff */
[----:B------:R-:W-:Y:S01]  /*0fc0*/  UIMAD UR4, UR13, UR5, UR4 ;  /* 0x000000050d0472a4 */ /* 0x000fe2000f8e0204 */
[----:B------:R-:W-:Y:S01]  /*0fd0*/  IADD3 R5, R5, UR6, RZ ;  /* 0x0000000605057c10 */ /* 0x000fe2000fffe0ff */
[C---:B------:R-:W-:Y:S01]  /*0fe0*/  IMAD R10, R9.reuse, c[0x0][0x1d8], RZ ;  /* 0x00007600090a7a24 */ /* 0x040fe200078e02ff */
[----:B------:R-:W-:Y:S01]  /*0ff0*/  LOP3.LUT R15, R0, 0x38, R2, 0xf8, !PT ;  /* 0x00000038000f7812 */ /* 0x000fe200078ef802 */
[----:B------:R-:W-:Y:S01]  /*1000*/  IMAD R9, R9, c[0x0][0x1a8], RZ ;  /* 0x00006a0009097a24 */ /* 0x000fe200078e02ff */
[----:B------:R-:W-:Y:S01]  /*1010*/  SHF.R.U32.HI R0, RZ, 0x3, R0 ;  /* 0x00000003ff007819 */ /* 0x000fe20000011600 */
[C---:B------:R-:W-:Y:S01]  /*1020*/  IMAD R14, R8.reuse, c[0x0][0x1dc], R10 ;  /* 0x00007700080e7a24 */ /* 0x040fe200078e020a */
[----:B------:R-:W-:Y:S01]  /*1030*/  IADD3 R13, R13, UR4, RZ ;  /* 0x000000040d0d7c10 */ /* 0x000fe2000fffe0ff */
[C---:B------:R-:W-:Y:S01]  /*1040*/  IMAD.WIDE.U32 R10, R8.reuse, c[0x0][0x1d8], R6 ;  /* 0x00007600080a7a25 */ /* 0x040fe200078e0006 */
[----:B------:R-:W-:Y:S01]  /*1050*/  LOP3.LUT R15, R15, R0, RZ, 0x3c, !PT ;  /* 0x000000000f0f7212 */ /* 0x000fe200078e3cff */
[----:B------:R-:W-:Y:S01]  /*1060*/  ULDC.64 UR4, c[0x0][0x188] ;  /* 0x0000620000047ab9 */ /* 0x000fe20000000a00 */
[----:B------:R-:W-:Y:S01]  /*1070*/  CS2R R162, SRZ ;  /* 0x0000000000a27805 */ /* 0x000fe2000001ff00 */
[C---:B------:R-:W-:Y:S01]  /*1080*/  IMAD R7, R8.reuse, c[0x0][0x1ac], R9 ;  /* 0x00006b0008077a24 */ /* 0x040fe200078e0209 */
[----:B------:R-:W-:Y:S01]  /*1090*/  UIMAD UR4, UR9, UR4, URZ ;  /* 0x00000004090472a4 */ /* 0x000fe2000f8e023f */
[----:B------:R-:W-:Y:S01]  /*10a0*/  IMAD.WIDE.U32 R8, R8, c[0x0][0x1a8], R4 ;  /* 0x00006a0008087a25 */ /* 0x000fe200078e0004 */
[----:B------:R-:W-:Y:S01]  /*10b0*/  LEA R4, P1, R10, c[0x0][0x1c0], 0x1 ;  /* 0x000070000a047a11 */ /* 0x000fe200078208ff */
[----:B------:R-:W-:Y:S01]  /*10c0*/  CS2R R160, SRZ ;  /* 0x0000000000a07805 */ /* 0x000fe2000001ff00 */
[----:B------:R-:W-:Y:S01]  /*10d0*/  UIMAD UR6, UR14, UR5, UR4 ;  /* 0x000000050e0672a4 */ /* 0x000fe2000f8e0204 */
[----:B------:R-:W-:Y:S01]  /*10e0*/  IMAD.IADD R7, R9, 0x1, R7 ;  /* 0x0000000109077824 */ /* 0x000fe200078e0207 */
[C---:B------:R-:W-:Y:S01]  /*10f0*/  LEA R6, P0, R8.reuse, c[0x0][0x190], 0x1 ;  /* 0x0000640008067a11 */ /* 0x040fe200078008ff */
[----:B------:R-:W-:Y:S01]  /*1100*/  IMAD.IADD R0, R11, 0x1, R14 ;  /* 0x000000010b007824 */ /* 0x000fe200078e020e */
[----:B------:R-:W-:Y:S01]  /*1110*/  ULDC.64 UR4, c[0x0][0x178] ;  /* 0x00005e0000047ab9 */ /* 0x000fe20000000a00 */
[----:B------:R-:W-:Y:S01]  /*1120*/  IMAD.MOV.U32 R9, RZ, RZ, c[0x0][0x1d8] ;  /* 0x00007600ff097624 */ /* 0x000fe200078e00ff */
[----:B------:R-:W-:Y:S01]  /*1130*/  LEA.HI.X R7, R8, c[0x0][0x194], R7, 0x1, P0 ;  /* 0x0000650008077a11 */ /* 0x000fe200000f0c07 */
[----:B------:R-:W-:Y:S01]  /*1140*/  IMAD.MOV.U32 R14, RZ, RZ, c[0x0][0x1a8] ;  /* 0x00006a00ff0e7624 */ /* 0x000fe200078e00ff */
[----:B------:R-:W-:Y:S01]  /*1150*/  LEA.HI R8, R20, R248, RZ, 0x6 ;  /* 0x000000f814087211 */ /* 0x000fe200078f30ff */
[----:B------:R-:W-:Y:S01]  /*1160*/  IMAD.U32 R11, RZ, RZ, UR14 ;  /* 0x0000000eff0b7e24 */ /* 0x000fe2000f8e00ff */
[----:B------:R-:W-:Y:S01]  /*1170*/  LEA.HI.X R5, R10, c[0x0][0x1c4], R0, 0x1, P1 ;  /* 0x000071000a057a11 */ /* 0x000fe200008f0c00 */
[----:B------:R-:W-:Y:S01]  /*1180*/  IMAD.MOV.U32 R10, RZ, RZ, c[0x0][0x1dc] ;  /* 0x00007700ff0a7624 */ /* 0x000fe200078e00ff */
[----:B------:R-:W-:Y:S01]  /*1190*/  IADD3 R0, -R250, UR8, RZ ;  /* 0x00000008fa007c10 */ /* 0x000fe2000fffe1ff */
[----:B------:R-:W-:Y:S01]  /*11a0*/  IMAD.WIDE.U32 R18, R11, c[0x0][0x188], R12 ;  /* 0x000062000b127a25 */ /* 0x000fe200078e000c */
[----:B------:R-:W-:Y:S01]  /*11b0*/  SHF.R.S32.HI R29, RZ, 0x6, R8 ;  /* 0x00000006ff1d7819 */ /* 0x000fe20000011408 */
[----:B------:R-:W-:Y:S01]  /*11c0*/  UIMAD UR7, UR19, UR4, URZ ;  /* 0x00000004130772a4 */ /* 0x000fe2000f8e023f */
[C---:B------:R-:W-:Y:S01]  /*11d0*/  LEA R8, P0, R9.reuse, R4, 0x6 ;  /* 0x0000000409087211 */ /* 0x040fe200078030ff */
[----:B------:R-:W-:Y:S01]  /*11e0*/  UIMAD.WIDE.U32 UR22, UR11, UR4, URZ ;  /* 0x000000040b1672a5 */ /* 0x000fe2000f8e003f */
[C---:B------:R-:W-:Y:S01]  /*11f0*/  ISETP.LT.OR P1, PT, R0.reuse, 0x1, P4 ;  /* 0x000000010000780c */ /* 0x040fe20002721670 */
[----:B------:R-:W-:Y:S01]  /*1200*/  UIMAD UR5, UR11, UR5, UR7 ;  /* 0x000000050b0572a4 */ /* 0x000fe2000f8e0207 */
[----:B------:R-:W-:Y:S01]  /*1210*/  LEA.HI.X R9, R9, R5, R10, 0x6, P0 ;  /* 0x0000000509097211 */ /* 0x000fe200000f340a */
[----:B------:R-:W-:Y:S01]  /*1220*/  IMAD R10, R29, 0x200, R15 ;  /* 0x000002001d0a7824 */ /* 0x000fe200078e020f */
[----:B------:R-:W-:Y:S01]  /*1230*/  ISETP.GE.AND P0, PT, R27, c[0x0][0x1cc], PT ;  /* 0x000073001b007a0c */ /* 0x000fe20003f06270 */
[----:B------:R-:W-:Y:S01]  /*1240*/  IMAD.MOV.U32 R15, RZ, RZ, c[0x0][0x1ac] ;  /* 0x00006b00ff0f7624 */ /* 0x000fe200078e00ff */
[----:B------:R-:W-:Y:S01]  /*1250*/  ISETP.LT.OR P3, PT, R0, 0x1, P5 ;  /* 0x000000010000780c */ /* 0x000fe20002f61670 */
[----:B------:R-:W-:Y:S01]  /*1260*/  IMAD.SHL.U32 R240, R10, 0x2, RZ ;  /* 0x000000020af07824 */ /* 0x000fe200078e00ff */
[----:B------:R-:W-:Y:S01]  /*1270*/  ISETP.LT.OR P2, PT, R0, 0x1, P6 ;  /* 0x000000010000780c */ /* 0x000fe20003741670 */
[----:B------:R-:W-:Y:S01]  /*1280*/  IMAD.SHL.U32 R12, R248, 0x4, RZ ;  /* 0x00000004f80c7824 */ /* 0x000fe200078e00ff */
[----:B------:R-:W-:Y:S01]  /*1290*/  UIADD3 UR5, UR23, UR5, URZ ;  /* 0x0000000517057290 */ /* 0x000fe2000fffe03f */
[C---:B------:R-:W-:Y:S01]  /*12a0*/  ISETP.LT.OR P6, PT, R0.reuse, 0x21, P6 ;  /* 0x000000210000780c */ /* 0x040fe200037c1670 */
[----:B------:R1:W-:Y:S01]  /*12b0*/  STL.64 [R1+0x8], R18 ;  /* 0x0000081201007387 */ /* 0x0003e20000100a00 */
[----:B------:R-:W-:Y:S01]  /*12c0*/  IADD3 R21, R19, UR6, RZ ;  /* 0x0000000613157c10 */ /* 0x000fe2000fffe0ff */
[----:B------:R-:W-:Y:S01]  /*12d0*/  ULDC.64 UR6, c[0x0][0x270] ;  /* 0x00009c0000067ab9 */ /* 0x000fe20000000a00 */
[--C-:B------:R-:W-:Y:S01]  /*12e0*/  SHF.R.S32.HI R13, RZ, 0x1f, R12.reuse ;  /* 0x0000001fff0d7819 */ /* 0x100fe2000001140c */
[----:B------:R-:W-:Y:S01]  /*12f0*/  @!PT LDS RZ, [RZ] ;  /* 0x00000000fffff984 */ /* 0x000fe20000000800 */
[----:B------:R-:W-:Y:S01]  /*1300*/  @!PT LDS RZ, [RZ] ;  /* 0x00000000fffff984 */ /* 0x000fe20000000800 */
[----:B------:R-:W-:Y:S01]  /*1310*/  @!PT LDS RZ, [RZ] ;  /* 0x00000000fffff984 */ /* 0x000fe20000000800 */
[----:B------:R2:W-:Y:S01]  /*1320*/  LDGSTS.E.BYPASS.LTC128B.128 [R240+0x8080], [R4.64], !P1 ;  /* 0x0808000004f07fae */ /* 0x0005e2000c901d50 */
[----:B------:R-:W-:Y:S01]  /*1330*/  ISETP.LT.OR P1, PT, R0, 0x1, P0 ;  /* 0x000000010000780c */ /* 0x000fe20000721670 */
[----:B------:R-:W-:Y:S01]  /*1340*/  IMAD.U32 R17, RZ, RZ, UR5 ;  /* 0x00000005ff117e24 */ /* 0x000fe2000f8e00ff */
[----:B------:R-:W-:Y:S01]  /*1350*/  LEA R10, P0, R14, R6, 0x6 ;  /* 0x000000060e0a7211 */ /* 0x000fe200078030ff */
[----:B------:R2:W-:Y:S01]  /*1360*/  LDGSTS.E.BYPASS.LTC128B.128 [R240+0xa080], [R4.64+0x80], !P3 ;  /* 0x0a08008004f07fae */ /* 0x0005e2000d901d50 */
[----:B------:R-:W-:Y:S01]  /*1370*/  ISETP.GE.AND P3, PT, R2, c[0x0][0x19c], PT ;  /* 0x0000670002007a0c */ /* 0x000fe20003f66270 */
[----:B------:R-:W-:Y:S01]  /*1380*/  ULDC.64 UR4, c[0x0][0x238] ;  /* 0x00008e0000047ab9 */ /* 0x000fe20000000a00 */
[----:B------:R-:W-:Y:S01]  /*1390*/  LEA.HI.X R11, R14, R7, R15, 0x6, P0 ;  /* 0x000000070e0b7211 */ /* 0x000fe200000f340f */
[----:B------:R2:W-:Y:S01]  /*13a0*/  LDGSTS.E.BYPASS.LTC128B.128 [R240+0xc080], [R4.64+0x100], !P2 ;  /* 0x0c08010004f07fae */ /* 0x0005e2000d101d50 */
[----:B------:R-:W-:Y:S01]  /*13b0*/  ISETP.LT.OR P0, PT, R0, 0x21, P5 ;  /* 0x000000210000780c */ /* 0x000fe20002f01670 */
[----:B------:R-:W-:Y:S01]  /*13c0*/  IMAD.U32 R14, RZ, RZ, UR13 ;  /* 0x0000000dff0e7e24 */ /* 0x000fe2000f8e00ff */
[C---:B------:R-:W-:Y:S01]  /*13d0*/  ISETP.GE.AND P2, PT, R27.reuse, c[0x0][0x1cc], PT ;  /* 0x000073001b007a0c */ /* 0x040fe20003f46270 */
[----:B------:R-:W-:Y:S01]  /*13e0*/  UIMAD UR4, UR20, UR4, URZ ;  /* 0x00000004140472a4 */ /* 0x000fe2000f8e023f */
[----:B------:R3:W-:Y:S01]  /*13f0*/  STL [R1+0x18], R21 ;  /* 0x0000181501007387 */ /* 0x0007e20000100800 */
[--C-:B------:R-:W-:Y:S01]  /*1400*/  IMAD.WIDE.U32 R14, R14, c[0x0][0x270], R12.reuse ;  /* 0x00009c000e0e7a25 */ /* 0x100fe200078e000c */
[C---:B------:R-:W-:Y:S01]  /*1410*/  ISETP.LT.OR P5, PT, R0.reuse, 0x21, P2 ;  /* 0x000000210000780c */ /* 0x040fe200017a1670 */
[----:B------:R-:W-:Y:S01]  /*1420*/  UIMAD UR4, UR13, UR5, UR4 ;  /* 0x000000050d0472a4 */ /* 0x000fe2000f8e0204 */
[----:B------:R2:W-:Y:S01]  /*1430*/  LDGSTS.E.BYPASS.LTC128B.128 [R240+0xe080], [R4.64+0x180], !P1 ;  /* 0x0e08018004f07fae */ /* 0x0005e2000c901d50 */
[----:B------:R-:W-:Y:S01]  /*1440*/  ISETP.LT.OR P1, PT, R0, 0x21, P4 ;  /* 0x000000210000780c */ /* 0x000fe20002721670 */
[----:B------:R-:W-:Y:S01]  /*1450*/  UIMAD UR6, UR20, UR6, URZ ;  /* 0x00000006140672a4 */ /* 0x000fe2000f8e023f */
[----:B------:R-:W-:Y:S01]  /*1460*/  ISETP.GE.AND P2, PT, R28, c[0x0][0x19c], PT ;  /* 0x000067001c007a0c */ /* 0x000fe20003f46270 */
[----:B------:R-:W-:Y:S01]  /*1470*/  IMAD.MOV.U32 R246, RZ, RZ, 0x20 ;  /* 0x00000020fff67424 */ /* 0x000fe200078e00ff */
[----:B------:R-:W-:Y:S01]  /*1480*/  CS2R R158, SRZ ;  /* 0x00000000009e7805 */ /* 0x000fe2000001ff00 */
[----:B------:R-:W-:Y:S01]  /*1490*/  UIMAD UR6, UR13, UR7, UR6 ;  /* 0x000000070d0672a4 */ /* 0x000fe2000f8e0206 */
[C---:B------:R-:W-:Y:S01]  /*14a0*/  ISETP.LT.OR P4, PT, R0.reuse, 0x1, P2 ;  /* 0x000000010000780c */ /* 0x040fe20001781670 */
[----:B------:R-:W-:Y:S01]  /*14b0*/  CS2R R156, SRZ ;  /* 0x00000000009c7805 */ /* 0x000fe2000001ff00 */
[----:B------:R-:W-:Y:S01]  /*14c0*/  CS2R R154, SRZ ;  /* 0x00000000009a7805 */ /* 0x000fe2000001ff00 */
[----:B------:R-:W-:Y:S01]  /*14d0*/  CS2R R152, SRZ ;  /* 0x0000000000987805 */ /* 0x000fe2000001ff00 */
[----:B------:R-:W-:Y:S01]  /*14e0*/  CS2R R150, SRZ ;  /* 0x0000000000967805 */ /* 0x000fe2000001ff00 */
[----:B------:R-:W-:Y:S01]  /*14f0*/  CS2R R148, SRZ ;  /* 0x0000000000947805 */ /* 0x000fe2000001ff00 */
[----:B------:R-:W-:Y:S01]  /*1500*/  CS2R R146, SRZ ;  /* 0x0000000000927805 */ /* 0x000fe2000001ff00 */
[----:B------:R4:W-:Y:S01]  /*1510*/  LDGSTS.E.BYPASS.LTC128B.128 [R240+0x9080], [R8.64], !P1 ;  /* 0x0908000008f07fae */ /* 0x0009e2000c901d50 */
[----:B------:R-:W-:Y:S01]  /*1520*/  ISETP.GE.AND P1, PT, R27, c[0x0][0x19c], PT ;  /* 0x000067001b007a0c */ /* 0x000fe20003f26270 */
[----:B------:R-:W-:Y:S01]  /*1530*/  CS2R R144, SRZ ;  /* 0x0000000000907805 */ /* 0x000fe2000001ff00 */
[----:B------:R-:W-:Y:S01]  /*1540*/  CS2R R142, SRZ ;  /* 0x00000000008e7805 */ /* 0x000fe2000001ff00 */
[----:B------:R4:W-:Y:S01]  /*1550*/  LDGSTS.E.BYPASS.LTC128B.128 [R240+0xb080], [R8.64+0x80], !P0 ;  /* 0x0b08008008f07fae */ /* 0x0009e2000c101d50 */
[----:B------:R-:W-:Y:S01]  /*1560*/  CS2R R140, SRZ ;  /* 0x00000000008c7805 */ /* 0x000fe2000001ff00 */
[----:B------:R-:W-:Y:S01]  /*1570*/  CS2R R138, SRZ ;  /* 0x00000000008a7805 */ /* 0x000fe2000001ff00 */
[----:B------:R-:W-:Y:S01]  /*1580*/  CS2R R136, SRZ ;  /* 0x0000000000887805 */ /* 0x000fe2000001ff00 */
[----:B------:R4:W-:Y:S01]  /*1590*/  LDGSTS.E.BYPASS.LTC128B.128 [R240+0xd080], [R8.64+0x100], !P6 ;  /* 0x0d08010008f07fae */ /* 0x0009e2000f101d50 */
[C---:B------:R-:W-:Y:S01]  /*15a0*/  ISETP.LT.OR P6, PT, R0.reuse, 0x1, P3 ;  /* 0x000000010000780c */ /* 0x040fe20001fc1670 */
[----:B------:R-:W-:Y:S01]  /*15b0*/  CS2R R134, SRZ ;  /* 0x0000000000867805 */ /* 0x000fe2000001ff00 */
[----:B------:R-:W-:Y:S01]  /*15c0*/  ISETP.LT.OR P3, PT, R0, 0x21, P3 ;  /* 0x000000210000780c */ /* 0x000fe20001f61670 */
[----:B------:R4:W-:Y:S01]  /*15d0*/  LDGSTS.E.BYPASS.LTC128B.128 [R240+0xf080], [R8.64+0x180], !P5 ;  /* 0x0f08018008f07fae */ /* 0x0009e2000e901d50 */
[----:B--2---:R-:W-:Y:S01]  /*15e0*/  IMAD.U32 R4, RZ, RZ, UR22 ;  /* 0x00000016ff047e24 */ /* 0x004fe2000f8e00ff */
[----:B------:R-:W-:Y:S01]  /*15f0*/  CS2R R132, SRZ ;  /* 0x0000000000847805 */ /* 0x000fe2000001ff00 */
[----:B------:R-:W-:Y:S01]  /*1600*/  IMAD.U32 R5, RZ, RZ, UR23 ;  /* 0x00000017ff057e24 */ /* 0x000fe2000f8e00ff */
[----:B------:R-:W-:Y:S01]  /*1610*/  CS2R R130, SRZ ;  /* 0x0000000000827805 */ /* 0x000fe2000001ff00 */
[----:B------:R-:W-:Y:S01]  /*1620*/  CS2R R128, SRZ ;  /* 0x0000000000807805 */ /* 0x000fe2000001ff00 */
[----:B------:R-:W-:Y:S01]  /*1630*/  LEA R5, P0, R4, R18, 0x6 ;  /* 0x0000001204057211 */ /* 0x000fe200078030ff */
[----:B-1----:R-:W-:Y:S01]  /*1640*/  IMAD.WIDE.U32 R18, R16, c[0x0][0x288], R12 ;  /* 0x0000a20010127a25 */ /* 0x002fe200078e000c */
[----:B------:R-:W-:Y:S01]  /*1650*/  IADD3 R13, R23, UR4, RZ ;  /* 0x00000004170d7c10 */ /* 0x000fe2000fffe0ff */
[----:B------:R-:W-:Y:S01]  /*1660*/  ULDC.64 UR4, c[0x0][0x278] ;  /* 0x00009e0000047ab9 */ /* 0x000fe20000000a00 */
[----:B------:R-:W-:Y:S01]  /*1670*/  LEA.HI.X R12, R4, R21, R17, 0x6, P0 ;  /* 0x00000015040c7211 */ /* 0x000fe200000f3411 */
[----:B------:R1:W-:Y:S01]  /*1680*/  LDGSTS.E.BYPASS.LTC128B.128 [R240+0x80], [R6.64], !P6 ;  /* 0x0008000006f07fae */ /* 0x0003e2000f101d50 */
[----:B------:R-:W-:Y:S01]  /*1690*/  ISETP.GE.AND P0, PT, R26, c[0x0][0x19c], PT ;  /* 0x000067001a007a0c */ /* 0x000fe20003f06270 */
[----:B------:R-:W-:Y:S01]  /*16a0*/  UIMAD UR4, UR9, UR4, URZ ;  /* 0x00000004090472a4 */ /* 0x000fe2000f8e023f */
[C---:B------:R-:W-:Y:S01]  /*16b0*/  ISETP.LT.OR P6, PT, R0.reuse, 0x21, P2 ;  /* 0x000000210000780c */ /* 0x040fe200017c1670 */
[----:B------:R1:W-:Y:S01]  /*16c0*/  LDGSTS.E.BYPASS.LTC128B.128 [R240+0x2080], [R6.64+0x80], !P4 ;  /* 0x0208008006f07fae */ /* 0x0003e2000e101d50 */
[C---:B------:R-:W-:Y:S01]  /*16d0*/  ISETP.LT.OR P5, PT, R0.reuse, 0x1, P0 ;  /* 0x000000010000780c */ /* 0x040fe200007a1670 */
[----:B------:R-:W-:Y:S01]  /*16e0*/  CS2R R126, SRZ ;  /* 0x00000000007e7805 */ /* 0x000fe2000001ff00 */
[C---:B------:R-:W-:Y:S01]  /*16f0*/  ISETP.LT.OR P4, PT, R0.reuse, 0x1, P1 ;  /* 0x000000010000780c */ /* 0x040fe20000f81670 */
[----:B------:R-:W-:Y:S01]  /*1700*/  CS2R R124, SRZ ;  /* 0x00000000007c7805 */ /* 0x000fe2000001ff00 */
[C---:B------:R-:W-:Y:S01]  /*1710*/  ISETP.LT.OR P2, PT, R0.reuse, 0x21, P0 ;  /* 0x000000210000780c */ /* 0x040fe20000741670 */
[----:B------:R-:W-:Y:S01]  /*1720*/  CS2R R122, SRZ ;  /* 0x00000000007a7805 */ /* 0x000fe2000001ff00 */
[C---:B------:R-:W-:Y:S01]  /*1730*/  LEA R4, P0, R5.reuse, c[0x0][0x160], 0x1 ;  /* 0x0000580005047a11 */ /* 0x040fe200078008ff */
[----:B------:R-:W-:Y:S01]  /*1740*/  CS2R R120, SRZ ;  /* 0x0000000000787805 */ /* 0x000fe2000001ff00 */
[----:B------:R-:W-:Y:S01]  /*1750*/  ISETP.LT.OR P1, PT, R0, 0x21, P1 ;  /* 0x000000210000780c */ /* 0x000fe20000f21670 */
[----:B------:R-:W-:Y:S01]  /*1760*/  IMAD.MOV.U32 R0, RZ, RZ, c[0x0][0x178] ;  /* 0x00005e00ff007624 */ /* 0x000fe200078e00ff */
[----:B------:R-:W-:Y:S01]  /*1770*/  LEA.HI.X R5, R5, c[0x0][0x164], R12, 0x1, P0 ;  /* 0x0000590005057a11 */ /* 0x000fe200000f0c0c */
[----:B----4-:R-:W-:Y:S01]  /*1780*/  IMAD.U32 R9, RZ, RZ, UR18 ;  /* 0x00000012ff097e24 */ /* 0x010fe2000f8e00ff */
[----:B------:R-:W-:Y:S01]  /*1790*/  P2R R8, PR, RZ, 0x8 ;  /* 0x00000008ff087803 */ /* 0x000fe20000000000 */
[----:B------:R1:W-:Y:S01]  /*17a0*/  LDGSTS.E.BYPASS.LTC128B.128 [R240+0x4080], [R6.64+0x100], !P5 ;  /* 0x0408010006f07fae */ /* 0x0003e2000e901d50 */
[----:B------:R-:W-:Y:S01]  /*17b0*/  ISETP.GE.AND P3, PT, R2, c[0x0][0x16c], PT ;  /* 0x00005b0002007a0c */ /* 0x000fe20003f66270 */
[----:B------:R-:W-:Y:S01]  /*17c0*/  IMAD.MOV.U32 R12, RZ, RZ, R22 ;  /* 0x000000ffff0c7224 */ /* 0x000fe200078e0016 */
[----:B------:R-:W-:Y:S01]  /*17d0*/  ISETP.NE.AND P5, PT, R8, RZ, PT ;  /* 0x000000ff0800720c */ /* 0x000fe20003fa5270 */
[----:B------:R1:W-:Y:S01]  /*17e0*/  LDGSTS.E.BYPASS.LTC128B.128 [R240+0x6080], [R6.64+0x180], !P4 ;  /* 0x0608018006f07fae */ /* 0x0003e2000e101d50 */
[----:B------:R-:W-:Y:S01]  /*17f0*/  IADD3 R9, -R9, c[0x0][0x168], -R250 ;  /* 0x00005a0009097a10 */ /* 0x000fe20007ffe9fa */
[----:B------:R-:W-:Y:S01]  /*1800*/  CS2R R118, SRZ ;  /* 0x0000000000767805 */ /* 0x000fe2000001ff00 */
[CC--:B------:R-:W-:Y:S01]  /*1810*/  LEA.HI R17, R20.reuse, R248.reuse, RZ, 0x4 ;  /* 0x000000f814117211 */ /* 0x0c0fe200078f20ff */
[----:B------:R-:W-:Y:S01]  /*1820*/  CS2R R116, SRZ ;  /* 0x0000000000747805 */ /* 0x000fe2000001ff00 */
[C---:B------:R-:W-:Y:S01]  /*1830*/  ISETP.LT.OR P0, PT, R9.reuse, 0x1, P3 ;  /* 0x000000010900780c */ /* 0x040fe20001f01670 */
[----:B------:R-:W-:Y:S01]  /*1840*/  CS2R R114, SRZ ;  /* 0x0000000000727805 */ /* 0x000fe2000001ff00 */
[----:B------:R-:W-:Y:S01]  /*1850*/  SHF.R.S32.HI R8, RZ, 0x4, R17 ;  /* 0x00000004ff087819 */ /* 0x000fe20000011411 */
[----:B------:R-:W-:Y:S01]  /*1860*/  CS2R R112, SRZ ;  /* 0x0000000000707805 */ /* 0x000fe2000001ff00 */
[----:B------:R-:W-:Y:S01]  /*1870*/  LEA.HI R16, R20, R248, RZ, 0x5 ;  /* 0x000000f814107211 */ /* 0x000fe200078f28ff */
        /* <DEDUP_REMOVED lines=17> */
[----:B-1----:R-:W-:Y:S01]  /*1990*/  IADD3 R7, R15, UR6, RZ ;  /* 0x000000060f077c10 */ /* 0x002fe2000fffe0ff */
[----:B------:R-:W0:Y:S01]  /*19a0*/  LDGDEPBAR ;  /* 0x00000000000079af */ /* 0x000e220000000000 */
[C---:B------:R-:W-:Y:S01]  /*19b0*/  ISETP.LT.OR P1, PT, R9.reuse, 0x1, P1 ;  /* 0x000000010900780c */ /* 0x040fe20000f21670 */
[----:B------:R-:W-:Y:S01]  /*19c0*/  IMAD.MOV.U32 R6, RZ, RZ, R14 ;  /* 0x000000ffff067224 */ /* 0x000fe200078e000e */
[----:B------:R-:W-:Y:S01]  /*19d0*/  ULDC.64 UR6, c[0x0][0x210] ;  /* 0x0000840000067ab9 */ /* 0x000fe20000000a00 */
[----:B------:R1:W-:Y:S01]  /*19e0*/  LDGSTS.E.BYPASS.LTC128B.128 [R240+0x10080], [R4.64], !P0 ;  /* 0x1008000004f07fae */ /* 0x0003e2000c101d50 */
[----:B------:R-:W-:Y:S01]  /*19f0*/  UIMAD UR21, UR20, UR6, URZ ;  /* 0x00000006141572a4 */ /* 0x000fe2000f8e023f */
[----:B------:R-:W-:Y:S01]  /*1a00*/  CS2R R94, SRZ ;  /* 0x00000000005e7805 */ /* 0x000fe2000001ff00 */
[----:B------:R-:W-:Y:S01]  /*1a10*/  UIMAD UR6, UR14, UR5, UR4 ;  /* 0x000000050e0672a4 */ /* 0x000fe2000f8e0204 */
[----:B------:R1:W-:Y:S01]  /*1a20*/  LDGSTS.E.BYPASS.LTC128B.128 [R240+0x12080], [R4.64+0x80], !P2 ;  /* 0x1208008004f07fae */ /* 0x0003e2000d101d50 */
[----:B------:R-:W-:Y:S01]  /*1a30*/  UIMAD UR7, UR13, UR7, UR21 ;  /* 0x000000070d0772a4 */ /* 0x000fe2000f8e0215 */
[----:B------:R-:W-:Y:S01]  /*1a40*/  ISETP.LT.OR P2, PT, R9, 0x21, P6 ;  /* 0x000000210900780c */ /* 0x000fe20003741670 */
[----:B------:R-:W-:Y:S01]  /*1a50*/  USHF.R.S32.HI UR21, URZ, 0x1f, UR18 ;  /* 0x0000001f3f157899 */ /* 0x000fe20008011412 */
[----:B------:R1:W-:Y:S01]  /*1a60*/  LDGSTS.E.BYPASS.LTC128B.128 [R240+0x14080], [R4.64+0x100], !P4 ;  /* 0x1408010004f07fae */ /* 0x0003e2000e101d50 */
[C---:B------:R-:W-:Y:S01]  /*1a70*/  ISETP.GE.AND P4, PT, R2.reuse, c[0x0][0x16c], PT ;  /* 0x00005b0002007a0c */ /* 0x040fe20003f86270 */
[----:B------:R-:W-:Y:S01]  /*1a80*/  ULDC.64 UR4, c[0x0][0x218] ;  /* 0x0000860000047ab9 */ /* 0x000fe20000000a00 */
[----:B------:R-:W-:Y:S01]  /*1a90*/  CS2R R92, SRZ ;  /* 0x00000000005c7805 */ /* 0x000fe2000001ff00 */
[----:B------:R1:W-:Y:S01]  /*1aa0*/  LDGSTS.E.BYPASS.LTC128B.128 [R240+0x16080], [R4.64+0x180], !P1 ;  /* 0x1608018004f07fae */ /* 0x0003e2000c901d50 */
[----:B------:R-:W-:Y:S01]  /*1ab0*/  ISETP.GE.AND P1, PT, R2, c[0x0][0x1fc], PT ;  /* 0x00007f0002007a0c */ /* 0x000fe20003f26270 */
[----:B------:R-:W-:Y:S01]  /*1ac0*/  UIMAD UR4, UR9, UR4, URZ ;  /* 0x00000004090472a4 */ /* 0x000fe2000f8e023f */
[----:B------:R-:W-:Y:S01]  /*1ad0*/  SEL R33, RZ, 0x1, P4 ;  /* 0x00000001ff217807 */ /* 0x000fe20002000000 */
[----:B------:R-:W-:Y:S01]  /*1ae0*/  CS2R R90, SRZ ;  /* 0x00000000005a7805 */ /* 0x000fe2000001ff00 */
[----:B------:R-:W-:Y:S01]  /*1af0*/  P2R R24, PR, RZ, 0x2 ;  /* 0x00000002ff187803 */ /* 0x000fe20000000000 */
[----:B------:R-:W-:Y:S01]  /*1b00*/  UIMAD UR22, UR14, UR5, UR4 ;  /* 0x000000050e1672a4 */ /* 0x000fe2000f8e0204 */
[----:B--2---:R-:W-:Y:S01]  /*1b10*/  IMAD.MOV.U32 R11, RZ, RZ, c[0x0][0x17c] ;  /* 0x00005f00ff0b7624 */ /* 0x004fe200078e00ff */
[----:B------:R-:W-:Y:S01]  /*1b20*/  LEA R10, P0, R0, R4, 0x6 ;  /* 0x00000004000a7211 */ /* 0x000fe200078030ff */
[----:B------:R-:W-:Y:S01]  /*1b30*/  ULDC.64 UR4, c[0x0][0x288] ;  /* 0x0000a20000047ab9 */ /* 0x000fe20000000a00 */
[----:B------:R-:W-:Y:S01]  /*1b40*/  ISETP.GT.AND P1, PT, R248, 0xf, PT ;  /* 0x0000000ff800780c */ /* 0x000fe20003f24270 */
[----:B------:R-:W-:Y:S01]  /*1b50*/  UIMAD UR4, UR20, UR4, URZ ;  /* 0x00000004140472a4 */ /* 0x000fe2000f8e023f */
[----:B------:R-:W-:Y:S01]  /*1b60*/  LEA.HI.X R11, R0, R5, R11, 0x6, P0 ;  /* 0x00000005000b7211 */ /* 0x000fe200000f340b */
[----:B------:R-:W-:Y:S01]  /*1b70*/  CS2R R88, SRZ ;  /* 0x0000000000587805 */ /* 0x000fe2000001ff00 */
[----:B------:R-:W-:Y:S01]  /*1b80*/  ISETP.GE.AND P0, PT, R2, c[0x0][0x1fc], PT ;  /* 0x00007f0002007a0c */ /* 0x000fe20003f06270 */
[----:B------:R-:W-:Y:S01]  /*1b90*/  IMAD.WIDE.U32 R2, R250, c[0x0][0x208], R2 ;  /* 0x00008200fa027a25 */ /* 0x000fe200078e0002 */
[----:B------:R-:W-:Y:S01]  /*1ba0*/  LEA.HI R0, R17, R8, RZ, 0x1 ;  /* 0x0000000811007211 */ /* 0x000fe200078f08ff */
[----:B------:R-:W-:Y:S01]  /*1bb0*/  UIMAD UR4, UR13, UR5, UR4 ;  /* 0x000000050d0472a4 */ /* 0x000fe2000f8e0204 */
[----:B------:R-:W-:Y:S01]  /*1bc0*/  P2R R23, PR, RZ, 0x1 ;  /* 0x00000001ff177803 */ /* 0x000fe20000000000 */
[----:B------:R-:W-:Y:S01]  /*1bd0*/  CS2R R86, SRZ ;  /* 0x0000000000567805 */ /* 0x000fe2000001ff00 */
[----:B------:R-:W-:Y:S01]  /*1be0*/  ISETP.LT.OR P0, PT, R9, 0x21, P3 ;  /* 0x000000210900780c */ /* 0x000fe20001f01670 */
[----:B------:R-:W-:Y:S01]  /*1bf0*/  CS2R R84, SRZ ;  /* 0x0000000000547805 */ /* 0x000fe2000001ff00 */
[----:B------:R-:W-:Y:S01]  /*1c00*/  LOP3.LUT R0, R0, 0xfffffffe, RZ, 0xc0, !PT ;  /* 0xfffffffe00007812 */ /* 0x000fe200078ec0ff */
[----:B------:R-:W-:Y:S01]  /*1c10*/  CS2R R82, SRZ ;  /* 0x0000000000527805 */ /* 0x000fe2000001ff00 */
[----:B------:R-:W-:Y:S01]  /*1c20*/  @P1 LOP3.LUT R252, R252, 0x1, RZ, 0xfc, !PT ;  /* 0x00000001fcfc1812 */ /* 0x000fe200078efcff */
[----:B------:R-:W-:Y:S01]  /*1c30*/  CS2R R80, SRZ ;  /* 0x0000000000507805 */ /* 0x000fe2000001ff00 */
[----:B------:R-:W-:Y:S01]  /*1c40*/  ISETP.GE.AND P3, PT, R28, c[0x0][0x1fc], PT ;  /* 0x00007f001c007a0c */ /* 0x000fe20003f66270 */
[----:B------:R-:W-:Y:S01]  /*1c50*/  IMAD.IADD R22, R8, 0x1, -R0 ;  /* 0x0000000108167824 */ /* 0x000fe200078e0a00 */
[----:B-1----:R-:W-:Y:S01]  /*1c60*/  SHF.R.S32.HI R5, RZ, 0x1f, R16 ;  /* 0x0000001fff057819 */ /* 0x002fe20000011410 */
[----:B------:R-:W-:Y:S01]  /*1c70*/  IMAD R0, R251, c[0x0][0x208], RZ ;  /* 0x00008200fb007a24 */ /* 0x000fe200078e02ff */
[----:B------:R-:W-:Y:S01]  /*1c80*/  LOP3.LUT P6, RZ, R252, 0x1, RZ, 0xc0, !PT ;  /* 0x00000001fcff7812 */ /* 0x000fe200078cc0ff */
[----:B------:R-:W-:Y:S01]  /*1c90*/  IMAD.U32 R4, RZ, RZ, UR14 ;  /* 0x0000000eff047e24 */ /* 0x000fe2000f8e00ff */
[----:B------:R-:W-:Y:S01]  /*1ca0*/  ISETP.GE.AND P4, PT, R28, c[0x0][0x1fc], PT ;  /* 0x00007f001c007a0c */ /* 0x000fe20003f86270 */
[----:B------:R1:W-:Y:S01]  /*1cb0*/  LDGSTS.E.BYPASS.LTC128B.128 [R240+0x11080], [R10.64], !P0 ;  /* 0x110800000af07fae */ /* 0x0003e2000c101d50 */
[----:B------:R-:W-:Y:S01]  /*1cc0*/  ISETP.LT.OR P0, PT, R9, 0x21, P5 ;  /* 0x000000210900780c */ /* 0x000fe20002f01670 */
[----:B------:R-:W-:Y:S01]  /*1cd0*/  IMAD R0, R250, c[0x0][0x20c], R0 ;  /* 0x00008300fa007a24 */ /* 0x000fe200078e0200 */
[----:B------:R-:W-:Y:S01]  /*1ce0*/  ISETP.NE.AND P5, PT, R23, RZ, PT ;  /* 0x000000ff1700720c */ /* 0x000fe20003fa5270 */
[----:B------:R-:W-:Y:S01]  /*1cf0*/  IMAD.WIDE.U32 R30, R4, c[0x0][0x278], R6 ;  /* 0x00009e00041e7a25 */ /* 0x000fe200078e0006 */
[----:B------:R-:W-:Y:S01]  /*1d00*/  SHF.R.S32.HI R4, RZ, 0x5, R16 ;  /* 0x00000005ff047819 */ /* 0x000fe20000011410 */
[----:B------:R-:W-:Y:S01]  /*1d10*/  CS2R R78, SRZ ;  /* 0x00000000004e7805 */ /* 0x000fe2000001ff00 */
[----:B------:R-:W-:Y:S01]  /*1d20*/  CS2R R76, SRZ ;  /* 0x00000000004c7805 */ /* 0x000fe2000001ff00 */
[----:B------:R-:W-:Y:S01]  /*1d30*/  IMAD.IADD R3, R3, 0x1, R0 ;  /* 0x0000000103037824 */ /* 0x000fe200078e0200 */
[-C--:B------:R-:W-:Y:S01]  /*1d40*/  LEA.HI R6, R5, R4.reuse, RZ, 0x2 ;  /* 0x0000000405067211 */ /* 0x080fe200078f10ff */
[----:B------:R-:W-:Y:S01]  /*1d50*/  IMAD.U32 R0, RZ, RZ, UR13 ;  /* 0x0000000dff007e24 */ /* 0x000fe2000f8e00ff */
[----:B------:R-:W-:Y:S01]  /*1d60*/  LEA.HI R5, R4, R4, RZ, 0x1 ;  /* 0x0000000404057211 */ /* 0x000fe200078f08ff */
[----:B------:R2:W-:Y:S01]  /*1d70*/  STL.64 [R1+0x28], R30 ;  /* 0x0000281e01007387 */ /* 0x0005e20000100a00 */
[----:B---3--:R-:W-:Y:S01]  /*1d80*/  IADD3 R21, R31, UR6, RZ ;  /* 0x000000061f157c10 */ /* 0x008fe2000fffe0ff */
[----:B------:R-:W-:Y:S01]  /*1d90*/  IMAD.WIDE.U32 R2, R0, c[0x0][0x210], R2 ;  /* 0x0000840000027a25 */ /* 0x000fe200078e0002 */
[----:B------:R-:W-:Y:S01]  /*1da0*/  LOP3.LUT R7, R5, 0xfffffffe, RZ, 0xc0, !PT ;  /* 0xfffffffe05077812 */ /* 0x000fe200078ec0ff */
[----:B------:R1:W-:Y:S01]  /*1db0*/  LDGSTS.E.BYPASS.LTC128B.128 [R240+0x13080], [R10.64+0x80], !P0 ;  /* 0x130800800af07fae */ /* 0x0003e2000c101d50 */
[----:B------:R-:W-:Y:S01]  /*1dc0*/  @!P1 IADD3 R0, P0, R30, UR18, RZ ;  /* 0x000000121e009c10 */ /* 0x000fe2000ff1e0ff */
[----:B------:R-:W-:Y:S01]  /*1dd0*/  CS2R R74, SRZ ;  /* 0x00000000004a7805 */ /* 0x000fe2000001ff00 */
[----:B------:R-:W-:Y:S01]  /*1de0*/  IADD3 R3, R3, UR7, RZ ;  /* 0x0000000703037c10 */ /* 0x000fe2000fffe0ff */
[----:B------:R-:W-:Y:S01]  /*1df0*/  ULDC.64 UR6, c[0x0][0x208] ;  /* 0x0000820000067ab9 */ /* 0x000fe20000000a00 */
[----:B------:R-:W-:Y:S01]  /*1e00*/  @!P1 IADD3.X R5, R21, UR21, RZ, P0, !PT ;  /* 0x0000001515059c10 */ /* 0x000fe200087fe4ff */
[----:B------:R3:W-:Y:S01]  /*1e10*/  STL [R1+0x34], R21 ;  /* 0x0000341501007387 */ /* 0x0007e20000100800 */
[----:B------:R-:W-:Y:S01]  /*1e20*/  LOP3.LUT R6, R6, 0xfffffffc, RZ, 0xc0, !PT ;  /* 0xfffffffc06067812 */ /* 0x000fe200078ec0ff */
[----:B------:R-:W-:Y:S01]  /*1e30*/  UIMAD UR19, UR19, UR6, URZ ;  /* 0x00000006131372a4 */ /* 0x000fe2000f8e023f */
[----:B------:R-:W-:Y:S01]  /*1e40*/  @!P1 LEA R14, P0, R0, c[0x0][0x258], 0x2 ;  /* 0x00009600000e9a11 */ /* 0x000fe200078010ff */
[----:B------:R-:W-:Y:S01]  /*1e50*/  UIMAD.WIDE.U32 UR24, UR11, UR6, URZ ;  /* 0x000000060b1872a5 */ /* 0x000fe2000f8e003f */
[----:B------:R1:W-:Y:S01]  /*1e60*/  LDGSTS.E.BYPASS.LTC128B.128 [R240+0x15080], [R10.64+0x100], !P2 ;  /* 0x150801000af07fae */ /* 0x0003e2000d101d50 */
[----:B------:R-:W-:Y:S01]  /*1e70*/  IMAD.IADD R25, R4, 0x1, -R6 ;  /* 0x0000000104197824 */ /* 0x000fe200078e0a06 */
[----:B------:R-:W-:Y:S01]  /*1e80*/  @!P1 LEA.HI.X R15, R0, c[0x0][0x25c], R5, 0x2, P0 ;  /* 0x00009700000f9a11 */ /* 0x000fe200000f1405 */
[----:B------:R-:W-:Y:S01]  /*1e90*/  IMAD.U32 R0, RZ, RZ, UR14 ;  /* 0x0000000eff007e24 */ /* 0x000fe2000f8e00ff */
[----:B------:R-:W-:Y:S01]  /*1ea0*/  UIMAD UR19, UR11, UR7, UR19 ;  /* 0x000000070b1372a4 */ /* 0x000fe2000f8e0213 */
[C---:B------:R-:W-:Y:S01]  /*1eb0*/  ISETP.GE.AND P1, PT, R27.reuse, c[0x0][0x16c], PT ;  /* 0x00005b001b007a0c */ /* 0x040fe20003f26270 */
[----:B------:R-:W-:Y:S01]  /*1ec0*/  IMAD.MOV.U32 R6, RZ, RZ, R18 ;  /* 0x000000ffff067224 */ /* 0x000fe200078e0012 */
[----:B------:R-:W-:Y:S01]  /*1ed0*/  ISETP.GE.AND P2, PT, R27, c[0x0][0x16c], PT ;  /* 0x00005b001b007a0c */ /* 0x000fe20003f46270 */
[----:B------:R-:W-:Y:S01]  /*1ee0*/  IMAD.WIDE.U32 R34, R0, c[0x0][0x218], R2 ;  /* 0x0000860000227a25 */ /* 0x000fe200078e0002 */
[----:B------:R-:W-:Y:S01]  /*1ef0*/  UIADD3 UR19, UR25, UR19, URZ ;  /* 0x0000001319137290 */ /* 0x000fe2000fffe03f */
[----:B------:R-:W-:Y:S01]  /*1f00*/  ISETP.LT.OR P1, PT, R9, 0x21, P1 ;  /* 0x000000210900780c */ /* 0x000fe20000f21670 */
[----:B------:R-:W-:Y:S01]  /*1f10*/  CS2R R72, SRZ ;  /* 0x0000000000487805 */ /* 0x000fe2000001ff00 */
[----:B--2---:R-:W-:Y:S01]  /*1f20*/  IMAD.IADD R30, R4, 0x1, -R7 ;  /* 0x00000001041e7824 */ /* 0x004fe200078e0a07 */
[----:B------:R-:W-:Y:S01]  /*1f30*/  IADD3 R31, R35, UR22, RZ ;  /* 0x00000016231f7c10 */ /* 0x000fe2000fffe0ff */
[----:B------:R-:W-:Y:S01]  /*1f40*/  IMAD.U32 R2, RZ, RZ, UR24 ;  /* 0x00000018ff027e24 */ /* 0x000fe2000f8e00ff */
[----:B------:R-:W-:Y:S01]  /*1f50*/  IADD3 R7, R19, UR4, RZ ;  /* 0x0000000413077c10 */ /* 0x000fe2000fffe0ff */
[----:B------:R-:W-:Y:S01]  /*1f60*/  IMAD.U32 R3, RZ, RZ, UR25 ;  /* 0x00000019ff037e24 */ /* 0x000fe2000f8e00ff */
[----:B------:R2:W-:Y:S01]  /*1f70*/  STL.64 [R1], R34 ;  /* 0x0000002201007387 */ /* 0x0005e20000100a00 */
[----:B------:R-:W-:Y:S01]  /*1f80*/  ULDC.64 UR4, c[0x0][0x290] ;  /* 0x0000a40000047ab9 */ /* 0x000fe20000000a00 */
[----:B------:R-:W-:Y:S01]  /*1f90*/  LEA R8, P0, R2, R34, 0x6 ;  /* 0x0000002202087211 */ /* 0x000fe200078030ff */
[----:B------:R-:W-:Y:S01]  /*1fa0*/  UIMAD UR4, UR9, UR4, URZ ;  /* 0x00000004090472a4 */ /* 0x000fe2000f8e023f */
[----:B---3--:R-:W-:Y:S01]  /*1fb0*/  LEA.HI R21, R20, R248, RZ, 0x2 ;  /* 0x000000f814157211 */ /* 0x008fe200078f10ff */
[----:B------:R3:W-:Y:S01]  /*1fc0*/  STL [R1+0x14], R31 ;  /* 0x0000141f01007387 */ /* 0x0007e20000100800 */
[----:B------:R-:W-:Y:S01]  /*1fd0*/  CS2R R70, SRZ ;  /* 0x0000000000467805 */ /* 0x000fe2000001ff00 */
[----:B------:R-:W-:Y:S01]  /*1fe0*/  UIMAD UR4, UR14, UR5, UR4 ;  /* 0x000000050e0472a4 */ /* 0x000fe2000f8e0204 */
[--C-:B------:R-:W-:Y:S01]  /*1ff0*/  SHF.R.S32.HI R5, RZ, 0x2, R21.reuse ;  /* 0x00000002ff057819 */ /* 0x100fe20000011415 */
[----:B------:R1:W-:Y:S01]  /*2000*/  LDGSTS.E.BYPASS.LTC128B.128 [R240+0x17080], [R10.64+0x180], !P1 ;  /* 0x170801800af07fae */ /* 0x0003e2000c901d50 */
[----:B------:R-:W-:Y:S01]  /*2010*/  SHF.R.S32.HI R4, RZ, 0x1f, R21 ;  /* 0x0000001fff047819 */ /* 0x000fe20000011415 */
[----:B------:R-:W-:Y:S01]  /*2020*/  CS2R R68, SRZ ;  /* 0x0000000000447805 */ /* 0x000fe2000001ff00 */
[----:B------:R-:W-:Y:S01]  /*2030*/  ISETP.GE.AND P1, PT, R28, c[0x0][0x16c], PT ;  /* 0x00005b001c007a0c */ /* 0x000fe20003f26270 */
[----:B------:R-:W-:Y:S01]  /*2040*/  CS2R R66, SRZ ;  /* 0x0000000000427805 */ /* 0x000fe2000001ff00 */
[----:B------:R-:W-:Y:S01]  /*2050*/  LEA.HI R0, R4, R5, RZ, 0x3 ;  /* 0x0000000504007211 */ /* 0x000fe200078f18ff */
[----:B------:R-:W-:Y:S01]  /*2060*/  IMAD.U32 R4, RZ, RZ, UR14 ;  /* 0x0000000eff047e24 */ /* 0x000fe2000f8e00ff */
[----:B------:R-:W-:Y:S01]  /*2070*/  SEL R28, RZ, 0x8, P2 ;  /* 0x00000008ff1c7807 */ /* 0x000fe20001000000 */
[----:B------:R-:W-:Y:S01]  /*2080*/  CS2R R64, SRZ ;  /* 0x0000000000407805 */ /* 0x000fe2000001ff00 */
[----:B------:R-:W-:Y:S01]  /*2090*/  LOP3.LUT R3, R0, 0xfffffff8, RZ, 0xc0, !PT ;  /* 0xfffffff800037812 */ /* 0x000fe200078ec0ff */
[----:B------:R-:W-:Y:S01]  /*20a0*/  IMAD.U32 R0, RZ, RZ, UR19 ;  /* 0x00000013ff007e24 */ /* 0x000fe2000f8e00ff */
[----:B------:R-:W-:Y:S01]  /*20b0*/  ISETP.GE.AND P2, PT, R26, c[0x0][0x1fc], PT ;  /* 0x00007f001a007a0c */ /* 0x000fe20003f46270 */
[----:B------:R-:W-:Y:S01]  /*20c0*/  CS2R R62, SRZ ;  /* 0x00000000003e7805 */ /* 0x000fe2000001ff00 */
[----:B------:R-:W-:Y:S01]  /*20d0*/  CS2R R60, SRZ ;  /* 0x00000000003c7805 */ /* 0x000fe2000001ff00 */
[----:B------:R-:W-:Y:S01]  /*20e0*/  IMAD.IADD R23, R5, 0x1, -R3 ;  /* 0x0000000105177824 */ /* 0x000fe200078e0a03 */
[----:B------:R-:W-:Y:S01]  /*20f0*/  LEA.HI.X R5, R2, R31, R0, 0x6, P0 ;  /* 0x0000001f02057211 */ /* 0x000fe200000f3400 */
[----:B------:R-:W-:Y:S01]  /*2100*/  IMAD.U32 R0, RZ, RZ, UR14 ;  /* 0x0000000eff007e24 */ /* 0x000fe2000f8e00ff */
[----:B------:R-:W-:Y:S01]  /*2110*/  LOP3.LUT R2, R17, 0xfffffff0, RZ, 0xc0, !PT ;  /* 0xfffffff011027812 */ /* 0x000fe200078ec0ff */
[----:B--2---:R-:W-:Y:S01]  /*2120*/  IMAD.WIDE.U32 R34, R4, c[0x0][0x240], R12 ;  /* 0x0000900004227a25 */ /* 0x004fe200078e000c */
[----:B------:R-:W-:Y:S01]  /*2130*/  ISETP.GE.AND P0, PT, R26, c[0x0][0x16c], PT ;  /* 0x00005b001a007a0c */ /* 0x000fe20003f06270 */
[----:B------:R-:W-:Y:S01]  /*2140*/  CS2R R58, SRZ ;  /* 0x00000000003a7805 */ /* 0x000fe2000001ff00 */
[----:B------:R-:W-:Y:S01]  /*2150*/  LOP3.LUT R3, R16, 0xffffffe0, RZ, 0xc0, !PT ;  /* 0xffffffe010037812 */ /* 0x000fe200078ec0ff */
[----:B------:R-:W-:Y:S01]  /*2160*/  IMAD.IADD R2, R248, 0x1, -R2 ;  /* 0x00000001f8027824 */ /* 0x000fe200078e0a02 */
[----:B------:R-:W-:Y:S01]  /*2170*/  SEL R243, RZ, 0x4, P0 ;  /* 0x00000004fff37807 */ /* 0x000fe20000000000 */
[----:B------:R-:W-:Y:S01]  /*2180*/  IMAD.WIDE.U32 R38, R0, c[0x0][0x290], R6 ;  /* 0x0000a40000267a25 */ /* 0x000fe200078e0006 */
[----:B------:R-:W-:Y:S01]  /*2190*/  ISETP.GE.AND P0, PT, R26, c[0x0][0x1fc], PT ;  /* 0x00007f001a007a0c */ /* 0x000fe20003f06270 */
[----:B------:R-:W-:Y:S01]  /*21a0*/  STL.64 [R1+0x38], R34 ;  /* 0x0000382201007387 */ /* 0x000fe20000100a00 */
[----:B------:R-:W-:Y:S01]  /*21b0*/  SHF.R.S32.HI R6, RZ, 0x1f, R2 ;  /* 0x0000001fff067819 */ /* 0x000fe20000011402 */
[C---:B------:R-:W-:Y:S01]  /*21c0*/  IMAD.IADD R0, R248.reuse, 0x1, -R3 ;  /* 0x00000001f8007824 */ /* 0x040fe200078e0a03 */
[----:B------:R-:W-:Y:S01]  /*21d0*/  SEL R26, RZ, 0x4, P0 ;  /* 0x00000004ff1a7807 */ /* 0x000fe20000000000 */
[----:B------:R-:W-:Y:S01]  /*21e0*/  @!P6 IMAD.SHL.U32 R3, R248, 0x10, RZ ;  /* 0x00000010f803e824 */ /* 0x000fe200078e00ff */
[----:B------:R-:W-:Y:S01]  /*21f0*/  LEA R4, P0, R8, c[0x0][0x1f0], 0x1 ;  /* 0x00007c0008047a11 */ /* 0x000fe200078008ff */
[----:B-1----:R-:W-:Y:S01]  /*2200*/  IMAD.SHL.U32 R10, R29, 0x8, RZ ;  /* 0x000000081d0a7824 */ /* 0x002fe200078e00ff */
[----:B---3--:R-:W-:Y:S01]  /*2210*/  SEL R31, RZ, 0xffffffff, P1 ;  /* 0xffffffffff1f7807 */ /* 0x008fe20000800000 */
[----:B------:R1:W-:Y:S01]  /*2220*/  STL.64 [R1+0x20], R38 ;  /* 0x0000202601007387 */ /* 0x0003e20000100a00 */
[----:B------:R-:W-:Y:S01]  /*2230*/  LEA.HI R230, R6, R2, RZ, 0x3 ;  /* 0x0000000206e67211 */ /* 0x000fe200078f18ff */
[----:B------:R-:W-:Y:S01]  /*2240*/  CS2R R56, SRZ ;  /* 0x0000000000387805 */ /* 0x000fe2000001ff00 */
[----:B------:R-:W-:Y:S01]  /*2250*/  ISETP.NE.AND P1, PT, R24, RZ, PT ;  /* 0x000000ff1800720c */ /* 0x000fe20003f25270 */
[----:B------:R2:W-:Y:S01]  /*2260*/  @!P6 LDGSTS.E.BYPASS.LTC128B.128 [R3+0x20080], [R14.64] ;  /* 0x200800000e03efae */ /* 0x0005e2000b901d50 */
[----:B------:R-:W-:Y:S01]  /*2270*/  SHF.R.S32.HI R7, RZ, 0x1f, R0 ;  /* 0x0000001fff077819 */ /* 0x000fe20000011400 */
[----:B------:R-:W-:Y:S01]  /*2280*/  CS2R R54, SRZ ;  /* 0x0000000000367805 */ /* 0x000fe2000001ff00 */
[----:B------:R-:W-:Y:S01]  /*2290*/  LEA.HI.X R5, R8, c[0x0][0x1f4], R5, 0x1, P0 ;  /* 0x00007d0008057a11 */ /* 0x000fe200000f0c05 */
[----:B------:R-:W0:Y:S01]  /*22a0*/  LDGDEPBAR ;  /* 0x00000000000079af */ /* 0x000e220000000000 */
[----:B------:R-:W-:Y:S01]  /*22b0*/  ISETP.LT.OR P0, PT, R9, 0x1, P5 ;  /* 0x000000010900780c */ /* 0x000fe20002f01670 */
[----:B------:R-:W-:Y:S01]  /*22c0*/  CS2R R52, SRZ ;  /* 0x0000000000347805 */ /* 0x000fe2000001ff00 */
[----:B------:R-:W-:Y:S01]  /*22d0*/  SEL R19, RZ, 0x1, P1 ;  /* 0x00000001ff137807 */ /* 0x000fe20000800000 */
[----:B------:R-:W-:Y:S01]  /*22e0*/  CS2R R50, SRZ ;  /* 0x0000000000327805 */ /* 0x000fe2000001ff00 */
[----:B------:R-:W-:Y:S01]  /*22f0*/  LEA.HI R16, R7, R0, RZ, 0x2 ;  /* 0x0000000007107211 */ /* 0x000fe200078f10ff */
[----:B------:R-:W-:Y:S01]  /*2300*/  CS2R R48, SRZ ;  /* 0x0000000000307805 */ /* 0x000fe2000001ff00 */
[----:B------:R-:W-:Y:S01]  /*2310*/  ISETP.GE.AND P1, PT, R27, c[0x0][0x1fc], PT ;  /* 0x00007f001b007a0c */ /* 0x000fe20003f26270 */
[----:B------:R-:W-:Y:S01]  /*2320*/  CS2R R46, SRZ ;  /* 0x00000000002e7805 */ /* 0x000fe2000001ff00 */
[----:B------:R-:W-:Y:S01]  /*2330*/  LOP3.LUT R6, R16, 0x7ffffffc, RZ, 0xc0, !PT ;  /* 0x7ffffffc10067812 */ /* 0x000fe200078ec0ff */
[----:B------:R-:W-:Y:S01]  /*2340*/  CS2R R44, SRZ ;  /* 0x00000000002c7805 */ /* 0x000fe2000001ff00 */
[----:B------:R-:W-:Y:S01]  /*2350*/  SEL R242, RZ, 0x8, P1 ;  /* 0x00000008fff27807 */ /* 0x000fe20000800000 */
[----:B------:R-:W-:Y:S01]  /*2360*/  CS2R R42, SRZ ;  /* 0x00000000002a7805 */ /* 0x000fe2000001ff00 */
[----:B------:R-:W-:Y:S01]  /*2370*/  LEA.HI R7, R20, R248, RZ, 0x7 ;  /* 0x000000f814077211 */ /* 0x000fe200078f38ff */
[----:B------:R-:W-:Y:S01]  /*2380*/  IMAD.IADD R11, R0, 0x1, -R6 ;  /* 0x00000001000b7824 */ /* 0x000fe200078e0a06 */
[C---:B------:R-:W-:Y:S01]  /*2390*/  ISETP.LT.OR P1, PT, R9.reuse, 0x1, P4 ;  /* 0x000000010900780c */ /* 0x040fe20002721670 */
[----:B------:R3:W-:Y:S01]  /*23a0*/  LDGSTS.E.BYPASS.LTC128B.128 [R240+0x18080], [R4.64], !P0 ;  /* 0x1808000004f07fae */ /* 0x0007e2000c101d50 */
[----:B------:R-:W-:Y:S01]  /*23b0*/  SHF.R.S32.HI R12, RZ, 0x7, R7 ;  /* 0x00000007ff0c7819 */ /* 0x000fe20000011407 */
[----:B------:R-:W-:Y:S01]  /*23c0*/  IMAD.SHL.U32 R7, R30, 0x10, RZ ;  /* 0x000000101e077824 */ /* 0x000fe200078e00ff */
[----:B------:R-:W-:Y:S01]  /*23d0*/  ISETP.LT.OR P0, PT, R9, 0x1, P2 ;  /* 0x000000010900780c */ /* 0x000fe20001701670 */
[----:B------:R-:W-:Y:S01]  /*23e0*/  IMAD.SHL.U32 R6, R22, 0x20, RZ ;  /* 0x0000002016067824 */ /* 0x000fe200078e00ff */
[----:B------:R-:W-:Y:S01]  /*23f0*/  SEL R24, RZ, 0xffffffff, P3 ;  /* 0xffffffffff187807 */ /* 0x000fe20001800000 */
[----:B------:R-:W-:Y:S01]  /*2400*/  CS2R R40, SRZ ;  /* 0x0000000000287805 */ /* 0x000fe2000001ff00 */
[C---:B--2---:R-:W-:Y:S01]  /*2410*/  LOP3.LUT R3, R230.reuse, 0xfffffff8, RZ, 0xc0, !PT ;  /* 0xfffffff8e6037812 */ /* 0x044fe200078ec0ff */
[----:B------:R-:W-:Y:S01]  /*2420*/  IMAD.SHL.U32 R230, R230, 0x40, RZ ;  /* 0x00000040e6e67824 */ /* 0x000fe200078e00ff */
[----:B------:R-:W-:-:S02]  /*2430*/  ISETP.GE.AND P3, PT, R27, c[0x0][0x1fc], PT ;  /* 0x00007f001b007a0c */ /* 0x000fc40003f66270 */
[C---:B------:R-:W-:Y:S01]  /*2440*/  ISETP.LT.OR P6, PT, R9.reuse, 0x21, P5 ;  /* 0x000000210900780c */ /* 0x040fe20002fc1670 */
[----:B------:R-:W-:Y:S01]  /*2450*/  IMAD.IADD R13, R2, 0x1, -R3 ;  /* 0x00000001020d7824 */ /* 0x000fe200078e0a03 */
[----:B------:R3:W-:Y:S01]  /*2460*/  LDGSTS.E.BYPASS.LTC128B.128 [R240+0x1a080], [R4.64+0x80], !P1 ;  /* 0x1a08008004f07fae */ /* 0x0007e2000c901d50 */
[----:B------:R-:W-:Y:S01]  /*2470*/  IMAD.SHL.U32 R2, R32, 0x40, RZ ;  /* 0x0000004020027824 */ /* 0x000fe200078e00ff */
[C---:B------:R-:W-:Y:S01]  /*2480*/  ISETP.LT.OR P5, PT, R9.reuse, 0x21, P4 ;  /* 0x000000210900780c */ /* 0x040fe200027a1670 */
[----:B------:R-:W-:Y:S01]  /*2490*/  IMAD.SHL.U32 R3, R250, 0x8, RZ ;  /* 0x00000008fa037824 */ /* 0x000fe200078e00ff */
[----:B------:R-:W-:Y:S01]  /*24a0*/  ISETP.LT.OR P1, PT, R9, 0x1, P3 ;  /* 0x000000010900780c */ /* 0x000fe20001f21670 */
[----:B------:R3:W-:Y:S01]  /*24b0*/  LDGSTS.E.BYPASS.LTC128B.128 [R240+0x1c080], [R4.64+0x100], !P0 ;  /* 0x1c08010004f07fae */ /* 0x0007e2000c101d50 */
[----:B------:R-:W-:Y:S02]  /*24c0*/  LOP3.LUT R0, R2, 0x1c0, RZ, 0xc0, !PT ;  /* 0x000001c002007812 */ /* 0x000fe400078ec0ff */
[----:B------:R-:W-:-:S02]  /*24d0*/  LOP3.LUT R3, R3, 0x8, RZ, 0xc0, !PT ;  /* 0x0000000803037812 */ /* 0x000fc400078ec0ff */
[--C-:B------:R-:W-:Y:S02]  /*24e0*/  SHF.R.U32.HI R2, RZ, 0x3, R0.reuse ;  /* 0x00000003ff027819 */ /* 0x100fe40000011600 */
[----:B------:R-:W-:Y:S02]  /*24f0*/  LOP3.LUT R7, R0, 0x10, R7, 0xf8, !PT ;  /* 0x0000001000077812 */ /* 0x000fe400078ef807 */
[----:B------:R-:W-:Y:S02]  /*2500*/  LOP3.LUT R8, R2, R3, R0, 0x1e, !PT ;  /* 0x0000000302087212 */ /* 0x000fe400078e1e00 */
[----:B------:R-:W-:Y:S01]  /*2510*/  LOP3.LUT R0, R6, 0x20, RZ, 0xc0, !PT ;  /* 0x0000002006007812 */ /* 0x000fe200078ec0ff */
[----:B------:R-:W-:Y:S01]  /*2520*/  IMAD.U32 R6, RZ, RZ, UR6 ;  /* 0x00000006ff067e24 */ /* 0x000fe2000f8e00ff */
[----:B------:R-:W-:Y:S01]  /*2530*/  LOP3.LUT R17, R2, R7, R3, 0x1e, !PT ;  /* 0x0000000702117212 */ /* 0x000fe200078e1e03 */
[----:B------:R-:W-:Y:S01]  /*2540*/  IMAD.U32 R7, RZ, RZ, UR7 ;  /* 0x00000007ff077e24 */ /* 0x000fe2000f8e00ff */
[----:B------:R-:W-:Y:S01]  /*2550*/  LEA.HI R3, R12, R12, RZ, 0x1 ;  /* 0x0000000c0c037211 */ /* 0x000fe200078f08ff */
[----:B------:R3:W-:Y:S01]  /*2560*/  LDGSTS.E.BYPASS.LTC128B.128 [R240+0x1e080], [R4.64+0x180], !P1 ;  /* 0x1e08018004f07fae */ /* 0x0007e2000c901d50 */
[C---:B------:R-:W-:Y:S01]  /*2570*/  ISETP.LT.OR P4, PT, R9.reuse, 0x21, P2 ;  /* 0x000000210900780c */ /* 0x040fe20001781670 */
[----:B------:R-:W-:Y:S01]  /*2580*/  USHF.L.U64.HI UR7, UR6, 0x5, UR7 ;  /* 0x0000000506077899 */ /* 0x000fe20008010207 */
[----:B------:R-:W-:Y:S01]  /*2590*/  ISETP.LT.OR P3, PT, R9, 0x21, P3 ;  /* 0x000000210900780c */ /* 0x000fe20001f61670 */
[----:B------:R-:W-:Y:S01]  /*25a0*/  IMAD R9, R22, 0x2, R12 ;  /* 0x0000000216097824 */ /* 0x000fe200078e020c */
[----:B------:R-:W-:Y:S01]  /*25b0*/  LOP3.LUT R18, R0, 0x18, R10, 0xf8, !PT ;  /* 0x0000001800127812 */ /* 0x000fe200078ef80a */
[----:B------:R-:W-:Y:S01]  /*25c0*/  IMAD.SHL.U32 R10, R31, 0x2, RZ ;  /* 0x000000021f0a7824 */ /* 0x000fe200078e00ff */
[----:B------:R-:W-:Y:S01]  /*25d0*/  LOP3.LUT R0, R3, 0x1ffffffe, RZ, 0xc0, !PT ;  /* 0x1ffffffe03007812 */ /* 0x000fe200078ec0ff */
[----:B------:R-:W-:Y:S01]  /*25e0*/  IMAD.U32 R2, R9, 0x200, R8 ;  /* 0x0000020009027824 */ /* 0x000fe200078e0008 */
[----:B------:R-:W-:Y:S01]  /*25f0*/  LEA R8, P0, R6, R4, 0x6 ;  /* 0x0000000406087211 */ /* 0x000fe200078030ff */
[----:B------:R-:W-:Y:S01]  /*2600*/  IMAD.SHL.U32 R3, R23, 0x40, RZ ;  /* 0x0000004017037824 */ /* 0x000fe200078e00ff */
[----:B------:R-:W-:Y:S01]  /*2610*/  IADD3 R36, R39, UR4, RZ ;  /* 0x0000000427247c10 */ /* 0x000fe2000fffe0ff */
[----:B------:R-:W-:Y:S01]  /*2620*/  IMAD.IADD R0, R12, 0x1, -R0 ;  /* 0x000000010c007824 */ /* 0x000fe200078e0a00 */
[----:B------:R-:W-:Y:S01]  /*2630*/  LEA.HI.X R9, R6, R5, R7, 0x6, P0 ;  /* 0x0000000506097211 */ /* 0x000fe200000f3407 */
[----:B------:R-:W-:Y:S01]  /*2640*/  IMAD.SHL.U32 R7, R12, 0x8, RZ ;  /* 0x000000080c077824 */ /* 0x000fe200078e00ff */
[----:B------:R-:W-:Y:S01]  /*2650*/  LOP3.LUT R3, R3, 0x1c0, RZ, 0xc0, !PT ;  /* 0x000001c003037812 */ /* 0x000fe200078ec0ff */
[----:B------:R-:W-:Y:S01]  /*2660*/  IMAD R20, R0, 0x4, R11 ;  /* 0x0000000400147824 */ /* 0x000fe200078e020b */
[----:B------:R-:W-:Y:S01]  /*2670*/  IADD3 R0, P0, R38, UR18, RZ ;  /* 0x0000001226007c10 */ /* 0x000fe2000ff1e0ff */
[----:B------:R-:W-:Y:S01]  /*2680*/  IMAD.SHL.U32 R11, R24, 0x2, RZ ;  /* 0x00000002180b7824 */ /* 0x000fe200078e00ff */
[----:B------:R-:W-:Y:S01]  /*2690*/  LOP3.LUT R7, R3, 0x8, R7, 0xf8, !PT ;  /* 0x0000000803077812 */ /* 0x000fe200078ef807 */
[----:B------:R-:W-:Y:S01]  /*26a0*/  ULDC.64 UR4, c[0x0][0x240] ;  /* 0x0000900000047ab9 */ /* 0x000fe20000000a00 */
[----:B------:R-:W-:Y:S01]  /*26b0*/  SHF.R.U32.HI R6, RZ, 0x3, R3 ;  /* 0x00000003ff067819 */ /* 0x000fe20000011603 */
[----:B------:R-:W-:Y:S01]  /*26c0*/  UIMAD UR4, UR9, UR4, URZ ;  /* 0x00000004090472a4 */ /* 0x000fe2000f8e023f */
[----:B------:R-:W-:Y:S01]  /*26d0*/  IADD3.X R3, R36, UR21, RZ, P0, !PT ;  /* 0x0000001524037c10 */ /* 0x000fe200087fe4ff */
[----:B------:R2:W-:Y:S01]  /*26e0*/  LDGSTS.E.BYPASS.LTC128B.128 [R240+0x19080], [R8.64], !P6 ;  /* 0x1908000008f07fae */ /* 0x0005e2000f101d50 */
[----:B------:R-:W-:Y:S01]  /*26f0*/  LEA R14, P0, R0, c[0x0][0x280], 0x2 ;  /* 0x0000a000000e7a11 */ /* 0x000fe200078010ff */
[----:B------:R-:W-:Y:S01]  /*2700*/  UIMAD UR4, UR14, UR5, UR4 ;  /* 0x000000050e0472a4 */ /* 0x000fe2000f8e0204 */
[----:B------:R-:W-:Y:S01]  /*2710*/  LOP3.LUT R10, R10, 0x2, R33, 0xe2, !PT ;  /* 0x000000020a0a7812 */ /* 0x000fe200078ee221 */
[----:B------:R2:W-:Y:S01]  /*2720*/  LDGSTS.E.BYPASS.LTC128B.128 [R240+0x1b080], [R8.64+0x80], !P5 ;  /* 0x1b08008008f07fae */ /* 0x0005e2000e901d50 */
[----:B------:R-:W-:Y:S01]  /*2730*/  LEA.HI.X R15, R0, c[0x0][0x284], R3, 0x2, P0 ;  /* 0x0000a100000f7a11 */ /* 0x000fe200000f1403 */
[----:B------:R-:W-:Y:S01]  /*2740*/  IMAD.SHL.U32 R20, R20, 0x2, RZ ;  /* 0x0000000214147824 */ /* 0x000fe200078e00ff */
[----:B------:R-:W-:Y:S01]  /*2750*/  SHF.R.S32.HI R3, RZ, 0x2, R16 ;  /* 0x00000002ff037819 */ /* 0x000fe20000011410 */
[----:B------:R-:W-:Y:S01]  /*2760*/  IMAD.MOV.U32 R16, RZ, RZ, 0x10 ;  /* 0x00000010ff107424 */ /* 0x000fe200078e00ff */
[----:B------:R-:W-:Y:S01]  /*2770*/  LOP3.LUT R0, R21, 0x3ffffffc, RZ, 0xc0, !PT ;  /* 0x3ffffffc15007812 */ /* 0x000fe200078ec0ff */
[----:B------:R2:W-:Y:S01]  /*2780*/  LDGSTS.E.BYPASS.LTC128B.128 [R240+0x1d080], [R8.64+0x100], !P4 ;  /* 0x1d08010008f07fae */ /* 0x0005e2000e101d50 */
[----:B------:R-:W-:Y:S01]  /*2790*/  LOP3.LUT R243, R28, R10, R243, 0xfe, !PT ;  /* 0x0000000a1cf37212 */ /* 0x000fe200078efef3 */
[----:B------:R-:W-:Y:S01]  /*27a0*/  IMAD R241, R25, 0x10, R3 ;  /* 0x0000001019f17824 */ /* 0x000fe200078e0203 */
[----:B------:R-:W-:Y:S01]  /*27b0*/  LOP3.LUT R11, R11, 0x2, R19, 0xe2, !PT ;  /* 0x000000020b0b7812 */ /* 0x000fe200078ee213 */
[C---:B------:R-:W-:Y:S01]  /*27c0*/  IMAD.SHL.U32 R3, R13.reuse, 0x40, RZ ;  /* 0x000000400d037824 */ /* 0x040fe200078e00ff */
[----:B------:R-:W-:Y:S01]  /*27d0*/  R2P PR, R13, 0x6 ;  /* 0x000000060d007804 */ /* 0x000fe20000000000 */
[----:B---3--:R-:W-:Y:S01]  /*27e0*/  IMAD.IADD R4, R248, 0x1, -R0 ;  /* 0x00000001f8047824 */ /* 0x008fe200078e0a00 */
[----:B------:R-:W-:Y:S01]  /*27f0*/  LOP3.LUT R12, R7, R6, RZ, 0x3c, !PT ;  /* 0x00000006070c7212 */ /* 0x000fe200078e3cff */
[----:B------:R-:W-:Y:S01]  /*2800*/  IMAD.SHL.U32 R10, R25, 0x400, RZ ;  /* 0x00000400190a7824 */ /* 0x000fe200078e00ff */
[----:B------:R-:W-:Y:S01]  /*2810*/  LOP3.LUT R3, R3, 0x1c0, RZ, 0xc0, !PT ;  /* 0x000001c003037812 */ /* 0x000fe200078ec0ff */
[----:B------:R2:W-:Y:S01]  /*2820*/  LDGSTS.E.BYPASS.LTC128B.128 [R240+0x1f080], [R8.64+0x180], !P3 ;  /* 0x1f08018008f07fae */ /* 0x0005e2000d901d50 */
[----:B------:R-:W-:Y:S01]  /*2830*/  LOP3.LUT R242, R242, R11, R26, 0xfe, !PT ;  /* 0x0000000bf2f27212 */ /* 0x000fe200078efe1a */
[----:B------:R-:W-:Y:S01]  /*2840*/  IMAD R7, R4, 0x2, R10 ;  /* 0x0000000204077824 */ /* 0x000fe200078e020a */
[----:B------:R-:W-:Y:S01]  /*2850*/  SEL R5, R16, 0xfffffff0, !P1 ;  /* 0xfffffff010057807 */ /* 0x000fe20004800000 */
[----:B------:R-:W-:Y:S01]  /*2860*/  IMAD.SHL.U32 R11, R22, 0x8, RZ ;  /* 0x00000008160b7824 */ /* 0x000fe200078e00ff */
[----:B------:R-:W-:Y:S01]  /*2870*/  SEL R4, R246, 0xffffffe0, !P2 ;  /* 0xffffffe0f6047807 */ /* 0x000fe20005000000 */
[----:B------:R-:W-:Y:S01]  /*2880*/  IMAD.IADD R12, R12, 0x1, R7 ;  /* 0x000000010c0c7824 */ /* 0x000fe200078e0207 */
[----:B------:R-:W-:Y:S01]  /*2890*/  SHF.R.U32.HI R6, RZ, 0x3, R3 ;  /* 0x00000003ff067819 */ /* 0x000fe20000011603 */
[----:B------:R3:W-:Y:S01]  /*28a0*/  STL [R1+0x30], R36 ;  /* 0x0000302401007387 */ /* 0x0007e20000100800 */
[----:B------:R-:W-:Y:S01]  /*28b0*/  R2P PR, R32, 0x6 ;  /* 0x0000000620007804 */ /* 0x000fe20000000000 */
[----:B------:R-:W-:Y:S01]  /*28c0*/  IMAD.SHL.U32 R244, R12, 0x2, RZ ;  /* 0x000000020cf47824 */ /* 0x000fe200078e00ff */
[----:B------:R-:W-:Y:S01]  /*28d0*/  LOP3.LUT R11, R3, 0x8, R11, 0xf8, !PT ;  /* 0x00000008030b7812 */ /* 0x000fe200078ef80b */
[----:B------:R-:W-:Y:S01]  /*28e0*/  STL [R1+0x1c], R20 ;  /* 0x00001c1401007387 */ /* 0x000fe20000100800 */
[----:B------:R-:W-:Y:S01]  /*28f0*/  LOP3.LUT R7, R6, R18, R3, 0x1e, !PT ;  /* 0x0000001206077212 */ /* 0x000fe200078e1e03 */
[----:B------:R-:W-:Y:S01]  /*2900*/  IMAD R0, R22, 0x200, R17 ;  /* 0x0000020016007824 */ /* 0x000fe200078e0211 */
[----:B------:R-:W-:Y:S01]  /*2910*/  SEL R3, R16, 0xfffffff0, !P1 ;  /* 0xfffffff010037807 */ /* 0x000fe20004800000 */
[----:B------:R-:W-:Y:S01]  /*2920*/  IMAD.SHL.U32 R2, R2, 0x2, RZ ;  /* 0x0000000202027824 */ /* 0x000fe200078e00ff */
[----:B------:R-:W-:Y:S01]  /*2930*/  SEL R228, R246, 0xffffffe0, !P2 ;  /* 0xffffffe0f6e47807 */ /* 0x000fe20005000000 */
[----:B------:R-:W-:Y:S01]  /*2940*/  IMAD.SHL.U32 R235, R0, 0x2, RZ ;  /* 0x0000000200eb7824 */ /* 0x000fe200078e00ff */
[----:B------:R-:W-:Y:S01]  /*2950*/  R2P PR, R23, 0x6 ;  /* 0x0000000617007804 */ /* 0x000fe20000000000 */
[----:B------:R-:W-:Y:S01]  /*2960*/  IMAD R3, R3, 0x2, R2 ;  /* 0x0000000203037824 */ /* 0x000fe200078e0202 */
[----:B------:R-:W-:Y:S01]  /*2970*/  ISETP.GE.AND P0, PT, R248, 0x10, PT ;  /* 0x00000010f800780c */ /* 0x000fe20003f06270 */
[----:B------:R-:W-:Y:S01]  /*2980*/  IMAD.IADD R232, R0, 0x1, R228 ;  /* 0x0000000100e87824 */ /* 0x000fe200078e02e4 */
[----:B------:R-:W-:Y:S01]  /*2990*/  LOP3.LUT R230, R230, 0xfffffe00, RZ, 0xc0, !PT ;  /* 0xfffffe00e6e67812 */ /* 0x000fe200078ec0ff */
[----:B------:R-:W-:Y:S01]  /*29a0*/  IMAD R229, R228, 0x2, R2 ;  /* 0x00000002e4e57824 */ /* 0x000fe200078e0202 */
[----:B------:R-:W-:Y:S01]  /*29b0*/  LOP3.LUT R236, R11, R6, RZ, 0x3c, !PT ;  /* 0x000000060bec7212 */ /* 0x000fe200078e3cff */
[----:B-1----:R-:W-:Y:S01]  /*29c0*/  CS2R R38, SRZ ;  /* 0x0000000000267805 */ /* 0x002fe2000001ff00 */
[-C--:B------:R-:W-:Y:S01]  /*29d0*/  LOP3.LUT R6, R7, R230.reuse, RZ, 0xfc, !PT ;  /* 0x000000e607067212 */ /* 0x080fe200078efcff */
[----:B------:R-:W-:Y:S01]  /*29e0*/  IMAD R11, R30, 0x400, R230 ;  /* 0x000004001e0b7824 */ /* 0x000fe200078e02e6 */
[----:B------:R-:W-:Y:S01]  /*29f0*/  IADD3 R7, R244, 0x20280, RZ ;  /* 0x00020280f4077810 */ /* 0x000fe20007ffe0ff */
[----:B------:R-:W-:Y:S01]  /*2a00*/  IMAD R228, R228, 0x2, R3 ;  /* 0x00000002e4e47824 */ /* 0x000fe200078e0203 */
[----:B------:R-:W-:Y:S01]  /*2a10*/  IADD3 R245, R244, 0x202c0, RZ ;  /* 0x000202c0f4f57810 */ /* 0x000fe20007ffe0ff */
[----:B------:R-:W-:Y:S01]  /*2a20*/  IMAD.SHL.U32 R0, R6, 0x2, RZ ;  /* 0x0000000206007824 */ /* 0x000fe200078e00ff */
[----:B------:R-:W-:Y:S01]  /*2a30*/  @P2 IADD3 R245, R7, -0x40, RZ ;  /* 0xffffffc007f52810 */ /* 0x000fe20007ffe0ff */
[----:B------:R-:W-:Y:S01]  /*2a40*/  @!P0 IMAD.SHL.U32 R7, R248, 0x10, RZ ;  /* 0x00000010f8078824 */ /* 0x000fe200078e00ff */
[C---:B------:R-:W-:Y:S01]  /*2a50*/  IADD3 R230, R236.reuse, R230, R10 ;  /* 0x000000e6ece67210 */ /* 0x040fe20007ffe00a */
[----:B------:R-:W-:Y:S01]  /*2a60*/  IMAD.IADD R236, R236, 0x1, R11 ;  /* 0x00000001ecec7824 */ /* 0x000fe200078e020b */
[----:B------:R-:W-:Y:S01]  /*2a70*/  SEL R246, R246, 0xffffffe0, !P1 ;  /* 0xffffffe0f6f67807 */ /* 0x000fe20004800000 */
[----:B---3--:R-:W-:Y:S01]  /*2a80*/  CS2R R36, SRZ ;  /* 0x0000000000247805 */ /* 0x008fe2000001ff00 */
[----:B------:R1:W-:Y:S01]  /*2a90*/  @!P0 LDGSTS.E.BYPASS.LTC128B.128 [R7+0x20180], [R14.64] ;  /* 0x201800000e078fae */ /* 0x0003e2000b901d50 */
[----:B------:R-:W-:Y:S01]  /*2aa0*/  IMAD.SHL.U32 R230, R230, 0x2, RZ ;  /* 0x00000002e6e67824 */ /* 0x000fe200078e00ff */
[----:B------:R-:W-:Y:S01]  /*2ab0*/  LEA R236, R236, 0x22280, 0x1 ;  /* 0x00022280ecec7811 */ /* 0x000fe200078e08ff */
[----:B------:R-:W-:Y:S01]  /*2ac0*/  IMAD.IADD R247, R244, 0x1, R246 ;  /* 0x00000001f4f77824 */ /* 0x000fe200078e02f6 */
[----:B------:R-:W0:Y:S01]  /*2ad0*/  LDGDEPBAR ;  /* 0x00000000000079af */ /* 0x000e220000000000 */
[C---:B------:R-:W-:Y:S01]  /*2ae0*/  IMAD R231, R5.reuse, 0x2, R230 ;  /* 0x0000000205e77824 */ /* 0x040fe200078e02e6 */
[----:B------:R-:W-:Y:S01]  /*2af0*/  USHF.L.U32 UR6, UR6, 0x5, URZ ;  /* 0x0000000506067899 */ /* 0x000fe2000800063f */
[----:B------:R-:W-:-:S02]  /*2b00*/  IMAD R237, R5, 0x2, R236 ;  /* 0x0000000205ed7824 */ /* 0x000fc400078e02ec */
[----:B------:R-:W-:Y:S02]  /*2b10*/  IMAD.SHL.U32 R232, R232, 0x2, RZ ;  /* 0x00000002e8e87824 */ /* 0x000fe400078e00ff */
[----:B------:R-:W-:Y:S02]  /*2b20*/  IMAD.IADD R246, R246, 0x1, R245 ;  /* 0x00000001f6f67824 */ /* 0x000fe400078e02f5 */
[C---:B------:R-:W-:Y:S02]  /*2b30*/  IMAD R234, R4.reuse, 0x2, R230 ;  /* 0x0000000204ea7824 */ /* 0x040fe400078e02e6 */
[C---:B------:R-:W-:Y:S02]  /*2b40*/  IMAD R239, R4.reuse, 0x2, R236 ;  /* 0x0000000204ef7824 */ /* 0x040fe400078e02ec */
[C---:B------:R-:W-:Y:S02]  /*2b50*/  IMAD R233, R4.reuse, 0x2, R231 ;  /* 0x0000000204e97824 */ /* 0x040fe400078e02e7 */
[----:B------:R-:W-:Y:S01]  /*2b60*/  IMAD R238, R4, 0x2, R237 ;  /* 0x0000000204ee7824 */ /* 0x000fe200078e02ed */
[----:B-1----:R-:W-:-:S05]  /*2b70*/  IADD3 R7, R35, UR4, RZ ;  /* 0x0000000423077c10 */ /* 0x002fca000fffe0ff */
[----:B------:R1:W-:Y:S02]  /*2b80*/  STL [R1+0x40], R7 ;  /* 0x0000400701007387 */ /* 0x0003e40000100800 */
[----:B-1----:R-:W-:Y:S01]  /*2b90*/  IADD3 R7, -R20, UR8, RZ ;  /* 0x0000000814077c10 */ /* 0x002fe2000fffe1ff */
[----:B------:R-:W-:-:S04]  /*2ba0*/  ULDC UR8, c[0x0][0x198] ;  /* 0x0000660000087ab9 */ /* 0x000fc80000000800 */
[----:B------:R2:W-:Y:S02]  /*2bb0*/  STL [R1+0x10], R7 ;  /* 0x0000100701007387 */ /* 0x0005e40000100800 */
.L_x_906:
[----:B------:R-:W-:Y:S04]  /*2bc0*/  DEPBAR.LE SB0, 0x0 ;  /* 0x000080000000791a */ /* 0x000fe80000000000 */
[----:B------:R-:W-:Y:S01]  /*2bd0*/  BAR.SYNC.DEFER_BLOCKING 0x0 ;  /* 0x0000000000007b1d */ /* 0x000fe20000010000 */
[----:B------:R-:W-:Y:S02]  /*2be0*/  ULEA UR4, UR11, 0x1, 0x6 ;  /* 0x000000010b047891 */ /* 0x000fe4000f8e303f */
[----:B------:R-:W-:Y:S02]  /*2bf0*/  UIADD3 UR9, UR11, 0x1, URZ ;  /* 0x000000010b097890 */ /* 0x000fe4000fffe03f */
[----:B------:R-:W-:Y:S02]  /*2c00*/  UIADD3 UR4, UR4, UR8, -UR10 ;  /* 0x0000000804047290 */ /* 0x000fe4000fffe80a */
[----:B------:R-:W-:Y:S01]  /*2c10*/  UISETP.GE.AND UP0, UPT, UR9, UR12, UPT ;  /* 0x0000000c0900728c */ /* 0x000fe2000bf06270 */
[----:B-1----:R-:W-:Y:S05]  /*2c20*/  LDSM.16.M88.4 R16, [R230+0x10080] ;  /* 0x01008000e610783b */ /* 0x002fea0000000200 */
[----:B--2---:R-:W1:Y:S05]  /*2c30*/  LDSM.16.M88.4 R8, [R2+0x80] ;  /* 0x000080000208783b */ /* 0x004e6a0000000200 */
        /* <DEDUP_REMOVED lines=11> */
[----:B------:R-:W5:Y:S04]  /*2cf0*/  LDL R201, [R1+0x1c] ;  /* 0x00001c0001c97983 */ /* 0x000f680000100800 */
[C---:B--2---:R-:W-:Y:S01]  /*2d00*/  HMMA.16816.F32.BF16 R12, R16.reuse, R20, RZ ;  /* 0x00000014100c723c */ /* 0x044fe200000418ff */
[----:B------:R-:W2:Y:S07]  /*2d10*/  LDL R200, [R1+0x10] ;  /* 0x0000100001c87983 */ /* 0x000eae0000100800 */
[----:B------:R-:W-:Y:S01]  /*2d20*/  HMMA.16816.F32.BF16 R16, R16, R22, RZ ;  /* 0x000000161010723c */ /* 0x000fe200000418ff */
[----:B------:R-:W1:Y:S07]  /*2d30*/  LDSM.16.M88.4 R20, [R229+0x1080] ;  /* 0x00108000e514783b */ /* 0x000e6e0000000200 */
        /* <DEDUP_REMOVED lines=9> */
[----:B------:R-:W4:Y:S07]  /*2dd0*/  LDSM.16.M88.4 R168, [R2+0x2080] ;  /* 0x0020800002a8783b */ /* 0x000f2e0000000200 */
[C---:B-1----:R-:W-:Y:S08]  /*2de0*/  HMMA.16816.F32.BF16 R12, R164.reuse, R20, R12 ;  /* 0x00000014a40c723c */ /* 0x042ff0000004180c */
[----:B------:R-:W-:Y:S01]  /*2df0*/  HMMA.16816.F32.BF16 R16, R164, R22, R16 ;  /* 0x00000016a410723c */ /* 0x000fe20000041810 */
[----:B------:R-:W1:Y:S05]  /*2e00*/  LDSM.16.M88.4 R20, [R2+0x3080] ;  /* 0x003080000214783b */ /* 0x000e6a0000000200 */
        /* <DEDUP_REMOVED lines=38> */
[----:B------:R-:W2:Y:S07]  /*3070*/  LDSM.16.M88.4 R168, [R229+0x4080] ;  /* 0x00408000e5a8783b */ /* 0x000eae0000000200 */
        /* <DEDUP_REMOVED lines=11> */
[C---:B--2---:R-:W-:Y:S08]  /*3130*/  HMMA.16816.F32.BF16 R4, R32.reuse, R168, R4 ;  /* 0x000000a82004723c */ /* 0x044ff00000041804 */
        /* <DEDUP_REMOVED lines=25> */
[----:B------:R-:W4:Y:S01]  /*32d0*/  LDSM.16.M88.4 R24, [R228+0x7080] ;  /* 0x00708000e418783b */ /* 0x000f220000000200 */
[----:B------:R-:W-:Y:S04]  /*32e0*/  DEPBAR.LE SB0, 0x0 ;  /* 0x000080000000791a */ /* 0x000fe80000000000 */
[----:B------:R-:W-:Y:S02]  /*32f0*/  BAR.SYNC.DEFER_BLOCKING 0x0 ;  /* 0x0000000000007b1d */ /* 0x000fe40000010000 */
[C---:B--2---:R-:W-:Y:S08]  /*3300*/  HMMA.16816.F32.BF16 R4, R164.reuse, R168, R4 ;  /* 0x000000a8a404723c */ /* 0x044ff00000041804 */
[C---:B------:R-:W-:Y:S08]  /*3310*/  HMMA.16816.F32.BF16 R8, R164.reuse, R170, R8 ;  /* 0x000000aaa408723c */ /* 0x040ff00000041808 */
[C---:B-1----:R-:W-:Y:S01]  /*3320*/  HMMA.16816.F32.BF16 R12, R164.reuse, R20, R12 ;  /* 0x00000014a40c723c */ /* 0x042fe2000004180c */
[----:B------:R-:W-:Y:S07]  /*3330*/  LDSM.16.M88.4 R32, [R230+0x18080] ;  /* 0x01808000e620783b */ /* 0x000fee0000000200 */
[----:B------:R-:W-:Y:S01]  /*3340*/  HMMA.16816.F32.BF16 R16, R164, R22, R16 ;  /* 0x00000016a410723c */ /* 0x000fe20000041810 */
[----:B------:R-:W1:Y:S07]  /*3350*/  LDSM.16.M88.4 R176, [R2+0x8080] ;  /* 0x0080800002b0783b */ /* 0x000e6e0000000200 */
[C---:B---3--:R-:W-:Y:S01]  /*3360*/  HMMA.16816.F32.BF16 R4, R28.reuse, R172, R4 ;  /* 0x000000ac1c04723c */ /* 0x048fe20000041804 */
[----:B------:R-:W2:Y:S05]  /*3370*/  LDSM.16.M88.4 R168, [R2+0x9080] ;  /* 0x0090800002a8783b */ /* 0x000eaa0000000200 */
[----:B------:R-:W-:Y:S02]  /*3380*/  LDSM.16.M88.4 R164, [R231+0x18080] ;  /* 0x01808000e7a4783b */ /* 0x000fe40000000200 */
[C---:B------:R-:W-:Y:S03]  /*3390*/  HMMA.16816.F32.BF16 R8, R28.reuse, R174, R8 ;  /* 0x000000ae1c08723c */ /* 0x040fe60000041808 */
[----:B------:R-:W3:Y:S05]  /*33a0*/  LDSM.16.M88.4 R180, [R3+0x8080] ;  /* 0x0080800003b4783b */ /* 0x000eea0000000200 */
[C---:B----4-:R-:W-:Y:S01]  /*33b0*/  HMMA.16816.F32.BF16 R12, R28.reuse, R24, R12 ;  /* 0x000000181c0c723c */ /* 0x050fe2000004180c */
[----:B------:R-:W4:Y:S05]  /*33c0*/  LDSM.16.M88.4 R172, [R3+0x9080] ;  /* 0x0090800003ac783b */ /* 0x000f2a0000000200 */
[----:B------:R-:W-:Y:S02]  /*33d0*/  LDSM.16.M88.4 R184, [R229+0x8080] ;  /* 0x00808000e5b8783b */ /* 0x000fe40000000200 */
[----:B------:R-:W-:Y:S03]  /*33e0*/  HMMA.16816.F32.BF16 R16, R28, R26, R16 ;  /* 0x0000001a1c10723c */ /* 0x000fe60000041810 */
[----:B------:R-:W-:Y:S01]  /*33f0*/  LDSM.16.M88.4 R188, [R229+0x9080] ;  /* 0x00908000e5bc783b */ /* 0x000fe20000000200 */
[----:B------:R-:W-:Y:S02]  /*3400*/  FMUL.FTZ R4, R4, c[0x0][0x2b4] ;  /* 0x0000ad0004047a20 */ /* 0x000fe40000410000 */
[----:B------:R-:W-:Y:S02]  /*3410*/  FMUL.FTZ R5, R5, c[0x0][0x2b4] ;  /* 0x0000ad0005057a20 */ /* 0x000fe40000410000 */
[----:B------:R-:W-:Y:S01]  /*3420*/  LDSM.16.M88.4 R192, [R228+0x9080] ;  /* 0x00908000e4c0783b */ /* 0x000fe20000000200 */
[----:B------:R-:W-:Y:S01]  /*3430*/  FMUL.FTZ R6, R6, c[0x0][0x2b4] ;  /* 0x0000ad0006067a20 */ /* 0x000fe20000410000 */
[C---:B-1----:R-:W-:Y:S03]  /*3440*/  HMMA.16816.F32.BF16 R20, R32.reuse, R176, RZ ;  /* 0x000000b02014723c */ /* 0x042fe600000418ff */
[----:B------:R-:W-:Y:S01]  /*3450*/  MUFU.TANH R199, R6 ;  /* 0x0000000600c77308 */ /* 0x000fe20000002400 */
[----:B------:R-:W-:Y:S02]  /*3460*/  FMUL.FTZ R7, R7, c[0x0][0x2b4] ;  /* 0x0000ad0007077a20 */ /* 0x000fe40000410000 */
[----:B------:R-:W-:Y:S02]  /*3470*/  FMUL.FTZ R8, R8, c[0x0][0x2b4] ;  /* 0x0000ad0008087a20 */ /* 0x000fe40000410000 */
[----:B------:R-:W-:Y:S01]  /*3480*/  FMUL.FTZ R9, R9, c[0x0][0x2b4] ;  /* 0x0000ad0009097a20 */ /* 0x000fe20000410000 */
[C---:B------:R-:W-:Y:S01]  /*3490*/  HMMA.16816.F32.BF16 R24, R32.reuse, R178, RZ ;  /* 0x000000b22018723c */ /* 0x040fe200000418ff */
[----:B------:R-:W1:Y:S03]  /*34a0*/  LDSM.16.M88.4 R176, [R234+0x18080] ;  /* 0x01808000eab0783b */ /* 0x000e660000000200 */
[----:B------:R-:W-:Y:S01]  /*34b0*/  MUFU.TANH R198, R7 ;  /* 0x0000000700c67308 */ /* 0x000fe20000002400 */
[----:B------:R-:W-:Y:S02]  /*34c0*/  FMUL.FTZ R10, R10, c[0x0][0x2b4] ;  /* 0x0000ad000a0a7a20 */ /* 0x000fe40000410000 */
[----:B------:R-:W-:Y:S01]  /*34d0*/  FMUL.FTZ R12, R12, c[0x0][0x2b4] ;  /* 0x0000ad000c0c7a20 */ /* 0x000fe20000410000 */
[C---:B--2---:R-:W-:Y:S01]  /*34e0*/  HMMA.16816.F32.BF16 R28, R32.reuse, R168, RZ ;  /* 0x000000a8201c723c */ /* 0x044fe200000418ff */
[----:B------:R-:W-:Y:S03]  /*34f0*/  FMUL.FTZ R13, R13, c[0x0][0x2b4] ;  /* 0x0000ad000d0d7a20 */ /* 0x000fe60000410000 */
[----:B------:R-:W-:Y:S02]  /*3500*/  FMUL.FTZ R14, R14, c[0x0][0x2b4] ;  /* 0x0000ad000e0e7a20 */ /* 0x000fe40000410000 */
[----:B------:R-:W-:Y:S02]  /*3510*/  FMUL.FTZ R15, R15, c[0x0][0x2b4] ;  /* 0x0000ad000f0f7a20 */ /* 0x000fe40000410000 */
[----:B------:R-:W-:Y:S01]  /*3520*/  HMMA.16816.F32.BF16 R32, R32, R170, RZ ;  /* 0x000000aa2020723c */ /* 0x000fe200000418ff */
[----:B------:R-:W-:Y:S03]  /*3530*/  LDSM.16.M88.4 R168, [R233+0x18080] ;  /* 0x01808000e9a8783b */ /* 0x000fe60000000200 */
[----:B------:R-:W-:Y:S02]  /*3540*/  FMUL.FTZ R17, R17, c[0x0][0x2b4] ;  /* 0x0000ad0011117a20 */ /* 0x000fe40000410000 */
[----:B------:R-:W-:Y:S02]  /*3550*/  FMUL.FTZ R18, R18, c[0x0][0x2b4] ;  /* 0x0000ad0012127a20 */ /* 0x000fe40000410000 */
[C---:B---3--:R-:W-:Y:S05]  /*3560*/  HMMA.16816.F32.BF16 R20, R164.reuse, R180, R20 ;  /* 0x000000b4a414723c */ /* 0x048fea0000041814 */
[----:B------:R-:W-:Y:S03]  /*3570*/  FMUL.FTZ R16, R16, c[0x0][0x2b4] ;  /* 0x0000ad0010107a20 */ /* 0x000fe60000410000 */
[C---:B------:R-:W-:Y:S01]  /*3580*/  HMMA.16816.F32.BF16 R24, R164.reuse, R182, R24 ;  /* 0x000000b6a418723c */ /* 0x040fe20000041818 */
[----:B------:R-:W2:Y:S07]  /*3590*/  LDSM.16.M88.4 R180, [R228+0x8080] ;  /* 0x00808000e4b4783b */ /* 0x000eae0000000200 */
[C---:B----4-:R-:W-:Y:S08]  /*35a0*/  HMMA.16816.F32.BF16 R28, R164.reuse, R172, R28 ;  /* 0x000000aca41c723c */ /* 0x050ff0000004181c */
[----:B------:R-:W-:Y:S01]  /*35b0*/  HMMA.16816.F32.BF16 R32, R164, R174, R32 ;  /* 0x000000aea420723c */ /* 0x000fe20000041820 */
[----:B------:R-:W-:Y:S05]  /*35c0*/  LDSM.16.M88.4 R164, [R230+0x1a080] ;  /* 0x01a08000e6a4783b */ /* 0x000fea0000000200 */
[----:B------:R-:W3:Y:S02]  /*35d0*/  LDSM.16.M88.4 R172, [R2+0xa080] ;  /* 0x00a0800002ac783b */ /* 0x000ee40000000200 */
[C---:B-1----:R-:W-:Y:S08]  /*35e0*/  HMMA.16816.F32.BF16 R20, R176.reuse, R184, R20 ;  /* 0x000000b8b014723c */ /* 0x042ff00000041814 */
[C---:B------:R-:W-:Y:S01]  /*35f0*/  HMMA.16816.F32.BF16 R24, R176.reuse, R186, R24 ;  /* 0x000000bab018723c */ /* 0x040fe20000041818 */
[----:B------:R-:W1:Y:S07]  /*3600*/  LDSM.16.M88.4 R184, [R2+0xb080] ;  /* 0x00b0800002b8783b */ /* 0x000e6e0000000200 */
[C---:B------:R-:W-:Y:S08]  /*3610*/  HMMA.16816.F32.BF16 R28, R176.reuse, R188, R28 ;  /* 0x000000bcb01c723c */ /* 0x040ff0000004181c */
[----:B------:R-:W-:Y:S01]  /*3620*/  HMMA.16816.F32.BF16 R32, R176, R190, R32 ;  /* 0x000000beb020723c */ /* 0x000fe20000041820 */
[----:B------:R-:W-:Y:S05]  /*3630*/  LDSM.16.M88.4 R176, [R231+0x1a080] ;  /* 0x01a08000e7b0783b */ /* 0x000fea0000000200 */
[----:B------:R-:W-:Y:S02]  /*3640*/  LDSM.16.M88.4 R188, [R3+0xb080] ;  /* 0x00b0800003bc783b */ /* 0x000fe40000000200 */
[C---:B--2---:R-:W-:Y:S08]  /*3650*/  HMMA.16816.F32.BF16 R20, R168.reuse, R180, R20 ;  /* 0x000000b4a814723c */ /* 0x044ff00000041814 */
[C---:B------:R-:W-:Y:S01]  /*3660*/  HMMA.16816.F32.BF16 R24, R168.reuse, R182, R24 ;  /* 0x000000b6a818723c */ /* 0x040fe20000041818 */
[----:B------:R-:W2:Y:S07]  /*3670*/  LDSM.16.M88.4 R180, [R3+0xa080] ;  /* 0x00a0800003b4783b */ /* 0x000eae0000000200 */
[C---:B------:R-:W-:Y:S08]  /*3680*/  HMMA.16816.F32.BF16 R28, R168.reuse, R192, R28 ;  /* 0x000000c0a81c723c */ /* 0x040ff0000004181c */
[----:B------:R-:W-:Y:S01]  /*3690*/  HMMA.16816.F32.BF16 R32, R168, R194, R32 ;  /* 0x000000c2a820723c */ /* 0x000fe20000041820 */
[----:B------:R-:W-:Y:S05]  /*36a0*/  LDSM.16.M88.4 R168, [R234+0x1a080] ;  /* 0x01a08000eaa8783b */ /* 0x000fea0000000200 */
[----:B------:R-:W-:Y:S02]  /*36b0*/  LDSM.16.M88.4 R192, [R229+0xb080] ;  /* 0x00b08000e5c0783b */ /* 0x000fe40000000200 */
[C---:B---3--:R-:W-:Y:S08]  /*36c0*/  HMMA.16816.F32.BF16 R20, R164.reuse, R172, R20 ;  /* 0x000000aca414723c */ /* 0x048ff00000041814 */
[C---:B------:R-:W-:Y:S01]  /*36d0*/  HMMA.16816.F32.BF16 R24, R164.reuse, R174, R24 ;  /* 0x000000aea418723c */ /* 0x040fe20000041818 */
[----:B------:R-:W3:Y:S07]  /*36e0*/  LDSM.16.M88.4 R172, [R229+0xa080] ;  /* 0x00a08000e5ac783b */ /* 0x000eee0000000200 */
[C---:B-1----:R-:W-:Y:S08]  /*36f0*/  HMMA.16816.F32.BF16 R28, R164.reuse, R184, R28 ;  /* 0x000000b8a41c723c */ /* 0x042ff0000004181c */
[----:B------:R-:W-:Y:S01]  /*3700*/  HMMA.16816.F32.BF16 R32, R164, R186, R32 ;  /* 0x000000baa420723c */ /* 0x000fe20000041820 */
[----:B------:R-:W-:Y:S05]  /*3710*/  LDSM.16.M88.4 R164, [R233+0x1a080] ;  /* 0x01a08000e9a4783b */ /* 0x000fea0000000200 */
[----:B------:R-:W-:Y:S02]  /*3720*/  LDSM.16.M88.4 R184, [R2+0xc080] ;  /* 0x00c0800002b8783b */ /* 0x000fe40000000200 */
[C---:B--2---:R-:W-:Y:S08]  /*3730*/  HMMA.16816.F32.BF16 R20, R176.reuse, R180, R20 ;  /* 0x000000b4b014723c */ /* 0x044ff00000041814 */
[C---:B------:R-:W-:Y:S01]  /*3740*/  HMMA.16816.F32.BF16 R24, R176.reuse, R182, R24 ;  /* 0x000000b6b018723c */ /* 0x040fe20000041818 */
[----:B------:R-:W1:Y:S07]  /*3750*/  LDSM.16.M88.4 R180, [R228+0xa080] ;  /* 0x00a08000e4b4783b */ /* 0x000e6e0000000200 */
[C---:B------:R-:W-:Y:S08]  /*3760*/  HMMA.16816.F32.BF16 R28, R176.reuse, R188, R28 ;  /* 0x000000bcb01c723c */ /* 0x040ff0000004181c */
[----:B------:R-:W-:Y:S01]  /*3770*/  HMMA.16816.F32.BF16 R32, R176, R190, R32 ;  /* 0x000000beb020723c */ /* 0x000fe20000041820 */
[----:B------:R-:W2:Y:S05]  /*3780*/  LDSM.16.M88.4 R176, [R228+0xb080] ;  /* 0x00b08000e4b0783b */ /* 0x000eaa0000000200 */
[----:B------:R-:W-:Y:S02]  /*3790*/  LDSM.16.M88.4 R188, [R3+0xc080] ;  /* 0x00c0800003bc783b */ /* 0x000fe40000000200 */
[C---:B---3--:R-:W-:Y:S08]  /*37a0*/  HMMA.16816.F32.BF16 R20, R168.reuse, R172, R20 ;  /* 0x000000aca814723c */ /* 0x048ff00000041814 */
[C---:B------:R-:W-:Y:S01]  /*37b0*/  HMMA.16816.F32.BF16 R24, R168.reuse, R174, R24 ;  /* 0x000000aea818723c */ /* 0x040fe20000041818 */
[----:B------:R-:W3:Y:S07]  /*37c0*/  LDSM.16.M88.4 R172, [R230+0x1c080] ;  /* 0x01c08000e6ac783b */ /* 0x000eee0000000200 */
[C---:B------:R-:W-:Y:S01]  /*37d0*/  HMMA.16816.F32.BF16 R28, R168.reuse, R192, R28 ;  /* 0x000000c0a81c723c */ /* 0x040fe2000004181c */
[----:B------:R-:W-:Y:S07]  /*37e0*/  MUFU.TANH R193, R5 ;  /* 0x0000000500c17308 */ /* 0x000fee0000002400 */
[----:B------:R-:W-:Y:S01]  /*37f0*/  HMMA.16816.F32.BF16 R32, R168, R194, R32 ;  /* 0x000000c2a820723c */ /* 0x000fe20000041820 */
[----:B------:R-:W4:Y:S02]  /*3800*/  LDSM.16.M88.4 R168, [R2+0xd080] ;  /* 0x00d0800002a8783b */ /* 0x000f240000000200 */
[----:B------:R3:W3:Y:S05]  /*3810*/  MUFU.TANH R194, R4 ;  /* 0x0000000400c27308 */ /* 0x0006ea0000002400 */
[C---:B-1----:R-:W-:Y:S05]  /*3820*/  HMMA.16816.F32.BF16 R20, R164.reuse, R180, R20 ;  /* 0x000000b4a414723c */ /* 0x042fea0000041814 */
[----:B------:R-:W1:Y:S03]  /*3830*/  MUFU.TANH R192, R8 ;  /* 0x0000000800c07308 */ /* 0x000e660000002400 */
[C---:B------:R-:W-:Y:S01]  /*3840*/  HMMA.16816.F32.BF16 R24, R164.reuse, R182, R24 ;  /* 0x000000b6a418723c */ /* 0x040fe20000041818 */
[----:B------:R-:W1:Y:S06]  /*3850*/  LDSM.16.M88.4 R180, [R231+0x1c080] ;  /* 0x01c08000e7b4783b */ /* 0x000e6c0000000200 */
[----:B------:R-:W-:Y:S01]  /*3860*/  MUFU.TANH R195, R10 ;  /* 0x0000000a00c37308 */ /* 0x000fe20000002400 */
[C---:B--2---:R-:W-:Y:S01]  /*3870*/  HMMA.16816.F32.BF16 R28, R164.reuse, R176, R28 ;  /* 0x000000b0a41c723c */ /* 0x044fe2000004181c */
[----:B---3--:R-:W-:Y:S07]  /*3880*/  LDSM.16.M88.4 R4, [R228+0xd080] ;  /* 0x00d08000e404783b */ /* 0x008fee0000000200 */
[----:B------:R-:W-:Y:S01]  /*3890*/  HMMA.16816.F32.BF16 R32, R164, R178, R32 ;  /* 0x000000b2a420723c */ /* 0x000fe20000041820 */
[----:B------:R-:W2:Y:S05]  /*38a0*/  LDSM.16.M88.4 R164, [R3+0xd080] ;  /* 0x00d0800003a4783b */ /* 0x000eaa0000000200 */
[----:B------:R-:W-:Y:S02]  /*38b0*/  LDSM.16.M88.4 R176, [R234+0x1c080] ;  /* 0x01c08000eab0783b */ /* 0x000fe40000000200 */
[C---:B------:R-:W-:Y:S08]  /*38c0*/  HMMA.16816.F32.BF16 R20, R172.reuse, R184, R20 ;  /* 0x000000b8ac14723c */ /* 0x040ff00000041814 */
        /* <DEDUP_REMOVED lines=9> */
[C---:B--2---:R-:W-:Y:S07]  /*3960*/  HMMA.16816.F32.BF16 R28, R180.reuse, R164, R28 ;  /* 0x000000a4b41c723c */ /* 0x044fee000004181c */
[----:B------:R-:W-:Y:S01]  /*3970*/  FMUL.FTZ R164, R11, c[0x0][0x2b4] ;  /* 0x0000ad000ba47a20 */ /* 0x000fe20000410000 */
[----:B------:R-:W-:Y:S01]  /*3980*/  HMMA.16816.F32.BF16 R32, R180, R166, R32 ;  /* 0x000000a6b420723c */ /* 0x000fe20000041820 */
[----:B------:R-:W-:Y:S07]  /*3990*/  MUFU.TANH R183, R12 ;  /* 0x0000000c00b77308 */ /* 0x000fee0000002400 */
[C---:B---3--:R-:W-:Y:S03]  /*39a0*/  HMMA.16816.F32.BF16 R20, R176.reuse, R184, R20 ;  /* 0x000000b8b014723c */ /* 0x048fe60000041814 */
[----:B------:R2:W3:Y:S05]  /*39b0*/  MUFU.TANH R185, R9 ;  /* 0x0000000900b97308 */ /* 0x0004ea0000002400 */
[C---:B------:R-:W-:Y:S05]  /*39c0*/  HMMA.16816.F32.BF16 R24, R176.reuse, R186, R24 ;  /* 0x000000bab018723c */ /* 0x040fea0000041818 */
[----:B------:R3:W-:Y:S03]  /*39d0*/  MUFU.TANH R187, R164 ;  /* 0x000000a400bb7308 */ /* 0x0007e60000002400 */
[C---:B----4-:R-:W-:Y:S07]  /*39e0*/  HMMA.16816.F32.BF16 R28, R176.reuse, R168, R28 ;  /* 0x000000a8b01c723c */ /* 0x050fee000004181c */
[----:B------:R-:W-:Y:S01]  /*39f0*/  MUFU.TANH R182, R13 ;  /* 0x0000000d00b67308 */ /* 0x000fe20000002400 */
[----:B------:R-:W-:Y:S01]  /*3a00*/  HMMA.16816.F32.BF16 R32, R176, R170, R32 ;  /* 0x000000aab020723c */ /* 0x000fe20000041820 */
[----:B------:R-:W-:Y:S05]  /*3a10*/  LDSM.16.M88.4 R168, [R2+0xf080] ;  /* 0x00f0800002a8783b */ /* 0x000fea0000000200 */
[----:B--2---:R-:W-:Y:S02]  /*3a20*/  LDSM.16.M88.4 R8, [R230+0x1e080] ;  /* 0x01e08000e608783b */ /* 0x004fe40000000200 */
[C---:B-1----:R-:W-:Y:S01]  /*3a30*/  HMMA.16816.F32.BF16 R20, R172.reuse, R188, R20 ;  /* 0x000000bcac14723c */ /* 0x042fe20000041814 */
[----:B------:R-:W-:Y:S02]  /*3a40*/  MUFU.TANH R186, R14 ;  /* 0x0000000e00ba7308 */ /* 0x000fe40000002400 */
[----:B---3--:R-:W1:Y:S05]  /*3a50*/  LDSM.16.M88.4 R164, [R2+0xe080] ;  /* 0x00e0800002a4783b */ /* 0x008e6a0000000200 */
[C---:B------:R-:W-:Y:S03]  /*3a60*/  HMMA.16816.F32.BF16 R24, R172.reuse, R190, R24 ;  /* 0x000000beac18723c */ /* 0x040fe60000041818 */
[----:B------:R2:W-:Y:S05]  /*3a70*/  MUFU.TANH R184, R15 ;  /* 0x0000000f00b87308 */ /* 0x0005ea0000002400 */
[C---:B------:R-:W-:Y:S05]  /*3a80*/  HMMA.16816.F32.BF16 R28, R172.reuse, R4, R28 ;  /* 0x00000004ac1c723c */ /* 0x040fea000004181c */
[----:B------:R3:W-:Y:S03]  /*3a90*/  MUFU.TANH R179, R16 ;  /* 0x0000001000b37308 */ /* 0x0007e60000002400 */
[----:B------:R-:W-:Y:S01]  /*3aa0*/  HMMA.16816.F32.BF16 R32, R172, R6, R32 ;  /* 0x00000006ac20723c */ /* 0x000fe20000041820 */
[----:B------:R-:W-:Y:S06]  /*3ab0*/  LDSM.16.M88.4 R4, [R231+0x1e080] ;  /* 0x01e08000e704783b */ /* 0x000fec0000000200 */
[----:B------:R-:W-:Y:S01]  /*3ac0*/  MUFU.TANH R178, R17 ;  /* 0x0000001100b27308 */ /* 0x000fe20000002400 */
[----:B--2---:R-:W2:Y:S09]  /*3ad0*/  LDSM.16.M88.4 R12, [R3+0xe080] ;  /* 0x00e08000030c783b */ /* 0x004eb20000000200 */
[----:B------:R4:W-:Y:S01]  /*3ae0*/  MUFU.TANH R181, R18 ;  /* 0x0000001200b57308 */ /* 0x0009e20000002400 */
[C---:B-1----:R-:W-:Y:S01]  /*3af0*/  HMMA.16816.F32.BF16 R20, R8.reuse, R164, R20 ;  /* 0x000000a40814723c */ /* 0x042fe20000041814 */
[----:B---3--:R-:W-:Y:S04]  /*3b00*/  MOV R16, UR4 ;  /* 0x0000000400107c02 */ /* 0x008fe80008000f00 */
[----:B------:R-:W-:Y:S02]  /*3b10*/  IADD3 R16, R241, -c[0x0][0x168], R16 ;  /* 0x80005a00f1107a10 */ /* 0x000fe40007ffe010 */
[----:B------:R-:W-:Y:S01]  /*3b20*/  FMUL.FTZ R165, R19, c[0x0][0x2b4] ;  /* 0x0000ad0013a57a20 */ /* 0x000fe20000410000 */
[C---:B------:R-:W-:Y:S03]  /*3b30*/  HMMA.16816.F32.BF16 R24, R8.reuse, R166, R24 ;  /* 0x000000a60818723c */ /* 0x040fe60000041818 */
[----:B------:R1:W-:Y:S01]  /*3b40*/  MUFU.TANH R180, R165 ;  /* 0x000000a500b47308 */ /* 0x0003e20000002400 */
[----:B-----5:R-:W-:Y:S04]  /*3b50*/  IADD3 R164, -R201, R16, RZ ;  /* 0x00000010c9a47210 */ /* 0x020fe80007ffe1ff */
[C---:B------:R-:W-:Y:S04]  /*3b60*/  HMMA.16816.F32.BF16 R28, R8.reuse, R168, R28 ;  /* 0x000000a8081c723c */ /* 0x040fe8000004181c */
[----:B------:R-:W-:Y:S01]  /*3b70*/  IMNMX R172, R200, R164, PT ;  /* 0x000000a4c8ac7217 */ /* 0x000fe20003800200 */
[----:B----4-:R-:W3:Y:S02]  /*3b80*/  LDSM.16.M88.4 R16, [R3+0xf080] ;  /* 0x00f080000310783b */ /* 0x010ee40000000200 */
[----:B------:R-:W-:Y:S01]  /*3b90*/  IADD3 R168, R164, 0x8, RZ ;  /* 0x00000008a4a87810 */ /* 0x000fe20007ffe0ff */
[----:B------:R-:W-:Y:S03]  /*3ba0*/  HMMA.16816.F32.BF16 R32, R8, R170, R32 ;  /* 0x000000aa0820723c */ /* 0x000fe60000041820 */
[----:B------:R-:W-:Y:S02]  /*3bb0*/  ISETP.GT.AND P0, PT, R172, RZ, PT ;  /* 0x000000ffac00720c */ /* 0x000fe40003f04270 */
[----:B------:R-:W-:Y:S02]  /*3bc0*/  IMNMX R168, R200, R168, PT ;  /* 0x000000a8c8a87217 */ /* 0x000fe40003800200 */
[----:B------:R-:W-:Y:S01]  /*3bd0*/  ISETP.GT.AND P2, PT, R172, 0x31, PT ;  /* 0x00000031ac00780c */ /* 0x000fe20003f44270 */
[C---:B--2---:R-:W-:Y:S05]  /*3be0*/  HMMA.16816.F32.BF16 R20, R4.reuse, R12, R20 ;  /* 0x0000000c0414723c */ /* 0x044fea0000041814 */
[----:B-1----:R-:W-:Y:S02]  /*3bf0*/  FSEL R165, R194, -INF , P0 ;  /* 0xff800000c2a57808 */ /* 0x002fe40000000000 */
[----:B------:R-:W-:Y:S01]  /*3c00*/  ISETP.GT.AND P0, PT, R172, 0x1, PT ;  /* 0x00000001ac00780c */ /* 0x000fe20003f04270 */
[C---:B------:R-:W-:Y:S03]  /*3c10*/  HMMA.16816.F32.BF16 R24, R4.reuse, R14, R24 ;  /* 0x0000000e0418723c */ /* 0x040fe60000041818 */
[C---:B------:R-:W-:Y:S01]  /*3c20*/  ISETP.GT.AND P1, PT, R168.reuse, 0x30, PT ;  /* 0x00000030a800780c */ /* 0x040fe20003f24270 */
[--C-:B------:R-:W-:Y:S01]  /*3c30*/  FFMA.FTZ R8, R165, c[0x0][0x29c], -R197.reuse ;  /* 0x0000a700a5087a23 */ /* 0x100fe200000108c5 */
[----:B------:R-:W-:Y:S01]  /*3c40*/  FSEL R174, R193, -INF , P0 ;  /* 0xff800000c1ae7808 */ /* 0x000fe20000000000 */
[----:B------:R-:W-:Y:S01]  /*3c50*/  LDSM.16.M88.4 R164, [R229+0xe080] ;  /* 0x00e08000e5a4783b */ /* 0x000fe20000000200 */
[----:B------:R-:W-:Y:S01]  /*3c60*/  ISETP.GT.AND P0, PT, R168, RZ, PT ;  /* 0x000000ffa800720c */ /* 0x000fe20003f04270 */
[----:B------:R1:W-:Y:S04]  /*3c70*/  MUFU.EX2 R175, R8 ;  /* 0x0000000800af7308 */ /* 0x0003e80000000800 */
[----:B------:R-:W-:Y:S01]  /*3c80*/  FSEL R12, R199, -INF , P0 ;  /* 0xff800000c70c7808 */ /* 0x000fe20000000000 */
[--C-:B------:R-:W-:Y:S01]  /*3c90*/  FFMA.FTZ R174, R174, c[0x0][0x29c], -R197.reuse ;  /* 0x0000a700aeae7a23 */ /* 0x100fe200000108c5 */
[----:B------:R-:W-:Y:S03]  /*3ca0*/  ISETP.GT.AND P0, PT, R168, 0x1, PT ;  /* 0x00000001a800780c */ /* 0x000fe60003f04270 */
[--C-:B------:R-:W-:Y:S02]  /*3cb0*/  FFMA.FTZ R12, R12, c[0x0][0x29c], -R196.reuse ;  /* 0x0000a7000c0c7a23 */ /* 0x100fe400000108c4 */
[----:B------:R-:W-:Y:S01]  /*3cc0*/  MUFU.EX2 R174, R174 ;  /* 0x000000ae00ae7308 */ /* 0x000fe20000000800 */
[C---:B---3--:R-:W-:Y:S08]  /*3cd0*/  HMMA.16816.F32.BF16 R28, R4.reuse, R16, R28 ;  /* 0x00000010041c723c */ /* 0x048ff0000004181c */
[----:B------:R-:W-:Y:S01]  /*3ce0*/  HMMA.16816.F32.BF16 R32, R4, R18, R32 ;  /* 0x000000120420723c */ /* 0x000fe20000041820 */
[----:B------:R2:W-:Y:S01]  /*3cf0*/  MUFU.EX2 R177, R12 ;  /* 0x0000000c00b17308 */ /* 0x0005e20000000800 */
[----:B-1----:R-:W1:Y:S02]  /*3d00*/  LDSM.16.M88.4 R8, [R234+0x1e080] ;  /* 0x01e08000ea08783b */ /* 0x002e640000000200 */
[----:B--2---:R-:W-:Y:S02]  /*3d10*/  FSEL R12, R198, -INF , P0 ;  /* 0xff800000c60c7808 */ /* 0x004fe40000000000 */
[----:B------:R-:W-:Y:S03]  /*3d20*/  ISETP.GT.AND P0, PT, R172, 0x10, PT ;  /* 0x00000010ac00780c */ /* 0x000fe60003f04270 */
[--C-:B------:R-:W-:Y:S03]  /*3d30*/  FFMA.FTZ R16, R12, c[0x0][0x29c], -R196.reuse ;  /* 0x0000a7000c107a23 */ /* 0x100fe600000108c4 */
[----:B------:R-:W-:Y:S01]  /*3d40*/  FSEL R171, R192, -INF , P0 ;  /* 0xff800000c0ab7808 */ /* 0x000fe20000000000 */
[----:B------:R-:W2:Y:S01]  /*3d50*/  LDSM.16.M88.4 R12, [R229+0xf080] ;  /* 0x00f08000e50c783b */ /* 0x000ea20000000200 */
[----:B------:R-:W-:Y:S01]  /*3d60*/  ISETP.GT.AND P0, PT, R172, 0x11, PT ;  /* 0x00000011ac00780c */ /* 0x000fe20003f04270 */
[----:B------:R3:W-:Y:S02]  /*3d70*/  MUFU.EX2 R176, R16 ;  /* 0x0000001000b07308 */ /* 0x0007e40000000800 */
[--C-:B------:R-:W-:Y:S01]  /*3d80*/  FFMA.FTZ R171, R171, c[0x0][0x29c], -R197.reuse ;  /* 0x0000a700abab7a23 */ /* 0x100fe200000108c5 */
[----:B------:R-:W-:Y:S02]  /*3d90*/  FSEL R4, R185, -INF , P0 ;  /* 0xff800000b9047808 */ /* 0x000fe40000000000 */
[----:B------:R-:W-:Y:S03]  /*3da0*/  ISETP.GT.AND P0, PT, R168, 0x10, PT ;  /* 0x00000010a800780c */ /* 0x000fe60003f04270 */
[--C-:B------:R-:W-:Y:S01]  /*3db0*/  FFMA.FTZ R169, R4, c[0x0][0x29c], -R197.reuse ;  /* 0x0000a70004a97a23 */ /* 0x100fe200000108c5 */
[C---:B-1----:R-:W-:Y:S01]  /*3dc0*/  HMMA.16816.F32.BF16 R20, R8.reuse, R164, R20 ;  /* 0x000000a40814723c */ /* 0x042fe20000041814 */
[----:B------:R-:W-:Y:S01]  /*3dd0*/  LDSM.16.M88.4 R4, [R233+0x1e080] ;  /* 0x01e08000e904783b */ /* 0x000fe20000000200 */
[----:B------:R-:W-:Y:S05]  /*3de0*/  MUFU.EX2 R171, R171 ;  /* 0x000000ab00ab7308 */ /* 0x000fea0000000800 */
[----:B------:R-:W-:Y:S01]  /*3df0*/  FSEL R164, R195, -INF , P0 ;  /* 0xff800000c3a47808 */ /* 0x000fe20000000000 */
[C---:B------:R-:W-:Y:S03]  /*3e00*/  HMMA.16816.F32.BF16 R24, R8.reuse, R166, R24 ;  /* 0x000000a60818723c */ /* 0x040fe60000041818 */
[----:B------:R-:W-:Y:S01]  /*3e10*/  ISETP.GT.AND P0, PT, R168, 0x11, PT ;  /* 0x00000011a800780c */ /* 0x000fe20003f04270 */
[--C-:B------:R-:W-:Y:S01]  /*3e20*/  FFMA.FTZ R164, R164, c[0x0][0x29c], -R196.reuse ;  /* 0x0000a700a4a47a23 */ /* 0x100fe200000108c4 */
[----:B------:R-:W1:Y:S01]  /*3e30*/  MUFU.EX2 R169, R169 ;  /* 0x000000a900a97308 */ /* 0x000e620000000800 */
[----:B---3--:R-:W3:Y:S09]  /*3e40*/  LDSM.16.M88.4 R16, [R228+0xe080] ;  /* 0x00e08000e410783b */ /* 0x008ef20000000200 */
[----:B------:R4:W-:Y:S01]  /*3e50*/  MUFU.EX2 R173, R164 ;  /* 0x000000a400ad7308 */ /* 0x0009e20000000800 */
[C---:B--2---:R-:W-:Y:S07]  /*3e60*/  HMMA.16816.F32.BF16 R28, R8.reuse, R12, R28 ;  /* 0x0000000c081c723c */ /* 0x044fee000004181c */
[----:B------:R-:W-:Y:S01]  /*3e70*/  FFMA.FTZ R13, -R183, R183, 1 ;  /* 0x3f800000b70d7423 */ /* 0x000fe200000101b7 */
[----:B------:R-:W-:Y:S01]  /*3e80*/  HMMA.16816.F32.BF16 R32, R8, R14, R32 ;  /* 0x0000000e0820723c */ /* 0x000fe20000041820 */
[----:B------:R-:W2:Y:S06]  /*3e90*/  LDS R8, [R241.X4+0x20180] ;  /* 0x02018000f1087984 */ /* 0x000eac0000004800 */
[----:B-1----:R-:W-:Y:S01]  /*3ea0*/  F2FP.BF16.PACK_AB R15, R169, R171 ;  /* 0x000000aba90f723e */ /* 0x002fe200000010ff */
[----:B------:R-:W-:Y:S01]  /*3eb0*/  FFMA.FTZ R14, -R182, R182, 1 ;  /* 0x3f800000b60e7423 */ /* 0x000fe200000101b6 */
[----:B----4-:R-:W-:Y:S02]  /*3ec0*/  FSEL R164, R187, -INF , P0 ;  /* 0xff800000bba47808 */ /* 0x010fe40000000000 */
[----:B------:R-:W-:Y:S03]  /*3ed0*/  ISETP.GT.AND P0, PT, R172, 0x20, PT ;  /* 0x00000020ac00780c */ /* 0x000fe60003f04270 */
[----:B------:R-:W-:Y:S01]  /*3ee0*/  FFMA.FTZ R170, R164, c[0x0][0x29c], -R196 ;  /* 0x0000a700a4aa7a23 */ /* 0x000fe200000108c4 */
[C---:B---3--:R-:W-:Y:S01]  /*3ef0*/  HMMA.16816.F32.BF16 R20, R4.reuse, R16, R20 ;  /* 0x000000100414723c */ /* 0x048fe20000041814 */
[----:B------:R-:W1:Y:S04]  /*3f00*/  LDSM.16.M88.4 R164, [R228+0xf080] ;  /* 0x00f08000e4a4783b */ /* 0x000e680000000200 */
[----:B------:R-:W-:Y:S01]  /*3f10*/  FSEL R12, R183, -INF , P0 ;  /* 0xff800000b70c7808 */ /* 0x000fe20000000000 */
[----:B------:R-:W-:Y:S01]  /*3f20*/  MUFU.EX2 R170, R170 ;  /* 0x000000aa00aa7308 */ /* 0x000fe20000000800 */
[----:B------:R-:W-:Y:S01]  /*3f30*/  ISETP.GT.AND P0, PT, R172, 0x21, PT ;  /* 0x00000021ac00780c */ /* 0x000fe20003f04270 */
[C---:B------:R-:W-:Y:S04]  /*3f40*/  HMMA.16816.F32.BF16 R24, R4.reuse, R18, R24 ;  /* 0x000000120418723c */ /* 0x040fe80000041818 */
[----:B------:R-:W-:Y:S01]  /*3f50*/  FSEL R9, R182, -INF , P0 ;  /* 0xff800000b6097808 */ /* 0x000fe20000000000 */
[--C-:B------:R-:W-:Y:S01]  /*3f60*/  FFMA.FTZ R12, R12, c[0x0][0x29c], -R197.reuse ;  /* 0x0000a7000c0c7a23 */ /* 0x100fe200000108c5 */
[----:B------:R-:W-:Y:S03]  /*3f70*/  ISETP.GT.AND P0, PT, R168, 0x20, PT ;  /* 0x00000020a800780c */ /* 0x000fe60003f04270 */
[--C-:B------:R-:W-:Y:S01]  /*3f80*/  FFMA.FTZ R9, R9, c[0x0][0x29c], -R197.reuse ;  /* 0x0000a70009097a23 */ /* 0x100fe200000108c5 */
[----:B------:R3:W-:Y:S06]  /*3f90*/  MUFU.EX2 R11, R12 ;  /* 0x0000000c000b7308 */ /* 0x0007ec0000000800 */
[--C-:B--2---:R-:W-:Y:S02]  /*3fa0*/  FADD.FTZ R20, R20, -R8.reuse ;  /* 0x8000000814147221 */ /* 0x104fe40000010000 */
[--C-:B------:R-:W-:Y:S02]  /*3fb0*/  FADD.FTZ R21, R21, -R8.reuse ;  /* 0x8000000815157221 */ /* 0x100fe40000010000 */
[----:B------:R2:W4:Y:S01]  /*3fc0*/  MUFU.EX2 R10, R9 ;  /* 0x00000009000a7308 */ /* 0x0005220000000800 */
[----:B------:R-:W-:Y:S02]  /*3fd0*/  FMUL.FTZ R20, R175, R20 ;  /* 0x00000014af147220 */ /* 0x000fe40000410000 */
[----:B------:R-:W-:Y:S02]  /*3fe0*/  FMUL.FTZ R21, R174, R21 ;  /* 0x00000015ae157220 */ /* 0x000fe40000410000 */
[--C-:B------:R-:W-:Y:S02]  /*3ff0*/  FADD.FTZ R25, R25, -R8.reuse ;  /* 0x8000000819197221 */ /* 0x100fe40000010000 */
[----:B------:R-:W-:Y:S04]  /*4000*/  FADD.FTZ R24, R24, -R8 ;  /* 0x8000000818187221 */ /* 0x000fe80000010000 */
[----:B------:R-:W-:Y:S01]  /*4010*/  FMUL.FTZ R24, R171, R24 ;  /* 0x00000018ab187220 */ /* 0x000fe20000410000 */
[C---:B-1----:R-:W-:Y:S03]  /*4020*/  HMMA.16816.F32.BF16 R28, R4.reuse, R164, R28 ;  /* 0x000000a4041c723c */ /* 0x042fe6000004181c */
[----:B---3--:R-:W-:Y:S05]  /*4030*/  FSEL R12, R178, -INF , P2 ;  /* 0xff800000b20c7808 */ /* 0x008fea0001000000 */
[----:B------:R-:W-:Y:S04]  /*4040*/  HMMA.16816.F32.BF16 R32, R4, R166, R32 ;  /* 0x000000a60420723c */ /* 0x000fe80000041820 */
[----:B--2---:R-:W-:Y:S02]  /*4050*/  FSEL R9, R186, -INF , P0 ;  /* 0xff800000ba097808 */ /* 0x004fe40000000000 */
[----:B------:R-:W-:Y:S01]  /*4060*/  ISETP.GT.AND P0, PT, R168, 0x21, PT ;  /* 0x00000021a800780c */ /* 0x000fe20003f04270 */
[----:B------:R-:W-:Y:S01]  /*4070*/  FFMA.FTZ R7, -R193, R193, 1 ;  /* 0x3f800000c1077423 */ /* 0x000fe200000101c1 */
[----:B------:R-:W-:Y:S01]  /*4080*/  FSEL R4, R181, -INF , P1 ;  /* 0xff800000b5047808 */ /* 0x000fe20000800000 */
[--C-:B------:R-:W-:Y:S03]  /*4090*/  FFMA.FTZ R9, R9, c[0x0][0x29c], -R196.reuse ;  /* 0x0000a70009097a23 */ /* 0x100fe600000108c4 */
[----:B------:R-:W-:Y:S01]  /*40a0*/  F2FP.BF16.PACK_AB R6, R174, R175 ;  /* 0x000000afae06723e */ /* 0x000fe200000010ff */
[----:B------:R1:W-:Y:S01]  /*40b0*/  MUFU.EX2 R18, R9 ;  /* 0x0000000900127308 */ /* 0x0003e20000000800 */
[----:B------:R-:W-:Y:S02]  /*40c0*/  FFMA.FTZ R16, R4, c[0x0][0x29c], -R196 ;  /* 0x0000a70004107a23 */ /* 0x000fe400000108c4 */
[----:B------:R-:W-:Y:S02]  /*40d0*/  FFMA.FTZ R4, -R194, R194, 1 ;  /* 0x3f800000c2047423 */ /* 0x000fe400000101c2 */
[--C-:B------:R-:W-:Y:S02]  /*40e0*/  FADD.FTZ R29, R29, -R8.reuse ;  /* 0x800000081d1d7221 */ /* 0x100fe40000010000 */
[--C-:B------:R-:W-:Y:S02]  /*40f0*/  FADD.FTZ R28, R28, -R8.reuse ;  /* 0x800000081c1c7221 */ /* 0x100fe40000010000 */
[----:B------:R-:W-:Y:S01]  /*4100*/  FMUL.FTZ R21, R7, R21 ;  /* 0x0000001507157220 */ /* 0x000fe20000410000 */
[----:B----4-:R-:W-:Y:S01]  /*4110*/  F2FP.BF16.PACK_AB R7, R10, R11 ;  /* 0x0000000b0a07723e */ /* 0x010fe200000010ff */
[--C-:B------:R-:W-:Y:S01]  /*4120*/  FADD.FTZ R32, R32, -R8.reuse ;  /* 0x8000000820207221 */ /* 0x100fe20000010000 */
[----:B------:R-:W-:Y:S01]  /*4130*/  MUFU.EX2 R16, R16 ;  /* 0x0000001000107308 */ /* 0x000fe20000000800 */
[----:B------:R-:W-:Y:S02]  /*4140*/  FADD.FTZ R33, R33, -R8 ;  /* 0x8000000821217221 */ /* 0x000fe40000010000 */
[----:B------:R-:W-:Y:S02]  /*4150*/  FFMA.FTZ R8, -R185, R185, 1 ;  /* 0x3f800000b9087423 */ /* 0x000fe400000101b9 */
[----:B------:R-:W-:Y:S02]  /*4160*/  FMUL.FTZ R19, R11, R28 ;  /* 0x0000001c0b137220 */ /* 0x000fe40000410000 */
[----:B------:R-:W-:Y:S02]  /*4170*/  FFMA.FTZ R28, -R178, R178, 1 ;  /* 0x3f800000b21c7423 */ /* 0x000fe400000101b2 */
[----:B------:R-:W-:Y:S02]  /*4180*/  FMUL.FTZ R19, R13, R19 ;  /* 0x000000130d137220 */ /* 0x000fe40000410000 */
[----:B------:R-:W-:Y:S01]  /*4190*/  FMUL.FTZ R11, R10, R29 ;  /* 0x0000001d0a0b7220 */ /* 0x000fe20000410000 */
[----:B-1----:R-:W-:Y:S02]  /*41a0*/  FSEL R9, R184, -INF , P0 ;  /* 0xff800000b8097808 */ /* 0x002fe40000000000 */
[----:B------:R-:W-:Y:S01]  /*41b0*/  ISETP.GT.AND P0, PT, R172, 0x30, PT ;  /* 0x00000030ac00780c */ /* 0x000fe20003f04270 */
[----:B------:R-:W-:Y:S02]  /*41c0*/  FMUL.FTZ R14, R14, R11 ;  /* 0x0000000b0e0e7220 */ /* 0x000fe40000410000 */
[--C-:B------:R-:W-:Y:S03]  /*41d0*/  FFMA.FTZ R9, R9, c[0x0][0x29c], -R196.reuse ;  /* 0x0000a70009097a23 */ /* 0x100fe600000108c4 */
[----:B------:R-:W-:Y:S01]  /*41e0*/  F2FP.BF16.PACK_AB R14, R14, R19 ;  /* 0x000000130e0e723e */ /* 0x000fe200000010ff */
[----:B------:R1:W-:Y:S02]  /*41f0*/  MUFU.EX2 R17, R9 ;  /* 0x0000000900117308 */ /* 0x0003e40000000800 */
[----:B-1----:R-:W-:Y:S02]  /*4200*/  FSEL R9, R179, -INF , P0 ;  /* 0xff800000b3097808 */ /* 0x002fe40000000000 */
[----:B------:R-:W-:Y:S03]  /*4210*/  ISETP.GT.AND P0, PT, R168, 0x31, PT ;  /* 0x00000031a800780c */ /* 0x000fe60003f04270 */
[--C-:B------:R-:W-:Y:S01]  /*4220*/  FFMA.FTZ R9, R9, c[0x0][0x29c], -R197.reuse ;  /* 0x0000a70009097a23 */ /* 0x100fe200000108c5 */
[----:B------:R-:W-:Y:S01]  /*4230*/  FSEL R5, R180, -INF , P0 ;  /* 0xff800000b4057808 */ /* 0x000fe20000000000 */
[----:B------:R-:W-:Y:S01]  /*4240*/  FFMA.FTZ R197, R12, c[0x0][0x29c], -R197 ;  /* 0x0000a7000cc57a23 */ /* 0x000fe200000108c5 */
[----:B------:R-:W-:Y:S01]  /*4250*/  PLOP3.LUT P0, PT, PT, PT, UP0, 0x80, 0x0 ;  /* 0x000000000000781c */ /* 0x000fe20003f0f008 */
[----:B------:R-:W-:Y:S02]  /*4260*/  FMUL.FTZ R12, R169, R25 ;  /* 0x00000019a90c7220 */ /* 0x000fe40000410000 */
[----:B------:R-:W-:Y:S01]  /*4270*/  FFMA.FTZ R196, R5, c[0x0][0x29c], -R196 ;  /* 0x0000a70005c47a23 */ /* 0x000fe200000108c4 */
[----:B------:R-:W1:Y:S01]  /*4280*/  MUFU.EX2 R9, R9 ;  /* 0x0000000900097308 */ /* 0x000e620000000800 */
[----:B------:R-:W-:Y:S02]  /*4290*/  FMUL.FTZ R25, R4, R20 ;  /* 0x0000001404197220 */ /* 0x000fe40000410000 */
[----:B------:R-:W2:Y:S01]  /*42a0*/  LDS R4, [R241.X4+0x201a0] ;  /* 0x0201a000f1047984 */ /* 0x000ea20000004800 */
[----:B------:R-:W-:Y:S02]  /*42b0*/  FMUL.FTZ R12, R8, R12 ;  /* 0x0000000c080c7220 */ /* 0x000fe40000410000 */
[----:B------:R-:W-:Y:S01]  /*42c0*/  FFMA.FTZ R20, -R192, R192, 1 ;  /* 0x3f800000c0147423 */ /* 0x000fe200000101c0 */
[----:B------:R-:W-:Y:S01]  /*42d0*/  F2FP.BF16.PACK_AB R11, R21, R25 ;  /* 0x00000019150b723e */ /* 0x000fe200000010ff */
[----:B------:R3:W-:Y:S02]  /*42e0*/  STS [R244+0x20280], R6 ;  /* 0x02028006f4007388 */ /* 0x0007e40000000800 */
[----:B------:R-:W4:Y:S01]  /*42f0*/  MUFU.EX2 R5, R197 ;  /* 0x000000c500057308 */ /* 0x000f220000000800 */
[----:B------:R-:W-:Y:S02]  /*4300*/  FMUL.FTZ R20, R20, R24 ;  /* 0x0000001814147220 */ /* 0x000fe40000410000 */
[----:B------:R-:W-:Y:S03]  /*4310*/  FFMA.FTZ R24, -R179, R179, 1 ;  /* 0x3f800000b3187423 */ /* 0x000fe600000101b3 */
[----:B------:R-:W-:Y:S04]  /*4320*/  F2FP.BF16.PACK_AB R12, R12, R20 ;  /* 0x000000140c0c723e */ /* 0x000fe800000010ff */
[----:B------:R-:W5:Y:S01]  /*4330*/  MUFU.EX2 R10, R196 ;  /* 0x000000c4000a7308 */ /* 0x000f620000000800 */
[----:B-1----:R-:W-:Y:S04]  /*4340*/  FMUL.FTZ R8, R9, R32 ;  /* 0x0000002009087220 */ /* 0x002fe80000410000 */
[----:B------:R-:W-:Y:S01]  /*4350*/  FMUL.FTZ R8, R24, R8 ;  /* 0x0000000818087220 */ /* 0x000fe20000410000 */
[----:B---3--:R-:W-:Y:S02]  /*4360*/  F2FP.BF16.PACK_AB R6, R17, R18 ;  /* 0x000000121106723e */ /* 0x008fe400000010ff */
[C---:B----4-:R-:W-:Y:S01]  /*4370*/  F2FP.BF16.PACK_AB R9, R5.reuse, R9 ;  /* 0x000000090509723e */ /* 0x050fe200000010ff */
[----:B------:R-:W-:Y:S04]  /*4380*/  FMUL.FTZ R5, R5, R33 ;  /* 0x0000002105057220 */ /* 0x000fe80000410000 */
[----:B------:R-:W-:Y:S01]  /*4390*/  FMUL.FTZ R13, R28, R5 ;  /* 0x000000051c0d7220 */ /* 0x000fe20000410000 */
[----:B------:R-:W-:Y:S01]  /*43a0*/  F2FP.BF16.PACK_AB R5, R176, R177 ;  /* 0x000000b1b005723e */ /* 0x000fe200000010ff */
[--C-:B--2---:R-:W-:Y:S03]  /*43b0*/  FADD.FTZ R23, R23, -R4.reuse ;  /* 0x8000000417177221 */ /* 0x104fe60000010000 */
[----:B------:R-:W-:Y:S01]  /*43c0*/  F2FP.BF16.PACK_AB R13, R13, R8 ;  /* 0x000000080d0d723e */ /* 0x000fe200000010ff */
[----:B------:R5:W-:Y:S01]  /*43d0*/  STS [R244+0x20680], R5 ;  /* 0x02068005f4007388 */ /* 0x000be20000000800 */
[----:B------:R-:W-:Y:S01]  /*43e0*/  F2FP.BF16.PACK_AB R8, R170, R173 ;  /* 0x000000adaa08723e */ /* 0x000fe200000010ff */
[--C-:B------:R-:W-:Y:S02]  /*43f0*/  FADD.FTZ R26, R26, -R4.reuse ;  /* 0x800000041a1a7221 */ /* 0x100fe40000010000 */
[--C-:B------:R-:W-:Y:S01]  /*4400*/  FADD.FTZ R31, R31, -R4.reuse ;  /* 0x800000041f1f7221 */ /* 0x100fe20000010000 */
[----:B------:R1:W-:Y:S01]  /*4410*/  STS [R247+0x20280], R15 ;  /* 0x0202800ff7007388 */ /* 0x0003e20000000800 */
[--C-:B------:R-:W-:Y:S02]  /*4420*/  FADD.FTZ R34, R34, -R4.reuse ;  /* 0x8000000422227221 */ /* 0x100fe40000010000 */
[--C-:B------:R-:W-:Y:S02]  /*4430*/  FADD.FTZ R35, R35, -R4.reuse ;  /* 0x8000000423237221 */ /* 0x100fe40000010000 */
[----:B------:R2:W-:Y:S01]  /*4440*/  STS [R247+0x20680], R8 ;  /* 0x02068008f7007388 */ /* 0x0005e20000000800 */
[--C-:B------:R-:W-:Y:S02]  /*4450*/  FADD.FTZ R27, R27, -R4.reuse ;  /* 0x800000041b1b7221 */ /* 0x100fe40000010000 */
[----:B------:R-:W-:Y:S02]  /*4460*/  FMUL.FTZ R17, R17, R31 ;  /* 0x0000001f11117220 */ /* 0x000fe40000410000 */
[----:B------:R3:W-:Y:S01]  /*4470*/  STS [R245], R7 ;  /* 0x00000007f5007388 */ /* 0x0007e20000000800 */
[----:B------:R-:W-:Y:S04]  /*4480*/  FMUL.FTZ R27, R170, R27 ;  /* 0x0000001baa1b7220 */ /* 0x000fe80000410000 */
[----:B------:R4:W-:Y:S01]  /*4490*/  STS [R245+0x400], R6 ;  /* 0x00040006f5007388 */ /* 0x0009e20000000800 */
[----:B-----5:R-:W-:Y:S04]  /*44a0*/  F2FP.BF16.PACK_AB R5, R10, R16 ;  /* 0x000000100a05723e */ /* 0x020fe800000010ff */
[----:B------:R5:W-:Y:S01]  /*44b0*/  STS [R246], R9 ;  /* 0x00000009f6007388 */ /* 0x000be20000000800 */
[----:B------:R-:W-:Y:S02]  /*44c0*/  FMUL.FTZ R16, R16, R34 ;  /* 0x0000002210107220 */ /* 0x000fe40000410000 */
[----:B------:R-:W-:Y:S02]  /*44d0*/  FMUL.FTZ R10, R10, R35 ;  /* 0x000000230a0a7220 */ /* 0x000fe40000410000 */
[----:B------:R5:W-:Y:S01]  /*44e0*/  STS [R246+0x400], R5 ;  /* 0x00040005f6007388 */ /* 0x000be20000000800 */
[----:B-1----:R-:W-:Y:S02]  /*44f0*/  FFMA.FTZ R15, -R180, R180, 1 ;  /* 0x3f800000b40f7423 */ /* 0x002fe400000101b4 */
[----:B--2---:R-:W-:Y:S02]  /*4500*/  FMUL.FTZ R8, R173, R26 ;  /* 0x0000001aad087220 */ /* 0x004fe40000410000 */
[----:B------:R-:W-:Y:S01]  /*4510*/  BAR.SYNC.DEFER_BLOCKING 0x0 ;  /* 0x0000000000007b1d */ /* 0x000fe20000010000 */
[----:B------:R-:W-:Y:S02]  /*4520*/  FMUL.FTZ R10, R15, R10 ;  /* 0x0000000a0f0a7220 */ /* 0x000fe40000410000 */
[----:B---3--:R-:W-:Y:S02]  /*4530*/  FFMA.FTZ R7, -R198, R198, 1 ;  /* 0x3f800000c6077423 */ /* 0x008fe400000101c6 */
[--C-:B----4-:R-:W-:Y:S04]  /*4540*/  FADD.FTZ R6, R22, -R4.reuse ;  /* 0x8000000416067221 */ /* 0x110fe80000010000 */
[----:B------:R-:W-:Y:S02]  /*4550*/  FMUL.FTZ R6, R177, R6 ;  /* 0x00000006b1067220 */ /* 0x000fe40000410000 */
[----:B-----5:R-:W-:Y:S04]  /*4560*/  FFMA.FTZ R9, -R199, R199, 1 ;  /* 0x3f800000c7097423 */ /* 0x020fe800000101c7 */
[----:B------:R-:W-:Y:S02]  /*4570*/  FMUL.FTZ R9, R9, R6 ;  /* 0x0000000609097220 */ /* 0x000fe40000410000 */
[----:B------:R-:W-:Y:S02]  /*4580*/  FMUL.FTZ R5, R176, R23 ;  /* 0x00000017b0057220 */ /* 0x000fe40000410000 */
[----:B------:R-:W-:Y:S01]  /*4590*/  FFMA.FTZ R6, -R187, R187, 1 ;  /* 0x3f800000bb067423 */ /* 0x000fe200000101bb */
[----:B------:R-:W-:Y:S01]  /*45a0*/  STS [R244+0x22280], R11 ;  /* 0x0222800bf4007388 */ /* 0x000fe20000000800 */
[----:B------:R-:W-:Y:S02]  /*45b0*/  FMUL.FTZ R5, R7, R5 ;  /* 0x0000000507057220 */ /* 0x000fe40000410000 */
[----:B------:R-:W-:Y:S02]  /*45c0*/  FADD.FTZ R7, R30, -R4 ;  /* 0x800000041e077221 */ /* 0x000fe40000010000 */
[----:B------:R-:W-:Y:S02]  /*45d0*/  FFMA.FTZ R4, -R195, R195, 1 ;  /* 0x3f800000c3047423 */ /* 0x000fe400000101c3 */
[----:B------:R-:W-:Y:S02]  /*45e0*/  FMUL.FTZ R6, R6, R27 ;  /* 0x0000001b06067220 */ /* 0x000fe40000410000 */
[----:B------:R-:W-:Y:S01]  /*45f0*/  FMUL.FTZ R8, R4, R8 ;  /* 0x0000000804087220 */ /* 0x000fe20000410000 */
[----:B------:R-:W-:Y:S01]  /*4600*/  F2FP.BF16.PACK_AB R4, R5, R9 ;  /* 0x000000090504723e */ /* 0x000fe200000010ff */
[----:B------:R-:W-:Y:S02]  /*4610*/  FMUL.FTZ R7, R18, R7 ;  /* 0x0000000712077220 */ /* 0x000fe40000410000 */
[----:B------:R-:W-:Y:S01]  /*4620*/  FFMA.FTZ R9, -R186, R186, 1 ;  /* 0x3f800000ba097423 */ /* 0x000fe200000101ba */
[----:B------:R-:W-:Y:S01]  /*4630*/  F2FP.BF16.PACK_AB R6, R6, R8 ;  /* 0x000000080606723e */ /* 0x000fe200000010ff */
[----:B------:R1:W-:Y:S01]  /*4640*/  STS [R244+0x22680], R4 ;  /* 0x02268004f4007388 */ /* 0x0003e20000000800 */
[----:B------:R-:W-:Y:S02]  /*4650*/  FFMA.FTZ R5, -R184, R184, 1 ;  /* 0x3f800000b8057423 */ /* 0x000fe400000101b8 */
[----:B------:R-:W-:Y:S02]  /*4660*/  FMUL.FTZ R7, R9, R7 ;  /* 0x0000000709077220 */ /* 0x000fe40000410000 */
[----:B------:R-:W-:Y:S01]  /*4670*/  FMUL.FTZ R5, R5, R17 ;  /* 0x0000001105057220 */ /* 0x000fe20000410000 */
[----:B------:R-:W-:Y:S01]  /*4680*/  STS [R247+0x22280], R12 ;  /* 0x0222800cf7007388 */ /* 0x000fe20000000800 */
[----:B------:R-:W-:Y:S03]  /*4690*/  FFMA.FTZ R9, -R181, R181, 1 ;  /* 0x3f800000b5097423 */ /* 0x000fe600000101b5 */
[----:B------:R-:W-:Y:S01]  /*46a0*/  F2FP.BF16.PACK_AB R5, R5, R7 ;  /* 0x000000070505723e */ /* 0x000fe200000010ff */
[----:B------:R-:W-:Y:S01]  /*46b0*/  STS [R247+0x22680], R6 ;  /* 0x02268006f7007388 */ /* 0x000fe20000000800 */
[----:B------:R-:W-:Y:S04]  /*46c0*/  FMUL.FTZ R16, R9, R16 ;  /* 0x0000001009107220 */ /* 0x000fe80000410000 */
        /* <DEDUP_REMOVED lines=108> */
[----:B------:R-:W2:Y:S01]  /*4d90*/  LDL.64 R202, [R1] ;  /* 0x0000000001ca7983 */ /* 0x000ea20000100a00 */
[----:B------:R-:W-:Y:S01]  /*4da0*/  LOP3.LUT P3, RZ, R242, 0x2, RZ, 0xc0, !PT ;  /* 0x00000002f2ff7812 */ /* 0x000fe2000786c0ff */
[----:B------:R-:W-:Y:S01]  /*4db0*/  ULDC.64 UR4, c[0x0][0x208] ;  /* 0x0000820000047ab9 */ /* 0x000fe20000000a00 */
[----:B------:R-:W-:Y:S01]  /*4dc0*/  IMAD.U32 R16, RZ, RZ, UR7 ;  /* 0x00000007ff107e24 */ /* 0x000fe2000f8e00ff */
[----:B------:R-:W3:Y:S01]  /*4dd0*/  LDL R200, [R1+0x14] ;  /* 0x0000140001c87983 */ /* 0x000ee20000100800 */
[----:B------:R-:W-:Y:S02]  /*4de0*/  USHF.R.S32.HI UR18, URZ, 0x1f, UR9 ;  /* 0x0000001f3f127899 */ /* 0x000fe40008011409 */
[----:B------:R-:W-:Y:S01]  /*4df0*/  UIMAD.WIDE.U32 UR20, UR9, UR4, URZ ;  /* 0x00000004091472a5 */ /* 0x000fe2000f8e003f */
[----:B------:R-:W4:Y:S01]  /*4e00*/  LDL.64 R204, [R1+0x20] ;  /* 0x0000200001cc7983 */ /* 0x000f220000100a00 */
[----:B------:R-:W-:Y:S02]  /*4e10*/  UIMAD UR18, UR18, UR4, URZ ;  /* 0x00000004121272a4 */ /* 0x000fe4000f8e023f */
[----:B------:R-:W-:Y:S01]  /*4e20*/  USHF.L.U32 UR4, UR20, 0x6, URZ ;  /* 0x0000000614047899 */ /* 0x000fe2000800063f */
[----:B------:R-:W5:Y:S01]  /*4e30*/  LDL R201, [R1+0x30] ;  /* 0x0000300001c97983 */ /* 0x000f620000100800 */
        /* <DEDUP_REMOVED lines=11> */
[----:B------:R-:W-:Y:S02]  /*4ef0*/  IADD3 R8, -R250, c[0x0][0x168], -R10 ;  /* 0x00005a00fa087a10 */ /* 0x000fe40007ffe90a */
[----:B----4-:R-:W-:Y:S02]  /*4f00*/  IADD3 R11, P0, R204, UR5, RZ ;  /* 0x00000005cc0b7c10 */ /* 0x010fe4000ff1e0ff */
[C---:B------:R-:W-:Y:S02]  /*4f10*/  ISETP.LT.OR P6, PT, R8.reuse, 0x1, !P4 ;  /* 0x000000010800780c */ /* 0x040fe400067c1670 */
[----:B------:R-:W-:Y:S02]  /*4f20*/  ISETP.LT.OR P5, PT, R8, 0x1, !P3 ;  /* 0x000000010800780c */ /* 0x000fe40005fa1670 */
[----:B------:R-:W-:Y:S02]  /*4f30*/  IADD3 R9, P2, P1, R202, UR4, R9 ;  /* 0x00000004ca097c10 */ /* 0x000fe4000f95e009 */
[----:B-----5:R-:W-:Y:S02]  /*4f40*/  LEA.HI.X.SX32 R15, R15, R201, 0x1, P0 ;  /* 0x000000c90f0f7211 */ /* 0x020fe400000f0eff */
[----:B------:R-:W-:Y:S02]  /*4f50*/  LEA R14, P0, R11, c[0x0][0x280], 0x2 ;  /* 0x0000a0000b0e7a11 */ /* 0x000fe400078010ff */
[----:B------:R-:W-:Y:S02]  /*4f60*/  IADD3.X R16, R200, UR18, R16, P2, P1 ;  /* 0x00000012c8107c10 */ /* 0x000fe400097e2410 */
[----:B------:R-:W-:Y:S01]  /*4f70*/  LEA R10, P1, R9, c[0x0][0x1f0], 0x1 ;  /* 0x00007c00090a7a11 */ /* 0x000fe200078208ff */
[----:B------:R-:W-:Y:S01]  /*4f80*/  @!PT LDS RZ, [RZ] ;  /* 0x00000000fffff984 */ /* 0x000fe20000000800 */
[----:B------:R-:W-:Y:S01]  /*4f90*/  @!PT LDS RZ, [RZ] ;  /* 0x00000000fffff984 */ /* 0x000fe20000000800 */
[----:B------:R-:W-:Y:S01]  /*4fa0*/  @!PT LDS RZ, [RZ] ;  /* 0x00000000fffff984 */ /* 0x000fe20000000800 */
[----:B------:R1:W-:Y:S01]  /*4fb0*/  LDGSTS.E.BYPASS.LTC128B.128 [R240+0x18080], [R12.64], !P6 ;  /* 0x180800000cf07fae */ /* 0x0003e2000f101d50 */
[----:B------:R-:W-:Y:S02]  /*4fc0*/  LEA.HI.X R15, R11, c[0x0][0x284], R15, 0x2, P0 ;  /* 0x0000a1000b0f7a11 */ /* 0x000fe400000f140f */
[----:B------:R-:W-:Y:S01]  /*4fd0*/  LOP3.LUT P0, RZ, R242, 0x4, RZ, 0xc0, !PT ;  /* 0x00000004f2ff7812 */ /* 0x000fe2000780c0ff */
        /* <DEDUP_REMOVED lines=10> */
[----:B------:R-:W-:Y:S05]  /*5080*/  LOP3.LUT P1, RZ, R252, 0x1, RZ, 0xc0, !PT ;  /* 0x00000001fcff7812 */ /* 0x000fea000782c0ff */
[----:B------:R1:W-:Y:S04]  /*5090*/  LDGSTS.E.BYPASS.LTC128B.128 [R240+0x1e080], [R12.64+0x180], !P5 ;  /* 0x1e0801800cf07fae */ /* 0x0003e8000e901d50 */
[----:B------:R1:W-:Y:S04]  /*50a0*/  LDGSTS.E.BYPASS.LTC128B.128 [R240+0x19080], [R10.64], !P4 ;  /* 0x190800000af07fae */ /* 0x0003e8000e101d50 */
[----:B------:R1:W-:Y:S01]  /*50b0*/  LDGSTS.E.BYPASS.LTC128B.128 [R240+0x1b080], [R10.64+0x80], !P3 ;  /* 0x1b0800800af07fae */ /* 0x0003e2000d901d50 */
[----:B------:R-:W-:Y:S03]  /*50c0*/  @!P1 IMAD.SHL.U32 R8, R248, 0x10, RZ ;  /* 0x00000010f8089824 */ /* 0x000fe600078e00ff */
[----:B------:R1:W-:Y:S04]  /*50d0*/  LDGSTS.E.BYPASS.LTC128B.128 [R240+0x1d080], [R10.64+0x100], !P2 ;  /* 0x1d0801000af07fae */ /* 0x0003e8000d101d50 */
[----:B------:R1:W-:Y:S04]  /*50e0*/  LDGSTS.E.BYPASS.LTC128B.128 [R240+0x1f080], [R10.64+0x180], !P0 ;  /* 0x1f0801800af07fae */ /* 0x0003e8000c101d50 */
[----:B------:R1:W-:Y:S02]  /*50f0*/  @!P1 LDGSTS.E.BYPASS.LTC128B.128 [R8+0x20180], [R14.64] ;  /* 0x201800000e089fae */ /* 0x0003e4000b901d50 */
.L_x_904:
        /* <DEDUP_REMOVED lines=93> */
[----:B------:R-:W2:Y:S01]  /*56d0*/  LDL.64 R226, [R1+0x8] ;  /* 0x0000080001e27983 */ /* 0x000ea20000100a00 */
[----:B------:R-:W-:Y:S01]  /*56e0*/  LOP3.LUT P2, RZ, R243, 0x2, RZ, 0xc0, !PT ;  /* 0x00000002f3ff7812 */ /* 0x000fe2000784c0ff */
[----:B------:R-:W-:Y:S02]  /*56f0*/  ULDC.64 UR4, c[0x0][0x178] ;  /* 0x00005e0000047ab9 */ /* 0x000fe40000000a00 */
[----:B------:R-:W5:Y:S01]  /*5700*/  LDL R224, [R1+0x18] ;  /* 0x0000180001e07983 */ /* 0x000f620000100800 */
[----:B------:R-:W-:Y:S02]  /*5710*/  USHF.R.S32.HI UR18, URZ, 0x1f, UR9 ;  /* 0x0000001f3f127899 */ /* 0x000fe40008011409 */
[----:B------:R-:W-:Y:S01]  /*5720*/  UIMAD.WIDE.U32 UR20, UR9, UR4, URZ ;  /* 0x00000004091472a5 */ /* 0x000fe2000f8e003f */
[----:B----4-:R-:W4:Y:S01]  /*5730*/  LDL.64 R180, [R1+0x28] ;  /* 0x0000280001b47983 */ /* 0x010f220000100a00 */
[----:B------:R-:W-:Y:S02]  /*5740*/  UIMAD UR18, UR18, UR4, URZ ;  /* 0x00000004121272a4 */ /* 0x000fe4000f8e023f */
[----:B------:R-:W-:Y:S01]  /*5750*/  USHF.L.U32 UR19, UR20, 0x6, URZ ;  /* 0x0000000614137899 */ /* 0x000fe2000800063f */
[----:B---3--:R-:W3:Y:S01]  /*5760*/  LDL R225, [R1+0x34] ;  /* 0x0000340001e17983 */ /* 0x008ee20000100800 */
        /* <DEDUP_REMOVED lines=12> */
[----:B------:R-:W-:Y:S02]  /*5830*/  IADD3 R4, -R250, c[0x0][0x168], -R6 ;  /* 0x00005a00fa047a10 */ /* 0x000fe40007ffe906 */
[----:B----4-:R-:W-:Y:S02]  /*5840*/  IADD3 R7, P0, R180, UR18, RZ ;  /* 0x00000012b4077c10 */ /* 0x010fe4000ff1e0ff */
[----:B------:R-:W-:Y:S02]  /*5850*/  ISETP.LT.OR P5, PT, R4, 0x1, !P3 ;  /* 0x000000010400780c */ /* 0x000fe40005fa1670 */
[----:B------:R-:W-:Y:S02]  /*5860*/  IADD3 R5, P1, R226, UR19, RZ ;  /* 0x00000013e2057c10 */ /* 0x000fe4000ff3e0ff */
[----:B---3--:R-:W-:Y:S02]  /*5870*/  LEA.HI.X.SX32 R11, R11, R225, 0x1, P0 ;  /* 0x000000e10b0b7211 */ /* 0x008fe400000f0eff */
[C---:B------:R-:W-:Y:S02]  /*5880*/  LEA R10, P0, R7.reuse, c[0x0][0x258], 0x2 ;  /* 0x00009600070a7a11 */ /* 0x040fe400078010ff */
[----:B------:R-:W-:Y:S02]  /*5890*/  ISETP.LT.OR P4, PT, R4, 0x1, !P2 ;  /* 0x000000010400780c */ /* 0x000fe40005781670 */
[----:B------:R-:W-:Y:S02]  /*58a0*/  LEA.HI.X R11, R7, c[0x0][0x25c], R11, 0x2, P0 ;  /* 0x00009700070b7a11 */ /* 0x000fe400000f140b */
[----:B------:R-:W-:Y:S01]  /*58b0*/  IADD3.X R12, R224, UR4, RZ, P1, !PT ;  /* 0x00000004e00c7c10 */ /* 0x000fe20008ffe4ff */
[----:B------:R-:W-:Y:S01]  /*58c0*/  @!PT LDS RZ, [RZ] ;  /* 0x00000000fffff984 */ /* 0x000fe20000000800 */
[----:B------:R-:W-:Y:S01]  /*58d0*/  @!PT LDS RZ, [RZ] ;  /* 0x00000000fffff984 */ /* 0x000fe20000000800 */
[----:B------:R-:W-:Y:S01]  /*58e0*/  @!PT LDS RZ, [RZ] ;  /* 0x00000000fffff984 */ /* 0x000fe20000000800 */
[----:B------:R2:W-:Y:S01]  /*58f0*/  LDGSTS.E.BYPASS.LTC128B.128 [R240+0x10080], [R8.64], !P5 ;  /* 0x1008000008f07fae */ /* 0x0005e2000e901d50 */
[----:B------:R-:W-:Y:S02]  /*5900*/  LEA R6, P1, R5, c[0x0][0x160], 0x1 ;  /* 0x0000580005067a11 */ /* 0x000fe400078208ff */
[----:B------:R-:W-:Y:S02]  /*5910*/  LOP3.LUT P0, RZ, R243, 0x4, RZ, 0xc0, !PT ;  /* 0x00000004f3ff7812 */ /* 0x000fe4000780c0ff */
[----:B------:R-:W-:Y:S02]  /*5920*/  LEA.HI.X R7, R5, c[0x0][0x164], R12, 0x1, P1 ;  /* 0x0000590005077a11 */ /* 0x000fe400008f0c0c */
[C---:B------:R-:W-:Y:S01]  /*5930*/  ISETP.LT.OR P6, PT, R4.reuse, 0x1, !P0 ;  /* 0x000000010400780c */ /* 0x040fe200047c1670 */
[----:B------:R2:W-:Y:S01]  /*5940*/  LDGSTS.E.BYPASS.LTC128B.128 [R240+0x12080], [R8.64+0x80], !P4 ;  /* 0x1208008008f07fae */ /* 0x0005e2000e101d50 */
        /* <DEDUP_REMOVED lines=15> */
.L_x_905:
[-C--:B--2---:R-:W-:Y:S01]  /*5a40*/  HMMA.16816.F32.BF16 R4, R192, R16.reuse, RZ ;  /* 0x00000010c004723c */ /* 0x084fe200000418ff */
        /* <DEDUP_REMOVED lines=217> */
.L_x_903:
[----:B------:R-:W-:Y:S05]  /*67e0*/  @P0 BRA `(.L_x_907) ;  /* 0x00001d7000000947 */ /* 0x000fea0003800000 */
[----:B------:R-:W-:Y:S01]  /*67f0*/  SHF.R.S32.HI R5, RZ, 0x1f, R248 ;  /* 0x0000001fff057819 */ /* 0x000fe200000114f8 */
[----:B------:R-:W-:Y:S01]  /*6800*/  BAR.SYNC.DEFER_BLOCKING 0x1, 0x100 ;  /* 0x0044000000007b1d */ /* 0x000fe20000010000 */
[----:B------:R-:W-:Y:S01]  /*6810*/  F2FP.BF16.PACK_AB R107, R37, R36 ;  /* 0x00000024256b723e */ /* 0x000fe200000010ff */
[----:B------:R-:W-:Y:S01]  /*6820*/  USHF.R.S32.HI UR6, URZ, 0x1f, UR13 ;  /* 0x0000001f3f067899 */ /* 0x000fe2000801140d */
[----:B------:R-:W-:Y:S02]  /*6830*/  LEA.HI R3, R5, R248, RZ, 0x2 ;  /* 0x000000f805037211 */ /* 0x000fe400078f10ff */
[----:B------:R-:W-:Y:S01]  /*6840*/  F2FP.BF16.PACK_AB R39, R39, R38 ;  /* 0x000000262727723e */ /* 0x000fe200000010ff */
[----:B------:R-:W-:Y:S01]  /*6850*/  ULDC UR7, c[0x0][0x2f0] ;  /* 0x0000bc0000077ab9 */ /* 0x000fe20000000800 */
[--C-:B------:R-:W-:Y:S01]  /*6860*/  SHF.R.S32.HI R4, RZ, 0x2, R3.reuse ;  /* 0x00000002ff047819 */ /* 0x100fe20000011403 */
[----:B------:R-:W-:Y:S01]  /*6870*/  UIADD3 UR8, -UR10, UR7, URZ ;  /* 0x000000070a087290 */ /* 0x000fe2000fffe13f */
[----:B------:R-:W-:Y:S01]  /*6880*/  SHF.R.S32.HI R0, RZ, 0x1f, R3 ;  /* 0x0000001fff007819 */ /* 0x000fe20000011403 */
[----:B------:R-:W-:Y:S01]  /*6890*/  ULDC.64 UR4, c[0x0][0x338] ;  /* 0x0000ce0000047ab9 */ /* 0x000fe20000000a00 */
[----:B------:R-:W-:Y:S01]  /*68a0*/  LOP3.LUT R6, R3, 0x3ffffffc, RZ, 0xc0, !PT ;  /* 0x3ffffffc03067812 */ /* 0x000fe200078ec0ff */
[----:B------:R-:W-:Y:S01]  /*68b0*/  UISETP.LT.AND UP0, UPT, UR8, 0x40, UPT ;  /* 0x000000400800788c */ /* 0x000fe2000bf01270 */
[----:B------:R-:W-:Y:S01]  /*68c0*/  LEA.HI R2, R0, R4, RZ, 0x3 ;  /* 0x0000000400027211 */ /* 0x000fe200078f18ff */
[----:B------:R-:W-:Y:S01]  /*68d0*/  UIMAD UR4, UR6, UR4, URZ ;  /* 0x00000004060472a4 */ /* 0x000fe2000f8e023f */
[----:B------:R-:W-:Y:S01]  /*68e0*/  LEA.HI R0, R5, R248, RZ, 0x5 ;  /* 0x000000f805007211 */ /* 0x000fe200078f28ff */
[----:B------:R-:W-:Y:S01]  /*68f0*/  USEL UR8, UR8, 0x40, UP0 ;  /* 0x0000004008087887 */ /* 0x000fe20008000000 */
[----:B------:R-:W-:Y:S01]  /*6900*/  LOP3.LUT R2, R2, 0xfffffff8, RZ, 0xc0, !PT ;  /* 0xfffffff802027812 */ /* 0x000fe200078ec0ff */
[----:B------:R-:W-:Y:S01]  /*6910*/  UIMAD UR5, UR13, UR5, UR4 ;  /* 0x000000050d0572a4 */ /* 0x000fe2000f8e0204 */
[----:B------:R-:W-:Y:S01]  /*6920*/  SHF.R.S32.HI R8, RZ, 0x5, R0 ;  /* 0x00000005ff087819 */ /* 0x000fe20000011400 */
[----:B------:R-:W-:Y:S01]  /*6930*/  USHF.R.S32.HI UR7, URZ, 0x1f, UR14 ;  /* 0x0000001f3f077899 */ /* 0x000fe2000801140e */
[----:B------:R-:W-:Y:S01]  /*6940*/  F2FP.BF16.PACK_AB R48, R49, R48 ;  /* 0x000000303130723e */ /* 0x000fe200000010ff */
[----:B------:R-:W-:Y:S01]  /*6950*/  IMAD.IADD R9, R4, 0x1, -R2 ;  /* 0x0000000104097824 */ /* 0x000fe200078e0a02 */
[----:B------:R-:W-:Y:S01]  /*6960*/  LEA.HI R2, R5, R248, RZ, 0x6 ;  /* 0x000000f805027211 */ /* 0x000fe200078f30ff */
[----:B------:R-:W-:Y:S01]  /*6970*/  BSSY B0, `(.L_x_908) ;  /* 0x00000c4000007945 */ /* 0x000fe20003800000 */
[----:B------:R-:W-:Y:S01]  /*6980*/  LEA.HI R4, R0, R8, RZ, 0x1 ;  /* 0x0000000800047211 */ /* 0x000fe200078f08ff */
[----:B------:R-:W-:Y:S01]  /*6990*/  IMAD.SHL.U32 R5, R9, 0x40, RZ ;  /* 0x0000004009057824 */ /* 0x000fe200078e00ff */
[----:B------:R-:W-:-:S02]  /*69a0*/  SHF.R.U32.HI R7, RZ, 0x3, R2 ;  /* 0x00000003ff077819 */ /* 0x000fc40000011602 */
        /* <DEDUP_REMOVED lines=23> */
[----:B------:R-:W-:Y:S02]  /*6b20*/  @P0 IADD3 R2, R0, -0x40, RZ ;  /* 0xffffffc000020810 */ /* 0x000fe40007ffe0ff */
        /* <DEDUP_REMOVED lines=72> */
[----:B------:R-:W-:Y:S01]  /*6fb0*/  LOP3.LUT R5, R7, 0x38, R6, 0xf8, !PT ;  /* 0x0000003807057812 */ /* 0x000fe200078ef806 */
[----:B------:R-:W-:Y:S01]  /*6fc0*/  STS [R0+0xe480], R86 ;  /* 0x00e4805600007388 */ /* 0x000fe20000000800 */
[----:B------:R-:W-:Y:S01]  /*6fd0*/  SHF.R.U32.HI R9, RZ, 0x3, R7 ;  /* 0x00000003ff097819 */ /* 0x000fe20000011607 */
[----:B------:R-:W-:Y:S01]  /*6fe0*/  IMAD.SHL.U32 R7, R4, 0x200, RZ ;  /* 0x0000020004077824 */ /* 0x000fe200078e00ff */
        /* <DEDUP_REMOVED lines=12> */
[----:B------:R-:W-:Y:S01]  /*70b0*/  LOP3.LUT R9, R5, R9, RZ, 0x3c, !PT ;  /* 0x0000000905097212 */ /* 0x000fe200078e3cff */
[----:B------:R-:W-:Y:S01]  /*70c0*/  STS [R2+0xf080], R92 ;  /* 0x00f0805c02007388 */ /* 0x000fe20000000800 */
[----:B------:R-:W-:Y:S02]  /*70d0*/  F2FP.BF16.PACK_AB R5, R157, R156 ;  /* 0x0000009c9d05723e */ /* 0x000fe400000010ff */
[----:B------:R-:W-:Y:S01]  /*70e0*/  F2FP.BF16.PACK_AB R4, R159, R158 ;  /* 0x0000009e9f04723e */ /* 0x000fe200000010ff */
[----:B------:R-:W-:Y:S01]  /*70f0*/  STS [R2+0xf480], R94 ;  /* 0x00f4805e02007388 */ /* 0x000fe20000000800 */
[----:B------:R-:W-:Y:S02]  /*7100*/  LOP3.LUT R7, R9, 0x7ffff000, R7, 0xf8, !PT ;  /* 0x7ffff00009077812 */ /* 0x000fe400078ef807 */
[----:B------:R-:W-:Y:S01]  /*7110*/  ISETP.GE.AND P2, PT, R8, UR8, PT ;  /* 0x0000000808007c0c */ /* 0x000fe2000bf46270 */
[----:B------:R-:W-:Y:S01]  /*7120*/  STS [R0+0x80], R38 ;  /* 0x0000802600007388 */ /* 0x000fe20000000800 */
[----:B------:R-:W-:-:S02]  /*7130*/  SHF.R.S32.HI R9, RZ, 0x1f, R8 ;  /* 0x0000001fff097819 */ /* 0x000fc40000011408 */
        /* <DEDUP_REMOVED lines=71> */
.L_x_909:
[----:B--234-:R-:W-:Y:S05]  /*75b0*/  BSYNC B0 ;  /* 0x0000000000007941 */ /* 0x01cfea0003800000 */
.L_x_908:
        /* <DEDUP_REMOVED lines=17> */
.L_x_911:
[----:B------:R-:W-:Y:S05]  /*76d0*/  BSYNC B0 ;  /* 0x0000000000007941 */ /* 0x000fea0003800000 */
.L_x_910:
        /* <DEDUP_REMOVED lines=17> */
.L_x_913:
[----:B------:R-:W-:Y:S05]  /*77f0*/  BSYNC B0 ;  /* 0x0000000000007941 */ /* 0x000fea0003800000 */
.L_x_912:
        /* <DEDUP_REMOVED lines=16> */
.L_x_915:
[----:B------:R-:W-:Y:S05]  /*7900*/  BSYNC B0 ;  /* 0x0000000000007941 */ /* 0x000fea0003800000 */
.L_x_914:
        /* <DEDUP_REMOVED lines=16> */
.L_x_917:
[----:B------:R-:W-:Y:S05]  /*7a10*/  BSYNC B0 ;  /* 0x0000000000007941 */ /* 0x000fea0003800000 */
.L_x_916:
        /* <DEDUP_REMOVED lines=16> */
.L_x_919:
[----:B------:R-:W-:Y:S05]  /*7b20*/  BSYNC B0 ;  /* 0x0000000000007941 */ /* 0x000fea0003800000 */
.L_x_918:
        /* <DEDUP_REMOVED lines=16> */
.L_x_921:
[----:B------:R-:W-:Y:S05]  /*7c30*/  BSYNC B0 ;  /* 0x0000000000007941 */ /* 0x000fea0003800000 */
.L_x_920:
        /* <DEDUP_REMOVED lines=15> */
.L_x_923:
[----:B------:R-:W-:Y:S05]  /*7d30*/  BSYNC B0 ;  /* 0x0000000000007941 */ /* 0x000fea0003800000 */
.L_x_922:
        /* <DEDUP_REMOVED lines=23> */
.L_x_925:
[----:B------:R-:W-:Y:S05]  /*7eb0*/  BSYNC B0 ;  /* 0x0000000000007941 */ /* 0x000fea0003800000 */
.L_x_924:
        /* <DEDUP_REMOVED lines=15> */
.L_x_927:
[----:B------:R-:W-:Y:S05]  /*7fb0*/  BSYNC B0 ;  /* 0x0000000000007941 */ /* 0x000fea0003800000 */
.L_x_926:
        /* <DEDUP_REMOVED lines=15> */
.L_x_929:
[----:B------:R-:W-:Y:S05]  /*80b0*/  BSYNC B0 ;  /* 0x0000000000007941 */ /* 0x000fea0003800000 */
.L_x_928:
        /* <DEDUP_REMOVED lines=14> */
.L_x_931:
[----:B------:R-:W-:Y:S05]  /*81a0*/  BSYNC B0 ;  /* 0x0000000000007941 */ /* 0x000fea0003800000 */
.L_x_930:
        /* <DEDUP_REMOVED lines=14> */
.L_x_933:
[----:B------:R-:W-:Y:S05]  /*8290*/  BSYNC B0 ;  /* 0x0000000000007941 */ /* 0x000fea0003800000 */
.L_x_932:
        /* <DEDUP_REMOVED lines=14> */
.L_x_935:
[----:B------:R-:W-:Y:S05]  /*8380*/  BSYNC B0 ;  /* 0x0000000000007941 */ /* 0x000fea0003800000 */
.L_x_934:
        /* <DEDUP_REMOVED lines=14> */
.L_x_937:
[----:B------:R-:W-:Y:S05]  /*8470*/  BSYNC B0 ;  /* 0x0000000000007941 */ /* 0x000fea0003800000 */
.L_x_936:
        /* <DEDUP_REMOVED lines=14> */
.L_x_907:
[----:B------:R-:W-:Y:S01]  /*8560*/  SHF.R.S32.HI R0, RZ, 0x1f, R248 ;  /* 0x0000001fff007819 */ /* 0x000fe200000114f8 */
[----:B------:R-:W-:Y:S01]  /*8570*/  USHF.R.S32.HI UR6, URZ, 0x1f, UR13 ;  /* 0x0000001f3f067899 */ /* 0x000fe2000801140d */
[----:B------:R-:W-:Y:S01]  /*8580*/  IMAD.U32 R10, RZ, RZ, UR13 ;  /* 0x0000000dff0a7e24 */ /* 0x000fe2000f8e00ff */
[----:B------:R-:W-:Y:S01]  /*8590*/  ULDC.64 UR4, c[0x0][0x308] ;  /* 0x0000c20000047ab9 */ /* 0x000fe20000000a00 */
[----:B------:R-:W-:Y:S01]  /*85a0*/  LEA.HI R0, R0, R248, RZ, 0x5 ;  /* 0x000000f800007211 */ /* 0x000fe200078f28ff */
[----:B------:R-:W-:Y:S01]  /*85b0*/  UIMAD UR4, UR6, UR4, URZ ;  /* 0x00000004060472a4 */ /* 0x000fe2000f8e023f */
[----:B------:R-:W-:Y:S01]  /*85c0*/  IMAD.U32 R2, RZ, RZ, UR15 ;  /* 0x0000000fff027e24 */ /* 0x000fe2000f8e00ff */
[----:B------:R-:W-:Y:S01]  /*85d0*/  USHF.R.S32.HI UR7, URZ, 0x1f, UR14 ;  /* 0x0000001f3f077899 */ /* 0x000fe2000801140e */
[----:B------:R-:W-:Y:S01]  /*85e0*/  LOP3.LUT R4, R0, 0x1fffffe0, RZ, 0xc0, !PT ;  /* 0x1fffffe000047812 */ /* 0x000fe200078ec0ff */
[----:B------:R-:W-:Y:S01]  /*85f0*/  UIMAD UR5, UR13, UR5, UR4 ;  /* 0x000000050d0572a4 */ /* 0x000fe2000f8e0204 */
[----:B------:R-:W-:Y:S01]  /*8600*/  SHF.R.S32.HI R6, RZ, 0x5, R0 ;  /* 0x00000005ff067819 */ /* 0x000fe20000011400 */
[----:B------:R-:W-:Y:S01]  /*8610*/  IMAD.U32 R0, RZ, RZ, UR14 ;  /* 0x0000000eff007e24 */ /* 0x000fe2000f8e00ff */
[----:B------:R-:W-:Y:S01]  /*8620*/  ULDC UR4, c[0x0][0x2f0] ;  /* 0x0000bc0000047ab9 */ /* 0x000fe20000000800 */
[----:B------:R-:W-:Y:S01]  /*8630*/  IMAD.IADD R4, R248, 0x1, -R4 ;  /* 0x00000001f8047824 */ /* 0x000fe200078e0a04 */
[----:B------:R-:W-:Y:S01]  /*8640*/  UIADD3 UR10, -UR10, UR4, URZ ;  /* 0x000000040a0a7290 */ /* 0x000fe2000fffe13f */
[----:B------:R-:W-:Y:S01]  /*8650*/  SHF.R.S32.HI R7, RZ, 0x1f, R6 ;  /* 0x0000001fff077819 */ /* 0x000fe20000011406 */
[----:B------:R-:W-:Y:S01]  /*8660*/  BSSY B0, `(.L_x_938) ;  /* 0x0000016000007945 */ /* 0x000fe20003800000 */
[----:B------:R-:W-:-:S03]  /*8670*/  IMAD.SHL.U32 R4, R4, 0x8, RZ ;  /* 0x0000000804047824 */ /* 0x000fc600078e00ff */
[----:B------:R-:W-:Y:S01]  /*8680*/  ISETP.GE.AND P2, PT, R6, UR10, PT ;  /* 0x0000000a06007c0c */ /* 0x000fe2000bf46270 */
        /* <DEDUP_REMOVED lines=19> */
.L_x_939:
[----:B------:R-:W-:Y:S05]  /*87c0*/  BSYNC B0 ;  /* 0x0000000000007941 */ /* 0x000fea0003800000 */
.L_x_938:
        /* <DEDUP_REMOVED lines=17> */
.L_x_941:
[----:B------:R-:W-:Y:S05]  /*88e0*/  BSYNC B0 ;  /* 0x0000000000007941 */ /* 0x000fea0003800000 */
.L_x_940:
        /* <DEDUP_REMOVED lines=17> */
.L_x_943:
[----:B------:R-:W-:Y:S05]  /*8a00*/  BSYNC B0 ;  /* 0x0000000000007941 */ /* 0x000fea0003800000 */
.L_x_942:
        /* <DEDUP_REMOVED lines=16> */
.L_x_945:
[----:B------:R-:W-:Y:S05]  /*8b10*/  BSYNC B0 ;  /* 0x0000000000007941 */ /* 0x000fea0003800000 */
.L_x_944:
        /* <DEDUP_REMOVED lines=16> */
.L_x_947:
[----:B------:R-:W-:Y:S05]  /*8c20*/  BSYNC B0 ;  /* 0x0000000000007941 */ /* 0x000fea0003800000 */
.L_x_946:
        /* <DEDUP_REMOVED lines=16> */
.L_x_949:
[----:B------:R-:W-:Y:S05]  /*8d30*/  BSYNC B0 ;  /* 0x0000000000007941 */ /* 0x000fea0003800000 */
.L_x_948:
        /* <DEDUP_REMOVED lines=16> */
.L_x_951:
[----:B------:R-:W-:Y:S05]  /*8e40*/  BSYNC B0 ;  /* 0x0000000000007941 */ /* 0x000fea0003800000 */
.L_x_950:
        /* <DEDUP_REMOVED lines=15> */
.L_x_953:
[----:B------:R-:W-:Y:S05]  /*8f40*/  BSYNC B0 ;  /* 0x0000000000007941 */ /* 0x000fea0003800000 */
.L_x_952:
        /* <DEDUP_REMOVED lines=23> */
.L_x_955:
[----:B------:R-:W-:Y:S05]  /*90c0*/  BSYNC B0 ;  /* 0x0000000000007941 */ /* 0x000fea0003800000 */
.L_x_954:
        /* <DEDUP_REMOVED lines=15> */
.L_x_957:
[----:B------:R-:W-:Y:S05]  /*91c0*/  BSYNC B0 ;  /* 0x0000000000007941 */ /* 0x000fea0003800000 */
.L_x_956:
        /* <DEDUP_REMOVED lines=15> */
.L_x_959:
[----:B------:R-:W-:Y:S05]  /*92c0*/  BSYNC B0 ;  /* 0x0000000000007941 */ /* 0x000fea0003800000 */
.L_x_958:
        /* <DEDUP_REMOVED lines=14> */
.L_x_961:
[----:B------:R-:W-:Y:S05]  /*93b0*/  BSYNC B0 ;  /* 0x0000000000007941 */ /* 0x000fea0003800000 */
.L_x_960:
        /* <DEDUP_REMOVED lines=14> */
.L_x_963:
[----:B------:R-:W-:Y:S05]  /*94a0*/  BSYNC B0 ;  /* 0x0000000000007941 */ /* 0x000fea0003800000 */
.L_x_962:
        /* <DEDUP_REMOVED lines=14> */
.L_x_965:
[----:B------:R-:W-:Y:S05]  /*9590*/  BSYNC B0 ;  /* 0x0000000000007941 */ /* 0x000fea0003800000 */
.L_x_964:
        /* <DEDUP_REMOVED lines=14> */
.L_x_967:
[----:B------:R-:W-:Y:S05]  /*9680*/  BSYNC B0 ;  /* 0x0000000000007941 */ /* 0x000fea0003800000 */
.L_x_966:
        /* <DEDUP_REMOVED lines=13> */
.L_x_968:
        /* <DEDUP_REMOVED lines=10> */
.L_x_1169:


//--------------------- .text._ZN7cutlass13device_kernelIN5flash19enable_sm80_to_sm89INS1_16FlashAttnBwdSm80INS1_25CollectiveMainloopBwdSm80ILi1ELi1EN4cute5tupleIJNS5_1CILi64EEES8_NS7_ILi256EEEEEENS_10bfloat16_tEfNS_4arch4Sm80ELb1ELb0ELb1ELb0ELb0ELb0ELb0ELb0ELi2ELi4ELi2ELi2ELb0EEENS1_24CollectiveEpilogueBwdGQAISA_fSD_Li256ELb0ELb0EEENS1_25SingleTileBwdLPTSchedulerILb0ELi64ELb0EEEEEEEEEvNT_6ParamsE --------------------------
	.section	.text._ZN7cutlass13device_kernelIN5flash19enable_sm80_to_sm89INS1_16FlashAttnBwdSm80INS1_25CollectiveMainloopBwdSm80ILi1ELi1EN4cute5tupleIJNS5_1CILi64EEES8_NS7_ILi256EEEEEENS_10bfloat16_tEfNS_4arch4Sm80ELb1ELb0ELb1ELb0ELb0ELb0ELb0ELb0ELi2ELi4ELi2ELi2ELb0EEENS1_24CollectiveEpilogueBwdGQAISA_fSD_Li256ELb0ELb0EEENS1_25SingleTileBwdLPTSchedulerILb0ELi64ELb0EEEEEEEEEvNT_6ParamsE,"ax",@progbits
	.sectioninfo	@"SHI_REGISTERS=255"
	.align	128
.text._ZN7cutlass13device_kernelIN5flash19enable_sm80_to_sm89INS1_16FlashAttnBwdSm80INS1_25CollectiveMainloopBwdSm80ILi1ELi1EN4cute5tupleIJNS5_1CILi64EEES8_NS7_ILi256EEEEEENS_10bfloat16_tEfNS_4arch4Sm80ELb1ELb0ELb1ELb0ELb0ELb0ELb0ELb0ELi2ELi4ELi2ELi2ELb0EEENS1_24CollectiveEpilogueBwdGQAISA_fSD_Li256ELb0ELb0EEENS1_25SingleTileBwdLPTSchedulerILb0ELi64ELb0EEEEEEEEEvNT_6ParamsE:
        .type           _ZN7cutlass13device_kernelIN5flash19enable_sm80_to_sm89INS1_16FlashAttnBwdSm80INS1_25CollectiveMainloopBwdSm80ILi1ELi1EN4cute5tupleIJNS5_1CILi64EEES8_NS7_ILi256EEEEEENS_10bfloat16_tEfNS_4arch4Sm80ELb1ELb0ELb1ELb0ELb0ELb0ELb0ELb0ELi2ELi4ELi2ELi2ELb0EEENS1_24CollectiveEpilogueBwdGQAISA_fSD_Li256ELb0ELb0EEENS1_25SingleTileBwdLPTSchedulerILb0ELi64ELb0EEEEEEEEEvNT_6ParamsE,@function
        .size           _ZN7cutlass13device_kernelIN5flash19enable_sm80_to_sm89INS1_16FlashAttnBwdSm80INS1_25CollectiveMainloopBwdSm80ILi1ELi1EN4cute5tupleIJNS5_1CILi64EEES8_NS7_ILi256EEEEEENS_10bfloat16_tEfNS_4arch4Sm80ELb1ELb0ELb1ELb0ELb0ELb0ELb0ELb0ELi2ELi4ELi2ELi2ELb0EEENS1_24CollectiveEpilogueBwdGQAISA_fSD_Li256ELb0ELb0EEENS1_25SingleTileBwdLPTSchedulerILb0ELi64ELb0EEEEEEEEEvNT_6ParamsE,(.L_x_1170 - _ZN7cutlass13device_kernelIN5flash19enable_sm80_to_sm89INS1_16FlashAttnBwdSm80INS1_25CollectiveMainloopBwdSm80ILi1ELi1EN4cute5tupleIJNS5_1CILi64EEES8_NS7_ILi256EEEEEENS_10bfloat16_tEfNS_4arch4Sm80ELb1ELb0ELb1ELb0ELb0ELb0ELb0ELb0ELi2ELi4ELi2ELi2ELb0EEENS1_24CollectiveEpilogueBwdGQAISA_fSD_Li256ELb0ELb0EEENS1_25SingleTileBwdLPTSchedulerILb0ELi64ELb0EEEEEEEEEvNT_6ParamsE)
        .other          _ZN7cutlass13device_kernelIN5flash19enable_sm80_to_sm89INS1_16FlashAttnBwdSm80INS1_25CollectiveMainloopBwdSm80ILi1ELi1EN4cute5tupleIJNS5_1CILi64EEES8_NS7_ILi256EEEEEENS_10bfloat16_tEfNS_4arch4Sm80ELb1ELb0ELb1ELb0ELb0ELb0ELb0ELb0ELi2ELi4ELi2ELi2ELb0EEENS1_24CollectiveEpilogueBwdGQAISA_fSD_Li256ELb0ELb0EEENS1_25SingleTileBwdLPTSchedulerILb0ELi64ELb0EEEEEEEEEvNT_6ParamsE,@"STO_CUDA_ENTRY STV_DEFAULT"
_ZN7cutlass13device_kernelIN5flash19enable_sm80_to_sm89INS1_16FlashAttnBwdSm80INS1_25CollectiveMainloopBwdSm80ILi1ELi1EN4cute5tupleIJNS5_1CILi64EEES8_NS7_ILi256EEEEEENS_10bfloat16_tEfNS_4arch4Sm80ELb1ELb0ELb1ELb0ELb0ELb0ELb0ELb0ELi2ELi4ELi2ELi2ELb0EEENS1_24CollectiveEpilogueBwdGQAISA_fSD_Li256ELb0ELb0EEENS1_25SingleTileBwdLPTSchedulerILb0ELi64ELb0EEEEEEEEEvNT_6ParamsE:
        /* <DEDUP_REMOVED lines=28> */
.L_x_970:
[----:B------:R-:W-:Y:S02]  /*01c0*/  ULDC UR7, c[0x0][0x3b4] ;  /* 0x0000ed0000077ab9 */ /* 0x000fe40000000800 */
[----:B------:R-:W-:Y:S02]  /*01d0*/  UISETP.NE.AND UP0, UPT, UR7, 0x1, UPT ;  /* 0x000000010700788c */ /* 0x000fe4000bf05270 */
[----:B------:R-:W-:Y:S02]  /*01e0*/  ULDC.64 UR4, c[0x0][0x3b8] ;  /* 0x0000ee0000047ab9 */ /* 0x000fe40000000a00 */
[----:B------:R-:W-:Y:S02]  /*01f0*/  UIMAD.WIDE.U32 UR10, UR6, UR4, URZ ;  /* 0x00000004060a72a5 */ /* 0x000fe4000f8e003f */
[----:B------:R-:W-:-:S05]  /*0200*/  UMOV UR15, UR6 ;  /* 0x00000006000f7c82 */ /* 0x000fca0008000000 */
[----:B------:R-:W-:-:S04]  /*0210*/  @UP0 USHF.R.U32.HI UR15, URZ, UR5, UR11 ;  /* 0x000000053f0f0299 */ /* 0x000fc8000801160b */
[----:B------:R-:W-:-:S04]  /*0220*/  UIMAD UR7, UR15, UR7, URZ ;  /* 0x000000070f0772a4 */ /* 0x000fc8000f8e023f */
.L_x_971:
        /* <DEDUP_REMOVED lines=11> */
.L_x_969:
        /* <DEDUP_REMOVED lines=20> */
.L_x_973:
[----:B------:R-:W-:Y:S02]  /*0420*/  ULDC UR7, c[0x0][0x3b4] ;  /* 0x0000ed0000077ab9 */ /* 0x000fe40000000800 */
[----:B------:R-:W-:Y:S02]  /*0430*/  UISETP.NE.AND UP0, UPT, UR7, 0x1, UPT ;  /* 0x000000010700788c */ /* 0x000fe4000bf05270 */
[----:B------:R-:W-:Y:S02]  /*0440*/  ULDC.64 UR4, c[0x0][0x3b8] ;  /* 0x0000ee0000047ab9 */ /* 0x000fe40000000a00 */
[----:B------:R-:W-:Y:S02]  /*0450*/  UIMAD.WIDE.U32 UR10, UR6, UR4, URZ ;  /* 0x00000004060a72a5 */ /* 0x000fe4000f8e003f */
[----:B------:R-:W-:-:S05]  /*0460*/  UMOV UR15, UR6 ;  /* 0x00000006000f7c82 */ /* 0x000fca0008000000 */
[----:B------:R-:W-:-:S04]  /*0470*/  @UP0 USHF.R.U32.HI UR15, URZ, UR5, UR11 ;  /* 0x000000053f0f0299 */ /* 0x000fc8000801160b */
[----:B------:R-:W-:-:S04]  /*0480*/  UIMAD UR7, UR15, UR7, URZ ;  /* 0x000000070f0772a4 */ /* 0x000fc8000f8e023f */
.L_x_974:
        /* <DEDUP_REMOVED lines=10> */
.L_x_972:
        /* <DEDUP_REMOVED lines=16> */
[----:B------:R-:W-:Y:S01]  /*0630*/  UIADD3 UR6, UR6, 0x3f, URZ ;  /* 0x0000003f06067890 */ /* 0x000fe2000fffe03f */
[----:B------:R-:W-:Y:S01]  /*0640*/  CS2R R150, SRZ ;  /* 0x0000000000967805 */ /* 0x000fe2000001ff00 */
[----:B------:R-:W-:Y:S01]  /*0650*/  USHF.R.S32.HI UR4, URZ, 0x1f, UR5 ;  /* 0x0000001f3f047899 */ /* 0x000fe20008011405 */
[----:B------:R-:W-:Y:S01]  /*0660*/  CS2R R148, SRZ ;  /* 0x0000000000947805 */ /* 0x000fe2000001ff00 */
[----:B------:R-:W-:Y:S01]  /*0670*/  ULDC.64 UR16, c[0x0][0x118] ;  /* 0x0000460000107ab9 */ /* 0x000fe20000000a00 */
        /* <DEDUP_REMOVED lines=80> */
[----:B------:R-:W-:Y:S01]  /*0b80*/  CS2R R162, SRZ ;  /* 0x0000000000a27805 */ /* 0x000fe2000001ff00 */
        /* <DEDUP_REMOVED lines=84> */
[----:B------:R-:W-:Y:S01]  /*10d0*/  UIMAD UR7, UR19, UR4, URZ ;  /* 0x00000004130772a4 */ /* 0x000fe2000f8e023f */
[----:B------:R-:W-:Y:S01]  /*10e0*/  SHF.R.S32.HI R27, RZ, 0x6, R8 ;  /* 0x00000006ff1b7819 */ /* 0x000fe20000011408 */
[----:B------:R-:W-:Y:S01]  /*10f0*/  IMAD.WIDE.U32 R18, R11, c[0x0][0x188], R12 ;  /* 0x000062000b127a25 */ /* 0x000fe200078e000c */
[C---:B------:R-:W-:Y:S01]  /*1100*/  LEA R8, P3, R9.reuse, R4, 0x6 ;  /* 0x0000000409087211 */ /* 0x040fe200078630ff */
[----:B------:R-:W-:Y:S01]  /*1110*/  UIMAD.WIDE.U32 UR22, UR11, UR4, URZ ;  /* 0x000000040b1672a5 */ /* 0x000fe2000f8e003f */
[----:B------:R-:W-:Y:S01]  /*1120*/  ISETP.LT.OR P2, PT, R0, 0x1, P5 ;  /* 0x000000010000780c */ /* 0x000fe20002f41670 */
        /* <DEDUP_REMOVED lines=9> */
[C---:B------:R-:W-:Y:S01]  /*11c0*/  ISETP.LT.OR P0, PT, R0.reuse, 0x21, P0 ;  /* 0x000000210000780c */ /* 0x040fe20000701670 */
[----:B------:R-:W-:Y:S01]  /*11d0*/  UIADD3 UR5, UR23, UR5, URZ ;  /* 0x0000000517057290 */ /* 0x000fe2000fffe03f */
[C---:B------:R-:W-:Y:S01]  /*11e0*/  ISETP.LT.OR P6, PT, R0.reuse, 0x21, P6 ;  /* 0x000000210000780c */ /* 0x040fe200037c1670 */
[----:B------:R-:W-:Y:S01]  /*11f0*/  @!PT LDS RZ, [RZ] ;  /* 0x00000000fffff984 */ /* 0x000fe20000000800 */
[----:B------:R-:W-:Y:S01]  /*1200*/  @!PT LDS RZ, [RZ] ;  /* 0x00000000fffff984 */ /* 0x000fe20000000800 */
[----:B------:R-:W-:Y:S01]  /*1210*/  @!PT LDS RZ, [RZ] ;  /* 0x00000000fffff984 */ /* 0x000fe20000000800 */
[----:B------:R1:W-:Y:S01]  /*1220*/  LDGSTS.E.BYPASS.LTC128B.128 [R240+0x8080], [R4.64], !P2 ;  /* 0x0808000004f07fae */ /* 0x0003e2000d101d50 */
[C---:B------:R-:W-:Y:S01]  /*1230*/  ISETP.LT.OR P2, PT, R0.reuse, 0x1, P4 ;  /* 0x000000010000780c */ /* 0x040fe20002741670 */
[----:B------:R-:W-:Y:S01]  /*1240*/  IMAD.MOV.U32 R246, RZ, RZ, 0x20 ;  /* 0x00000020fff67424 */ /* 0x000fe200078e00ff */
[----:B------:R-:W-:Y:S01]  /*1250*/  ISETP.LT.OR P4, PT, R0, 0x21, P4 ;  /* 0x000000210000780c */ /* 0x000fe20002781670 */
[----:B------:R-:W-:Y:S01]  /*1260*/  IMAD.U32 R17, RZ, RZ, UR5 ;  /* 0x00000005ff117e24 */ /* 0x000fe2000f8e00ff */
[--C-:B------:R-:W-:Y:S01]  /*1270*/  SHF.R.S32.HI R13, RZ, 0x1f, R12.reuse ;  /* 0x0000001fff0d7819 */ /* 0x100fe2000001140c */
[----:B------:R2:W-:Y:S01]  /*1280*/  STL.64 [R1+0x8], R18 ;  /* 0x0000081201007387 */ /* 0x0005e20000100a00 */
[----:B------:R-:W-:Y:S01]  /*1290*/  IADD3 R23, R19, UR6, RZ ;  /* 0x0000000613177c10 */ /* 0x000fe2000fffe0ff */
[----:B------:R-:W-:Y:S01]  /*12a0*/  ULDC.64 UR4, c[0x0][0x238] ;  /* 0x00008e0000047ab9 */ /* 0x000fe20000000a00 */
[----:B------:R-:W-:Y:S01]  /*12b0*/  CS2R R156, SRZ ;  /* 0x00000000009c7805 */ /* 0x000fe2000001ff00 */
[----:B------:R1:W-:Y:S01]  /*12c0*/  LDGSTS.E.BYPASS.LTC128B.128 [R240+0xa080], [R4.64+0x80], !P1 ;  /* 0x0a08008004f07fae */ /* 0x0003e2000c901d50 */
[C---:B------:R-:W-:Y:S01]  /*12d0*/  LEA R10, P1, R14.reuse, R6, 0x6 ;  /* 0x000000060e0a7211 */ /* 0x040fe200078230ff */
[----:B------:R-:W-:Y:S01]  /*12e0*/  UIMAD UR4, UR20, UR4, URZ ;  /* 0x00000004140472a4 */ /* 0x000fe2000f8e023f */
[----:B------:R-:W-:Y:S01]  /*12f0*/  CS2R R154, SRZ ;  /* 0x00000000009a7805 */ /* 0x000fe2000001ff00 */
[----:B------:R1:W-:Y:S01]  /*1300*/  LDGSTS.E.BYPASS.LTC128B.128 [R240+0xc080], [R4.64+0x100], !P3 ;  /* 0x0c08010004f07fae */ /* 0x0003e2000d901d50 */
[----:B------:R-:W-:Y:S01]  /*1310*/  LEA.HI.X R11, R14, R7, R15, 0x6, P1 ;  /* 0x000000070e0b7211 */ /* 0x000fe200008f340f */
[----:B------:R-:W-:Y:S01]  /*1320*/  IMAD.U32 R14, RZ, RZ, UR13 ;  /* 0x0000000dff0e7e24 */ /* 0x000fe2000f8e00ff */
[----:B------:R-:W-:Y:S01]  /*1330*/  ISETP.GE.AND P1, PT, R2, c[0x0][0x19c], PT ;  /* 0x0000670002007a0c */ /* 0x000fe20003f26270 */
[----:B------:R1:W-:Y:S01]  /*1340*/  LDGSTS.E.BYPASS.LTC128B.128 [R240+0xe080], [R4.64+0x180], !P2 ;  /* 0x0e08018004f07fae */ /* 0x0003e2000d101d50 */
[----:B------:R-:W-:Y:S01]  /*1350*/  ISETP.LT.OR P2, PT, R0, 0x21, P5 ;  /* 0x000000210000780c */ /* 0x000fe20002f41670 */
[--C-:B------:R-:W-:Y:S01]  /*1360*/  IMAD.WIDE.U32 R14, R14, c[0x0][0x270], R12.reuse ;  /* 0x00009c000e0e7a25 */ /* 0x100fe200078e000c */
[----:B------:R-:W-:Y:S01]  /*1370*/  ISETP.LT.OR P3, PT, R0, 0x1, P1 ;  /* 0x000000010000780c */ /* 0x000fe20000f61670 */
[----:B------:R-:W-:Y:S01]  /*1380*/  ULDC.64 UR6, c[0x0][0x270] ;  /* 0x00009c0000067ab9 */ /* 0x000fe20000000a00 */
[----:B------:R-:W-:Y:S01]  /*1390*/  ISETP.GE.AND P5, PT, R26, c[0x0][0x19c], PT ;  /* 0x000067001a007a0c */ /* 0x000fe20003fa6270 */
[----:B------:R-:W-:Y:S01]  /*13a0*/  UIMAD UR4, UR13, UR5, UR4 ;  /* 0x000000050d0472a4 */ /* 0x000fe2000f8e0204 */
[C---:B------:R-:W-:Y:S01]  /*13b0*/  ISETP.LT.OR P1, PT, R0.reuse, 0x21, P1 ;  /* 0x000000210000780c */ /* 0x040fe20000f21670 */
[----:B------:R-:W-:Y:S01]  /*13c0*/  UIMAD UR6, UR20, UR6, URZ ;  /* 0x00000006140672a4 */ /* 0x000fe2000f8e023f */
[----:B------:R3:W-:Y:S01]  /*13d0*/  STL [R1+0x14], R23 ;  /* 0x0000141701007387 */ /* 0x0007e20000100800 */
[----:B------:R-:W-:Y:S01]  /*13e0*/  CS2R R152, SRZ ;  /* 0x0000000000987805 */ /* 0x000fe2000001ff00 */
[----:B------:R-:W-:Y:S01]  /*13f0*/  CS2R R150, SRZ ;  /* 0x0000000000967805 */ /* 0x000fe2000001ff00 */
[----:B------:R-:W-:Y:S01]  /*1400*/  UIMAD UR6, UR13, UR7, UR6 ;  /* 0x000000070d0672a4 */ /* 0x000fe2000f8e0206 */
[----:B------:R-:W-:Y:S01]  /*1410*/  CS2R R148, SRZ ;  /* 0x0000000000947805 */ /* 0x000fe2000001ff00 */
[----:B------:R4:W-:Y:S01]  /*1420*/  LDGSTS.E.BYPASS.LTC128B.128 [R240+0x9080], [R8.64], !P2 ;  /* 0x0908000008f07fae */ /* 0x0009e2000d101d50 */
        /* <DEDUP_REMOVED lines=8> */
[----:B------:R-:W-:Y:S01]  /*14b0*/  CS2R R138, SRZ ;  /* 0x00000000008a7805 */ /* 0x000fe2000001ff00 */
[----:B------:R-:W-:Y:S01]  /*14c0*/  CS2R R136, SRZ ;  /* 0x0000000000887805 */ /* 0x000fe2000001ff00 */
[----:B------:R-:W-:Y:S01]  /*14d0*/  CS2R R134, SRZ ;  /* 0x0000000000867805 */ /* 0x000fe2000001ff00 */
[----:B------:R4:W-:Y:S01]  /*14e0*/  LDGSTS.E.BYPASS.LTC128B.128 [R240+0xf080], [R8.64+0x180], !P4 ;  /* 0x0f08018008f07fae */ /* 0x0009e2000e101d50 */
[----:B-1----:R-:W-:Y:S01]  /*14f0*/  IMAD.U32 R4, RZ, RZ, UR22 ;  /* 0x00000016ff047e24 */ /* 0x002fe2000f8e00ff */
[----:B------:R-:W-:Y:S01]  /*1500*/  ISETP.GE.AND P4, PT, R25, c[0x0][0x19c], PT ;  /* 0x0000670019007a0c */ /* 0x000fe20003f86270 */
[----:B------:R-:W-:Y:S01]  /*1510*/  IMAD.U32 R5, RZ, RZ, UR23 ;  /* 0x00000017ff057e24 */ /* 0x000fe2000f8e00ff */
[----:B------:R1:W-:Y:S01]  /*1520*/  LDGSTS.E.BYPASS.LTC128B.128 [R240+0x80], [R6.64], !P3 ;  /* 0x0008000006f07fae */ /* 0x0003e2000d901d50 */
[----:B------:R-:W-:Y:S01]  /*1530*/  CS2R R132, SRZ ;  /* 0x0000000000847805 */ /* 0x000fe2000001ff00 */
[----:B------:R-:W-:Y:S01]  /*1540*/  LEA R5, P2, R4, R18, 0x6 ;  /* 0x0000001204057211 */ /* 0x000fe200078430ff */
[----:B--2---:R-:W-:Y:S01]  /*1550*/  IMAD.WIDE.U32 R18, R16, c[0x0][0x288], R12 ;  /* 0x0000a20010127a25 */ /* 0x004fe200078e000c */
[----:B------:R-:W-:Y:S01]  /*1560*/  ISETP.LT.OR P6, PT, R0, 0x1, P4 ;  /* 0x000000010000780c */ /* 0x000fe200027c1670 */
[----:B------:R1:W-:Y:S01]  /*1570*/  LDGSTS.E.BYPASS.LTC128B.128 [R240+0x2080], [R6.64+0x80], !P0 ;  /* 0x0208008006f07fae */ /* 0x0003e2000c101d50 */
[----:B------:R-:W-:Y:S01]  /*1580*/  LEA.HI.X R12, R4, R23, R17, 0x6, P2 ;  /* 0x00000017040c7211 */ /* 0x000fe200010f3411 */
[----:B------:R-:W-:Y:S01]  /*1590*/  CS2R R130, SRZ ;  /* 0x0000000000827805 */ /* 0x000fe2000001ff00 */
[----:B------:R-:W-:Y:S01]  /*15a0*/  ISETP.GE.AND P2, PT, R24, c[0x0][0x19c], PT ;  /* 0x0000670018007a0c */ /* 0x000fe20003f46270 */
[----:B------:R-:W-:Y:S01]  /*15b0*/  CS2R R128, SRZ ;  /* 0x0000000000807805 */ /* 0x000fe2000001ff00 */
[C---:B------:R-:W-:Y:S01]  /*15c0*/  ISETP.LT.OR P4, PT, R0.reuse, 0x21, P4 ;  /* 0x000000210000780c */ /* 0x040fe20002781670 */
[----:B------:R-:W-:Y:S01]  /*15d0*/  CS2R R126, SRZ ;  /* 0x00000000007e7805 */ /* 0x000fe2000001ff00 */
[C---:B------:R-:W-:Y:S01]  /*15e0*/  ISETP.LT.OR P3, PT, R0.reuse, 0x1, P2 ;  /* 0x000000010000780c */ /* 0x040fe20001761670 */
[----:B------:R-:W-:Y:S01]  /*15f0*/  CS2R R124, SRZ ;  /* 0x00000000007c7805 */ /* 0x000fe2000001ff00 */
[----:B------:R-:W-:Y:S01]  /*1600*/  ISETP.LT.OR P2, PT, R0, 0x21, P2 ;  /* 0x000000210000780c */ /* 0x000fe20001741670 */
[----:B------:R-:W-:Y:S01]  /*1610*/  IMAD.MOV.U32 R0, RZ, RZ, c[0x0][0x178] ;  /* 0x00005e00ff007624 */ /* 0x000fe200078e00ff */
[C---:B------:R-:W-:Y:S01]  /*1620*/  LEA R4, P0, R5.reuse, c[0x0][0x160], 0x1 ;  /* 0x0000580005047a11 */ /* 0x040fe200078008ff */
[----:B------:R1:W-:Y:S01]  /*1630*/  LDGSTS.E.BYPASS.LTC128B.128 [R240+0x4080], [R6.64+0x100], !P6 ;  /* 0x0408010006f07fae */ /* 0x0003e2000f101d50 */
[-C--:B------:R-:W-:Y:S01]  /*1640*/  LEA.HI R17, R22, R248.reuse, RZ, 0x4 ;  /* 0x000000f816117211 */ /* 0x080fe200078f20ff */
[----:B------:R-:W-:Y:S01]  /*1650*/  CS2R R122, SRZ ;  /* 0x00000000007a7805 */ /* 0x000fe2000001ff00 */
[----:B------:R-:W-:Y:S01]  /*1660*/  LEA.HI.X R5, R5, c[0x0][0x164], R12, 0x1, P0 ;  /* 0x0000590005057a11 */ /* 0x000fe200000f0c0c */
[----:B------:R-:W-:Y:S01]  /*1670*/  IMAD.MOV.U32 R12, RZ, RZ, R20 ;  /* 0x000000ffff0c7224 */ /* 0x000fe200078e0014 */
[----:B------:R-:W-:Y:S01]  /*1680*/  ISETP.GE.AND P0, PT, R2, c[0x0][0x16c], PT ;  /* 0x00005b0002007a0c */ /* 0x000fe20003f06270 */
[----:B----4-:R-:W-:Y:S01]  /*1690*/  IMAD.U32 R9, RZ, RZ, UR18 ;  /* 0x00000012ff097e24 */ /* 0x010fe2000f8e00ff */
[----:B------:R-:W-:Y:S01]  /*16a0*/  SHF.R.S32.HI R8, RZ, 0x4, R17 ;  /* 0x00000004ff087819 */ /* 0x000fe20000011411 */
[----:B------:R1:W-:Y:S01]  /*16b0*/  LDGSTS.E.BYPASS.LTC128B.128 [R240+0x6080], [R6.64+0x180], !P3 ;  /* 0x0608018006f07fae */ /* 0x0003e2000d901d50 */
[----:B------:R-:W-:Y:S01]  /*16c0*/  IADD3 R13, R21, UR4, RZ ;  /* 0x00000004150d7c10 */ /* 0x000fe2000fffe0ff */
[----:B------:R-:W-:Y:S01]  /*16d0*/  ULDC.64 UR4, c[0x0][0x278] ;  /* 0x00009e0000047ab9 */ /* 0x000fe20000000a00 */
[----:B------:R-:W-:Y:S01]  /*16e0*/  IADD3 R9, -R9, c[0x0][0x168], -R250 ;  /* 0x00005a0009097a10 */ /* 0x000fe20007ffe9fa */
[----:B------:R2:W-:Y:S01]  /*16f0*/  LDGSTS.E.BYPASS.LTC128B.128 [R240+0x1080], [R10.64], !P1 ;  /* 0x010800000af07fae */ /* 0x0005e2000c901d50 */
[----:B------:R-:W-:Y:S01]  /*1700*/  ISETP.GE.AND P1, PT, R26, c[0x0][0x16c], PT ;  /* 0x00005b001a007a0c */ /* 0x000fe20003f26270 */
[----:B------:R-:W-:Y:S01]  /*1710*/  UIMAD UR4, UR9, UR4, URZ ;  /* 0x00000004090472a4 */ /* 0x000fe2000f8e023f */
        /* <DEDUP_REMOVED lines=8> */
[C---:B------:R-:W-:Y:S01]  /*17a0*/  ISETP.LT.OR P6, PT, R9.reuse, 0x1, P5 ;  /* 0x000000010900780c */ /* 0x040fe20002fc1670 */
[----:B------:R2:W-:Y:S01]  /*17b0*/  LDGSTS.E.BYPASS.LTC128B.128 [R240+0x7080], [R10.64+0x180], !P2 ;  /* 0x070801800af07fae */ /* 0x0005e2000d101d50 */
[C---:B------:R-:W-:Y:S01]  /*17c0*/  ISETP.LT.OR P2, PT, R9.reuse, 0x1, P1 ;  /* 0x000000010900780c */ /* 0x040fe20000f41670 */
[----:B------:R-:W-:Y:S01]  /*17d0*/  CS2R R116, SRZ ;  /* 0x0000000000747805 */ /* 0x000fe2000001ff00 */
[C---:B------:R-:W-:Y:S01]  /*17e0*/  ISETP.LT.OR P1, PT, R9.reuse, 0x21, P1 ;  /* 0x000000210900780c */ /* 0x040fe20000f21670 */
[----:B------:R-:W0:Y:S01]  /*17f0*/  LDGDEPBAR ;  /* 0x00000000000079af */ /* 0x000e220000000000 */
[CC--:B------:R-:W-:Y:S01]  /*1800*/  LEA.HI R16, R22.reuse, R248.reuse, RZ, 0x5 ;  /* 0x000000f816107211 */ /* 0x0c0fe200078f28ff */
[----:B------:R-:W-:Y:S01]  /*1810*/  CS2R R114, SRZ ;  /* 0x0000000000727805 */ /* 0x000fe2000001ff00 */
[----:B------:R-:W-:Y:S01]  /*1820*/  LEA.HI R20, R22, R248, RZ, 0x2 ;  /* 0x000000f816147211 */ /* 0x000fe200078f10ff */
[----:B------:R4:W-:Y:S01]  /*1830*/  LDGSTS.E.BYPASS.LTC128B.128 [R240+0x10080], [R4.64], !P3 ;  /* 0x1008000004f07fae */ /* 0x0009e2000d901d50 */
[----:B------:R-:W-:Y:S01]  /*1840*/  ISETP.LT.OR P3, PT, R9, 0x1, P4 ;  /* 0x000000010900780c */ /* 0x000fe20002761670 */
[----:B------:R-:W-:Y:S01]  /*1850*/  CS2R R112, SRZ ;  /* 0x0000000000707805 */ /* 0x000fe2000001ff00 */
[----:B-1----:R-:W-:Y:S01]  /*1860*/  IADD3 R7, R15, UR6, RZ ;  /* 0x000000060f077c10 */ /* 0x002fe2000fffe0ff */
[----:B------:R-:W-:Y:S01]  /*1870*/  IMAD.MOV.U32 R6, RZ, RZ, R14 ;  /* 0x000000ffff067224 */ /* 0x000fe200078e000e */
[----:B------:R-:W-:Y:S01]  /*1880*/  ULDC.64 UR6, c[0x0][0x210] ;  /* 0x0000840000067ab9 */ /* 0x000fe20000000a00 */
[----:B------:R4:W-:Y:S01]  /*1890*/  LDGSTS.E.BYPASS.LTC128B.128 [R240+0x12080], [R4.64+0x80], !P2 ;  /* 0x1208008004f07fae */ /* 0x0009e2000d101d50 */
[----:B------:R-:W-:Y:S01]  /*18a0*/  UIMAD UR21, UR20, UR6, URZ ;  /* 0x00000006141572a4 */ /* 0x000fe2000f8e023f */
[C---:B------:R-:W-:Y:S01]  /*18b0*/  ISETP.LT.OR P5, PT, R9.reuse, 0x21, P5 ;  /* 0x000000210900780c */ /* 0x040fe20002fa1670 */
[----:B------:R-:W-:Y:S01]  /*18c0*/  UIMAD UR6, UR14, UR5, UR4 ;  /* 0x000000050e0672a4 */ /* 0x000fe2000f8e0204 */
[----:B------:R4:W-:Y:S01]  /*18d0*/  LDGSTS.E.BYPASS.LTC128B.128 [R240+0x14080], [R4.64+0x100], !P6 ;  /* 0x1408010004f07fae */ /* 0x0009e2000f101d50 */
[C---:B------:R-:W-:Y:S01]  /*18e0*/  ISETP.GE.AND P6, PT, R2.reuse, c[0x0][0x1fc], PT ;  /* 0x00007f0002007a0c */ /* 0x040fe20003fc6270 */
[----:B------:R-:W-:Y:S01]  /*18f0*/  UIMAD UR7, UR13, UR7, UR21 ;  /* 0x000000070d0772a4 */ /* 0x000fe2000f8e0215 */
[----:B------:R-:W-:Y:S01]  /*1900*/  ISETP.LT.OR P4, PT, R9, 0x21, P4 ;  /* 0x000000210900780c */ /* 0x000fe20002781670 */
[----:B------:R4:W-:Y:S01]  /*1910*/  LDGSTS.E.BYPASS.LTC128B.128 [R240+0x16080], [R4.64+0x180], !P3 ;  /* 0x1608018004f07fae */ /* 0x0009e2000d901d50 */
[----:B------:R-:W-:Y:S01]  /*1920*/  ISETP.GE.AND P3, PT, R2, c[0x0][0x16c], PT ;  /* 0x00005b0002007a0c */ /* 0x000fe20003f66270 */
[----:B------:R-:W-:Y:S01]  /*1930*/  USHF.R.S32.HI UR21, URZ, 0x1f, UR18 ;  /* 0x0000001f3f157899 */ /* 0x000fe20008011412 */
[----:B------:R-:W-:Y:S01]  /*1940*/  CS2R R110, SRZ ;  /* 0x00000000006e7805 */ /* 0x000fe2000001ff00 */
[----:B------:R-:W-:Y:S01]  /*1950*/  ULDC.64 UR4, c[0x0][0x218] ;  /* 0x0000860000047ab9 */ /* 0x000fe20000000a00 */
[----:B--2---:R-:W-:Y:S01]  /*1960*/  IMAD.MOV.U32 R11, RZ, RZ, c[0x0][0x17c] ;  /* 0x00005f00ff0b7624 */ /* 0x004fe200078e00ff */
[C---:B------:R-:W-:Y:S01]  /*1970*/  LEA R10, P2, R0.reuse, R4, 0x6 ;  /* 0x00000004000a7211 */ /* 0x040fe200078430ff */
[----:B------:R-:W-:Y:S01]  /*1980*/  UIMAD UR4, UR9, UR4, URZ ;  /* 0x00000004090472a4 */ /* 0x000fe2000f8e023f */
[----:B------:R-:W-:Y:S01]  /*1990*/  CS2R R108, SRZ ;  /* 0x00000000006c7805 */ /* 0x000fe2000001ff00 */
[----:B------:R-:W-:Y:S01]  /*19a0*/  CS2R R106, SRZ ;  /* 0x00000000006a7805 */ /* 0x000fe2000001ff00 */
[----:B------:R-:W-:Y:S01]  /*19b0*/  LEA.HI.X R11, R0, R5, R11, 0x6, P2 ;  /* 0x00000005000b7211 */ /* 0x000fe200010f340b */
[----:B------:R-:W-:Y:S01]  /*19c0*/  UIMAD UR22, UR14, UR5, UR4 ;  /* 0x000000050e1672a4 */ /* 0x000fe2000f8e0204 */
[----:B------:R-:W-:Y:S01]  /*19d0*/  LEA.HI R0, R17, R8, RZ, 0x1 ;  /* 0x0000000811007211 */ /* 0x000fe200078f08ff */
[----:B------:R-:W-:Y:S01]  /*19e0*/  CS2R R104, SRZ ;  /* 0x0000000000687805 */ /* 0x000fe2000001ff00 */
[----:B------:R-:W-:Y:S01]  /*19f0*/  ISETP.GE.AND P2, PT, R2, c[0x0][0x1fc], PT ;  /* 0x00007f0002007a0c */ /* 0x000fe20003f46270 */
[----:B------:R1:W-:Y:S01]  /*1a00*/  LDGSTS.E.BYPASS.LTC128B.128 [R240+0x11080], [R10.64], !P0 ;  /* 0x110800000af07fae */ /* 0x0003e2000c101d50 */
[----:B------:R-:W-:Y:S01]  /*1a10*/  LOP3.LUT R0, R0, 0xfffffffe, RZ, 0xc0, !PT ;  /* 0xfffffffe00007812 */ /* 0x000fe200078ec0ff */
[----:B------:R-:W-:Y:S01]  /*1a20*/  IMAD.WIDE.U32 R2, R250, c[0x0][0x208], R2 ;  /* 0x00008200fa027a25 */ /* 0x000fe200078e0002 */
[----:B------:R-:W-:Y:S01]  /*1a30*/  ISETP.GT.AND P0, PT, R248, 0xf, PT ;  /* 0x0000000ff800780c */ /* 0x000fe20003f04270 */
[----:B------:R1:W-:Y:S01]  /*1a40*/  LDGSTS.E.BYPASS.LTC128B.128 [R240+0x13080], [R10.64+0x80], !P1 ;  /* 0x130800800af07fae */ /* 0x0003e2000c901d50 */
[----:B------:R-:W-:Y:S01]  /*1a50*/  ULDC.64 UR4, c[0x0][0x288] ;  /* 0x0000a20000047ab9 */ /* 0x000fe20000000a00 */
[----:B------:R-:W-:Y:S01]  /*1a60*/  IMAD.IADD R21, R8, 0x1, -R0 ;  /* 0x0000000108157824 */ /* 0x000fe200078e0a00 */
[----:B------:R-:W-:Y:S01]  /*1a70*/  UIMAD UR4, UR20, UR4, URZ ;  /* 0x00000004140472a4 */ /* 0x000fe2000f8e023f */
[----:B------:R-:W-:Y:S01]  /*1a80*/  IMAD R0, R251, c[0x0][0x208], RZ ;  /* 0x00008200fb007a24 */ /* 0x000fe200078e02ff */
[----:B------:R1:W-:Y:S01]  /*1a90*/  LDGSTS.E.BYPASS.LTC128B.128 [R240+0x15080], [R10.64+0x100], !P5 ;  /* 0x150801000af07fae */ /* 0x0003e2000e901d50 */
[----:B------:R-:W-:Y:S01]  /*1aa0*/  ISETP.GE.AND P5, PT, R26, c[0x0][0x16c], PT ;  /* 0x00005b001a007a0c */ /* 0x000fe20003fa6270 */
[----:B------:R-:W-:Y:S01]  /*1ab0*/  UIMAD UR4, UR13, UR5, UR4 ;  /* 0x000000050d0472a4 */ /* 0x000fe2000f8e0204 */
[----:B----4-:R-:W-:Y:S01]  /*1ac0*/  IMAD.U32 R4, RZ, RZ, UR14 ;  /* 0x0000000eff047e24 */ /* 0x010fe2000f8e00ff */
[----:B------:R-:W-:Y:S01]  /*1ad0*/  SHF.R.S32.HI R5, RZ, 0x1f, R16 ;  /* 0x0000001fff057819 */ /* 0x000fe20000011410 */
[----:B------:R-:W-:Y:S01]  /*1ae0*/  IMAD R0, R250, c[0x0][0x20c], R0 ;  /* 0x00008300fa007a24 */ /* 0x000fe200078e0200 */
[----:B------:R1:W-:Y:S01]  /*1af0*/  LDGSTS.E.BYPASS.LTC128B.128 [R240+0x17080], [R10.64+0x180], !P4 ;  /* 0x170801800af07fae */ /* 0x0003e2000e101d50 */
[----:B------:R-:W-:Y:S01]  /*1b00*/  IMAD.WIDE.U32 R32, R4, c[0x0][0x278], R6 ;  /* 0x00009e0004207a25 */ /* 0x000fe200078e0006 */
[----:B------:R-:W-:Y:S01]  /*1b10*/  SHF.R.S32.HI R4, RZ, 0x5, R16 ;  /* 0x00000005ff047819 */ /* 0x000fe20000011410 */
[----:B------:R-:W-:Y:S01]  /*1b20*/  CS2R R102, SRZ ;  /* 0x0000000000667805 */ /* 0x000fe2000001ff00 */
[----:B------:R-:W-:Y:S01]  /*1b30*/  ISETP.GE.AND P4, PT, R24, c[0x0][0x16c], PT ;  /* 0x00005b0018007a0c */ /* 0x000fe20003f86270 */
[----:B------:R-:W-:Y:S01]  /*1b40*/  IMAD.IADD R3, R3, 0x1, R0 ;  /* 0x0000000103037824 */ /* 0x000fe200078e0200 */
[-C--:B------:R-:W-:Y:S01]  /*1b50*/  LEA.HI R6, R5, R4.reuse, RZ, 0x2 ;  /* 0x0000000405067211 */ /* 0x080fe200078f10ff */
[----:B------:R-:W-:Y:S01]  /*1b60*/  IMAD.U32 R0, RZ, RZ, UR13 ;  /* 0x0000000dff007e24 */ /* 0x000fe2000f8e00ff */
[----:B------:R-:W-:Y:S01]  /*1b70*/  LEA.HI R5, R4, R4, RZ, 0x1 ;  /* 0x0000000404057211 */ /* 0x000fe200078f08ff */
[----:B------:R2:W-:Y:S01]  /*1b80*/  STL.64 [R1+0x20], R32 ;  /* 0x0000202001007387 */ /* 0x0005e20000100a00 */
[----:B------:R-:W-:Y:S01]  /*1b90*/  IADD3 R28, R33, UR6, RZ ;  /* 0x00000006211c7c10 */ /* 0x000fe2000fffe0ff */
[----:B------:R-:W-:Y:S01]  /*1ba0*/  IMAD.WIDE.U32 R2, R0, c[0x0][0x210], R2 ;  /* 0x0000840000027a25 */ /* 0x000fe200078e0002 */
[----:B------:R-:W-:Y:S01]  /*1bb0*/  @!P0 IADD3 R0, P1, R32, UR18, RZ ;  /* 0x0000001220008c10 */ /* 0x000fe2000ff3e0ff */
[----:B------:R-:W-:Y:S01]  /*1bc0*/  CS2R R100, SRZ ;  /* 0x0000000000647805 */ /* 0x000fe2000001ff00 */
[----:B------:R-:W-:Y:S01]  /*1bd0*/  LOP3.LUT R7, R5, 0xfffffffe, RZ, 0xc0, !PT ;  /* 0xfffffffe05077812 */ /* 0x000fe200078ec0ff */
[----:B------:R4:W-:Y:S01]  /*1be0*/  STL [R1+0x38], R28 ;  /* 0x0000381c01007387 */ /* 0x0009e20000100800 */
[----:B------:R-:W-:Y:S01]  /*1bf0*/  IADD3 R3, R3, UR7, RZ ;  /* 0x0000000703037c10 */ /* 0x000fe2000fffe0ff */
[----:B------:R-:W-:Y:S01]  /*1c00*/  ULDC.64 UR6, c[0x0][0x208] ;  /* 0x0000820000067ab9 */ /* 0x000fe20000000a00 */
[----:B------:R-:W-:Y:S01]  /*1c10*/  @!P0 IADD3.X R5, R28, UR21, RZ, P1, !PT ;  /* 0x000000151c058c10 */ /* 0x000fe20008ffe4ff */
[----:B------:R-:W-:Y:S01]  /*1c20*/  UIMAD UR19, UR19, UR6, URZ ;  /* 0x00000006131372a4 */ /* 0x000fe2000f8e023f */
[----:B------:R-:W-:Y:S01]  /*1c30*/  LOP3.LUT R6, R6, 0xfffffffc, RZ, 0xc0, !PT ;  /* 0xfffffffc06067812 */ /* 0x000fe200078ec0ff */
[----:B------:R-:W-:Y:S01]  /*1c40*/  UIMAD.WIDE.U32 UR24, UR11, UR6, URZ ;  /* 0x000000060b1872a5 */ /* 0x000fe2000f8e003f */
[----:B------:R-:W-:Y:S01]  /*1c50*/  @!P0 LEA R14, P1, R0, c[0x0][0x258], 0x2 ;  /* 0x00009600000e8a11 */ /* 0x000fe200078210ff */
[----:B------:R-:W-:Y:S01]  /*1c60*/  UIMAD UR19, UR11, UR7, UR19 ;  /* 0x000000070b1372a4 */ /* 0x000fe2000f8e0213 */
[----:B------:R-:W-:Y:S01]  /*1c70*/  SEL R243, RZ, 0x8, P4 ;  /* 0x00000008fff37807 */ /* 0x000fe20002000000 */
[----:B---3--:R-:W-:Y:S01]  /*1c80*/  IMAD.IADD R23, R4, 0x1, -R6 ;  /* 0x0000000104177824 */ /* 0x008fe200078e0a06 */
[----:B------:R-:W-:Y:S01]  /*1c90*/  @!P0 LEA.HI.X R15, R0, c[0x0][0x25c], R5, 0x2, P1 ;  /* 0x00009700000f8a11 */ /* 0x000fe200008f1405 */
[----:B------:R-:W-:Y:S01]  /*1ca0*/  IMAD.U32 R0, RZ, RZ, UR14 ;  /* 0x0000000eff007e24 */ /* 0x000fe2000f8e00ff */
[----:B------:R-:W-:Y:S01]  /*1cb0*/  SHF.R.S32.HI R5, RZ, 0x2, R20 ;  /* 0x00000002ff057819 */ /* 0x000fe20000011414 */
[----:B------:R-:W-:Y:S01]  /*1cc0*/  UIADD3 UR19, UR25, UR19, URZ ;  /* 0x0000001319137290 */ /* 0x000fe2000fffe03f */
[----:B------:R-:W-:Y:S01]  /*1cd0*/  IMAD.MOV.U32 R6, RZ, RZ, R18 ;  /* 0x000000ffff067224 */ /* 0x000fe200078e0012 */
[----:B------:R-:W-:Y:S01]  /*1ce0*/  ISETP.GE.AND P4, PT, R25, c[0x0][0x1fc], PT ;  /* 0x00007f0019007a0c */ /* 0x000fe20003f86270 */
[----:B-1----:R-:W-:Y:S01]  /*1cf0*/  IMAD.SHL.U32 R10, R27, 0x8, RZ ;  /* 0x000000081b0a7824 */ /* 0x002fe200078e00ff */
[----:B------:R-:W-:Y:S01]  /*1d00*/  SEL R31, RZ, 0x1, P2 ;  /* 0x00000001ff1f7807 */ /* 0x000fe20001000000 */
[----:B------:R-:W-:Y:S01]  /*1d10*/  CS2R R98, SRZ ;  /* 0x0000000000627805 */ /* 0x000fe2000001ff00 */
[----:B------:R-:W-:Y:S01]  /*1d20*/  ISETP.GE.AND P2, PT, R24, c[0x0][0x1fc], PT ;  /* 0x00007f0018007a0c */ /* 0x000fe20003f46270 */
[----:B--2---:R-:W-:Y:S01]  /*1d30*/  IMAD.WIDE.U32 R32, R0, c[0x0][0x218], R2 ;  /* 0x0000860000207a25 */ /* 0x004fe200078e0002 */
[----:B------:R-:W-:Y:S01]  /*1d40*/  CS2R R96, SRZ ;  /* 0x0000000000607805 */ /* 0x000fe2000001ff00 */
[----:B------:R-:W-:Y:S01]  /*1d50*/  CS2R R94, SRZ ;  /* 0x00000000005e7805 */ /* 0x000fe2000001ff00 */
[----:B------:R-:W-:Y:S01]  /*1d60*/  SEL R242, RZ, 0x8, P2 ;  /* 0x00000008fff27807 */ /* 0x000fe20001000000 */
[----:B----4-:R-:W-:Y:S01]  /*1d70*/  IMAD.IADD R28, R4, 0x1, -R7 ;  /* 0x00000001041c7824 */ /* 0x010fe200078e0a07 */
[----:B------:R-:W-:Y:S01]  /*1d80*/  SHF.R.S32.HI R4, RZ, 0x1f, R20 ;  /* 0x0000001fff047819 */ /* 0x000fe20000011414 */
[----:B------:R-:W-:Y:S01]  /*1d90*/  IMAD.U32 R2, RZ, RZ, UR24 ;  /* 0x00000018ff027e24 */ /* 0x000fe2000f8e00ff */
[----:B------:R-:W-:Y:S01]  /*1da0*/  IADD3 R29, R33, UR22, RZ ;  /* 0x00000016211d7c10 */ /* 0x000fe2000fffe0ff */
[----:B------:R-:W-:Y:S01]  /*1db0*/  IMAD.U32 R3, RZ, RZ, UR25 ;  /* 0x00000019ff037e24 */ /* 0x000fe2000f8e00ff */
[----:B------:R-:W-:Y:S01]  /*1dc0*/  LEA.HI R0, R4, R5, RZ, 0x3 ;  /* 0x0000000504007211 */ /* 0x000fe200078f18ff */
[----:B------:R1:W-:Y:S01]  /*1dd0*/  STL.64 [R1], R32 ;  /* 0x0000002001007387 */ /* 0x0003e20000100a00 */
[----:B------:R-:W-:Y:S01]  /*1de0*/  LEA R8, P1, R2, R32, 0x6 ;  /* 0x0000002002087211 */ /* 0x000fe200078230ff */
[----:B------:R-:W-:Y:S01]  /*1df0*/  IMAD.U32 R4, RZ, RZ, UR14 ;  /* 0x0000000eff047e24 */ /* 0x000fe2000f8e00ff */
[----:B------:R-:W-:Y:S01]  /*1e00*/  LOP3.LUT R3, R0, 0xfffffff8, RZ, 0xc0, !PT ;  /* 0xfffffff800037812 */ /* 0x000fe200078ec0ff */
[----:B------:R-:W-:Y:S01]  /*1e10*/  IMAD.U32 R0, RZ, RZ, UR19 ;  /* 0x00000013ff007e24 */ /* 0x000fe2000f8e00ff */
[----:B------:R-:W-:Y:S01]  /*1e20*/  IADD3 R7, R19, UR4, RZ ;  /* 0x0000000413077c10 */ /* 0x000fe2000fffe0ff */
[----:B------:R2:W-:Y:S01]  /*1e30*/  STL [R1+0x10], R29 ;  /* 0x0000101d01007387 */ /* 0x0005e20000100800 */
[----:B------:R-:W-:Y:S01]  /*1e40*/  IMAD.WIDE.U32 R34, R4, c[0x0][0x240], R12 ;  /* 0x0000900004227a25 */ /* 0x000fe200078e000c */
[----:B------:R-:W-:Y:S01]  /*1e50*/  ULDC.64 UR4, c[0x0][0x290] ;  /* 0x0000a40000047ab9 */ /* 0x000fe20000000a00 */
[----:B------:R-:W-:Y:S01]  /*1e60*/  CS2R R92, SRZ ;  /* 0x00000000005c7805 */ /* 0x000fe2000001ff00 */
[----:B------:R-:W-:Y:S01]  /*1e70*/  UIMAD UR4, UR9, UR4, URZ ;  /* 0x00000004090472a4 */ /* 0x000fe2000f8e023f */
[----:B------:R-:W-:Y:S01]  /*1e80*/  IMAD.IADD R19, R5, 0x1, -R3 ;  /* 0x0000000105137824 */ /* 0x000fe200078e0a03 */
[----:B------:R-:W-:Y:S01]  /*1e90*/  LEA.HI.X R5, R2, R29, R0, 0x6, P1 ;  /* 0x0000001d02057211 */ /* 0x000fe200008f3400 */
[----:B------:R-:W-:Y:S01]  /*1ea0*/  IMAD.U32 R0, RZ, RZ, UR14 ;  /* 0x0000000eff007e24 */ /* 0x000fe2000f8e00ff */
[----:B------:R-:W-:Y:S01]  /*1eb0*/  LOP3.LUT R2, R17, 0xfffffff0, RZ, 0xc0, !PT ;  /* 0xfffffff011027812 */ /* 0x000fe200078ec0ff */
[----:B------:R-:W-:Y:S01]  /*1ec0*/  UIMAD UR4, UR14, UR5, UR4 ;  /* 0x000000050e0472a4 */ /* 0x000fe2000f8e0204 */
[C---:B------:R-:W-:Y:S01]  /*1ed0*/  ISETP.GE.AND P1, PT, R25.reuse, c[0x0][0x16c], PT ;  /* 0x00005b0019007a0c */ /* 0x040fe20003f26270 */
[----:B------:R-:W-:Y:S01]  /*1ee0*/  IMAD.WIDE.U32 R36, R0, c[0x0][0x290], R6 ;  /* 0x0000a40000247a25 */ /* 0x000fe200078e0006 */
[----:B------:R-:W-:Y:S01]  /*1ef0*/  LOP3.LUT R3, R16, 0xffffffe0, RZ, 0xc0, !PT ;  /* 0xffffffe010037812 */ /* 0x000fe200078ec0ff */
[----:B------:R-:W-:Y:S01]  /*1f00*/  STL.64 [R1+0x30], R34 ;  /* 0x0000302201007387 */ /* 0x000fe20000100a00 */
[----:B------:R-:W-:Y:S01]  /*1f10*/  CS2R R90, SRZ ;  /* 0x00000000005a7805 */ /* 0x000fe2000001ff00 */
[C---:B------:R-:W-:Y:S01]  /*1f20*/  IMAD.IADD R2, R248.reuse, 0x1, -R2 ;  /* 0x00000001f8027824 */ /* 0x040fe200078e0a02 */
[----:B------:R-:W-:Y:S01]  /*1f30*/  CS2R R88, SRZ ;  /* 0x0000000000587805 */ /* 0x000fe2000001ff00 */
[C---:B------:R-:W-:Y:S01]  /*1f40*/  IMAD.IADD R0, R248.reuse, 0x1, -R3 ;  /* 0x00000001f8007824 */ /* 0x040fe200078e0a03 */
[----:B------:R3:W-:Y:S01]  /*1f50*/  STL.64 [R1+0x18], R36 ;  /* 0x0000182401007387 */ /* 0x0007e20000100a00 */
[----:B------:R-:W-:Y:S01]  /*1f60*/  @!P0 IMAD.SHL.U32 R3, R248, 0x10, RZ ;  /* 0x00000010f8038824 */ /* 0x000fe200078e00ff */
[----:B------:R-:W-:Y:S01]  /*1f70*/  SHF.R.S32.HI R6, RZ, 0x1f, R2 ;  /* 0x0000001fff067819 */ /* 0x000fe20000011402 */
[----:B------:R-:W-:Y:S01]  /*1f80*/  CS2R R86, SRZ ;  /* 0x0000000000567805 */ /* 0x000fe2000001ff00 */
[----:B-1----:R-:W-:Y:S01]  /*1f90*/  SEL R32, RZ, 0x1, P3 ;  /* 0x00000001ff207807 */ /* 0x002fe20001800000 */
[----:B------:R-:W-:Y:S01]  /*1fa0*/  CS2R R84, SRZ ;  /* 0x0000000000547805 */ /* 0x000fe2000001ff00 */
[C---:B------:R-:W-:Y:S01]  /*1fb0*/  ISETP.GE.AND P3, PT, R26.reuse, c[0x0][0x1fc], PT ;  /* 0x00007f001a007a0c */ /* 0x040fe20003f66270 */
[----:B------:R1:W-:Y:S01]  /*1fc0*/  @!P0 LDGSTS.E.BYPASS.LTC128B.128 [R3+0x20080], [R14.64] ;  /* 0x200800000e038fae */ /* 0x0003e2000b901d50 */
[----:B--2---:R-:W-:Y:S01]  /*1fd0*/  SEL R29, RZ, 0xffffffff, P5 ;  /* 0xffffffffff1d7807 */ /* 0x004fe20002800000 */
[----:B------:R-:W-:Y:S01]  /*1fe0*/  CS2R R82, SRZ ;  /* 0x0000000000527805 */ /* 0x000fe2000001ff00 */
[----:B------:R-:W-:Y:S01]  /*1ff0*/  ISETP.GE.AND P5, PT, R26, c[0x0][0x1fc], PT ;  /* 0x00007f001a007a0c */ /* 0x000fe20003fa6270 */
[----:B------:R-:W0:Y:S01]  /*2000*/  LDGDEPBAR ;  /* 0x00000000000079af */ /* 0x000e220000000000 */
[----:B------:R-:W-:Y:S01]  /*2010*/  SEL R26, RZ, 0x4, P1 ;  /* 0x00000004ff1a7807 */ /* 0x000fe20000800000 */
[----:B------:R-:W-:Y:S01]  /*2020*/  CS2R R80, SRZ ;  /* 0x0000000000507805 */ /* 0x000fe2000001ff00 */
[----:B------:R-:W-:Y:S01]  /*2030*/  ISETP.GE.AND P1, PT, R25, c[0x0][0x1fc], PT ;  /* 0x00007f0019007a0c */ /* 0x000fe20003f26270 */
[----:B------:R-:W-:Y:S01]  /*2040*/  CS2R R78, SRZ ;  /* 0x00000000004e7805 */ /* 0x000fe2000001ff00 */
[----:B------:R-:W-:Y:S01]  /*2050*/  SEL R25, RZ, 0xffffffff, P3 ;  /* 0xffffffffff197807 */ /* 0x000fe20001800000 */
[----:B------:R-:W-:Y:S01]  /*2060*/  CS2R R76, SRZ ;  /* 0x00000000004c7805 */ /* 0x000fe2000001ff00 */
[----:B------:R-:W-:Y:S01]  /*2070*/  ISETP.GE.AND P3, PT, R24, c[0x0][0x1fc], PT ;  /* 0x00007f0018007a0c */ /* 0x000fe20003f66270 */
[----:B------:R-:W-:Y:S01]  /*2080*/  CS2R R74, SRZ ;  /* 0x00000000004a7805 */ /* 0x000fe2000001ff00 */
[----:B------:R-:W-:Y:S01]  /*2090*/  SEL R24, RZ, 0x4, P1 ;  /* 0x00000004ff187807 */ /* 0x000fe20000800000 */
[----:B------:R-:W-:Y:S01]  /*20a0*/  CS2R R72, SRZ ;  /* 0x0000000000487805 */ /* 0x000fe2000001ff00 */
[----:B------:R-:W-:Y:S01]  /*20b0*/  LEA R4, P1, R8, c[0x0][0x1f0], 0x1 ;  /* 0x00007c0008047a11 */ /* 0x000fe200078208ff */
[----:B------:R-:W-:Y:S01]  /*20c0*/  CS2R R70, SRZ ;  /* 0x0000000000467805 */ /* 0x000fe2000001ff00 */
[----:B------:R-:W-:Y:S01]  /*20d0*/  LEA.HI R230, R6, R2, RZ, 0x3 ;  /* 0x0000000206e67211 */ /* 0x000fe200078f18ff */
[----:B------:R-:W-:Y:S01]  /*20e0*/  CS2R R68, SRZ ;  /* 0x0000000000447805 */ /* 0x000fe2000001ff00 */
[----:B------:R-:W-:Y:S01]  /*20f0*/  SHF.R.S32.HI R7, RZ, 0x1f, R0 ;  /* 0x0000001fff077819 */ /* 0x000fe20000011400 */
[----:B------:R-:W-:Y:S01]  /*2100*/  CS2R R66, SRZ ;  /* 0x0000000000427805 */ /* 0x000fe2000001ff00 */
[----:B------:R-:W-:Y:S01]  /*2110*/  LEA.HI.X R5, R8, c[0x0][0x1f4], R5, 0x1, P1 ;  /* 0x00007d0008057a11 */ /* 0x000fe200008f0c05 */
[----:B------:R-:W-:Y:S01]  /*2120*/  CS2R R64, SRZ ;  /* 0x0000000000407805 */ /* 0x000fe2000001ff00 */
[----:B------:R-:W-:Y:S01]  /*2130*/  ISETP.LT.OR P1, PT, R9, 0x1, P6 ;  /* 0x000000010900780c */ /* 0x000fe20003721670 */
[----:B------:R-:W-:Y:S01]  /*2140*/  CS2R R62, SRZ ;  /* 0x00000000003e7805 */ /* 0x000fe2000001ff00 */
[----:B------:R-:W-:Y:S01]  /*2150*/  LEA.HI R16, R7, R0, RZ, 0x2 ;  /* 0x0000000007107211 */ /* 0x000fe200078f10ff */
[----:B------:R-:W-:Y:S01]  /*2160*/  CS2R R60, SRZ ;  /* 0x00000000003c7805 */ /* 0x000fe2000001ff00 */
[C---:B-1----:R-:W-:Y:S01]  /*2170*/  LOP3.LUT R3, R230.reuse, 0xfffffff8, RZ, 0xc0, !PT ;  /* 0xfffffff8e6037812 */ /* 0x042fe200078ec0ff */
[----:B------:R-:W-:Y:S01]  /*2180*/  IMAD.SHL.U32 R230, R230, 0x40, RZ ;  /* 0x00000040e6e67824 */ /* 0x000fe200078e00ff */
[----:B------:R-:W-:Y:S01]  /*2190*/  LOP3.LUT R6, R16, 0x7ffffffc, RZ, 0xc0, !PT ;  /* 0x7ffffffc10067812 */ /* 0x000fe200078ec0ff */
[----:B------:R-:W-:Y:S01]  /*21a0*/  CS2R R58, SRZ ;  /* 0x00000000003a7805 */ /* 0x000fe2000001ff00 */
[----:B------:R-:W-:Y:S01]  /*21b0*/  LEA.HI R7, R22, R248, RZ, 0x7 ;  /* 0x000000f816077211 */ /* 0x000fe200078f38ff */
[----:B------:R-:W-:Y:S01]  /*21c0*/  IMAD.IADD R13, R2, 0x1, -R3 ;  /* 0x00000001020d7824 */ /* 0x000fe200078e0a03 */
[C---:B------:R-:W-:Y:S01]  /*21d0*/  ISETP.LT.OR P2, PT, R9.reuse, 0x1, P5 ;  /* 0x000000010900780c */ /* 0x040fe20002f41670 */
[----:B------:R-:W-:Y:S01]  /*21e0*/  IMAD.SHL.U32 R2, R30, 0x40, RZ ;  /* 0x000000401e027824 */ /* 0x000fe200078e00ff */
[----:B------:R-:W-:Y:S01]  /*21f0*/  SHF.R.S32.HI R12, RZ, 0x7, R7 ;  /* 0x00000007ff0c7819 */ /* 0x000fe20000011407 */
[----:B------:R-:W-:Y:S01]  /*2200*/  IMAD.IADD R11, R0, 0x1, -R6 ;  /* 0x00000001000b7824 */ /* 0x000fe200078e0a06 */
[----:B------:R1:W-:Y:S01]  /*2210*/  LDGSTS.E.BYPASS.LTC128B.128 [R240+0x18080], [R4.64], !P1 ;  /* 0x1808000004f07fae */ /* 0x0003e2000c901d50 */
[----:B------:R-:W-:Y:S01]  /*2220*/  IMAD.SHL.U32 R3, R250, 0x8, RZ ;  /* 0x00000008fa037824 */ /* 0x000fe200078e00ff */
[----:B------:R-:W-:Y:S01]  /*2230*/  LOP3.LUT R0, R2, 0x1c0, RZ, 0xc0, !PT ;  /* 0x000001c002007812 */ /* 0x000fe200078ec0ff */
[----:B------:R-:W-:Y:S01]  /*2240*/  IMAD.SHL.U32 R7, R28, 0x10, RZ ;  /* 0x000000101c077824 */ /* 0x000fe200078e00ff */
[----:B------:R-:W-:Y:S01]  /*2250*/  ISETP.LT.OR P1, PT, R9, 0x1, P4 ;  /* 0x000000010900780c */ /* 0x000fe20002721670 */
[----:B------:R-:W-:Y:S01]  /*2260*/  IMAD.SHL.U32 R6, R21, 0x20, RZ ;  /* 0x0000002015067824 */ /* 0x000fe200078e00ff */
[----:B------:R-:W-:Y:S01]  /*2270*/  LOP3.LUT R3, R3, 0x8, RZ, 0xc0, !PT ;  /* 0x0000000803037812 */ /* 0x000fe200078ec0ff */
[----:B------:R-:W-:Y:S01]  /*2280*/  CS2R R56, SRZ ;  /* 0x0000000000387805 */ /* 0x000fe2000001ff00 */
[--C-:B------:R-:W-:Y:S01]  /*2290*/  SHF.R.U32.HI R2, RZ, 0x3, R0.reuse ;  /* 0x00000003ff027819 */ /* 0x100fe20000011600 */
[----:B------:R1:W-:Y:S01]  /*22a0*/  LDGSTS.E.BYPASS.LTC128B.128 [R240+0x1a080], [R4.64+0x80], !P2 ;  /* 0x1a08008004f07fae */ /* 0x0003e2000d101d50 */
[----:B------:R-:W-:Y:S01]  /*22b0*/  LOP3.LUT R7, R0, 0x10, R7, 0xf8, !PT ;  /* 0x0000001000077812 */ /* 0x000fe200078ef807 */
[----:B------:R-:W-:Y:S01]  /*22c0*/  CS2R R54, SRZ ;  /* 0x0000000000367805 */ /* 0x000fe2000001ff00 */
[----:B------:R-:W-:Y:S01]  /*22d0*/  LOP3.LUT R8, R2, R3, R0, 0x1e, !PT ;  /* 0x0000000302087212 */ /* 0x000fe200078e1e00 */
[----:B------:R-:W-:Y:S01]  /*22e0*/  CS2R R52, SRZ ;  /* 0x0000000000347805 */ /* 0x000fe2000001ff00 */
[----:B------:R-:W-:Y:S01]  /*22f0*/  LOP3.LUT R0, R6, 0x20, RZ, 0xc0, !PT ;  /* 0x0000002006007812 */ /* 0x000fe200078ec0ff */
[----:B------:R-:W-:Y:S01]  /*2300*/  IMAD.U32 R6, RZ, RZ, UR6 ;  /* 0x00000006ff067e24 */ /* 0x000fe2000f8e00ff */
[----:B------:R-:W-:Y:S01]  /*2310*/  LOP3.LUT R17, R2, R7, R3, 0x1e, !PT ;  /* 0x0000000702117212 */ /* 0x000fe200078e1e03 */
[----:B------:R-:W-:Y:S01]  /*2320*/  IMAD.U32 R7, RZ, RZ, UR7 ;  /* 0x00000007ff077e24 */ /* 0x000fe2000f8e00ff */
[C---:B------:R-:W-:Y:S01]  /*2330*/  ISETP.LT.OR P2, PT, R9.reuse, 0x1, P3 ;  /* 0x000000010900780c */ /* 0x040fe20001f41670 */
[----:B------:R1:W-:Y:S01]  /*2340*/  LDGSTS.E.BYPASS.LTC128B.128 [R240+0x1c080], [R4.64+0x100], !P1 ;  /* 0x1c08010004f07fae */ /* 0x0003e2000c901d50 */
[----:B------:R-:W-:Y:S01]  /*2350*/  LEA.HI R3, R12, R12, RZ, 0x1 ;  /* 0x0000000c0c037211 */ /* 0x000fe200078f08ff */
[----:B------:R-:W-:Y:S01]  /*2360*/  CS2R R50, SRZ ;  /* 0x0000000000327805 */ /* 0x000fe2000001ff00 */
[C---:B------:R-:W-:Y:S01]  /*2370*/  ISETP.LT.OR P6, PT, R9.reuse, 0x21, P6 ;  /* 0x000000210900780c */ /* 0x040fe200037c1670 */
[----:B------:R-:W-:Y:S01]  /*2380*/  CS2R R48, SRZ ;  /* 0x0000000000307805 */ /* 0x000fe2000001ff00 */
[C---:B------:R-:W-:Y:S01]  /*2390*/  ISETP.LT.OR P5, PT, R9.reuse, 0x21, P5 ;  /* 0x000000210900780c */ /* 0x040fe20002fa1670 */
[----:B------:R-:W-:Y:S01]  /*23a0*/  CS2R R46, SRZ ;  /* 0x00000000002e7805 */ /* 0x000fe2000001ff00 */
[C---:B------:R-:W-:Y:S01]  /*23b0*/  ISETP.LT.OR P4, PT, R9.reuse, 0x21, P4 ;  /* 0x000000210900780c */ /* 0x040fe20002781670 */
[----:B------:R-:W-:Y:S01]  /*23c0*/  CS2R R44, SRZ ;  /* 0x00000000002c7805 */ /* 0x000fe2000001ff00 */
        /* <DEDUP_REMOVED lines=17> */
[----:B------:R1:W-:Y:S01]  /*24e0*/  LDGSTS.E.BYPASS.LTC128B.128 [R240+0x1e080], [R4.64+0x180], !P2 ;  /* 0x1e08018004f07fae */ /* 0x0003e2000d101d50 */
[----:B------:R-:W-:Y:S01]  /*24f0*/  SHF.R.U32.HI R6, RZ, 0x3, R3 ;  /* 0x00000003ff067819 */ /* 0x000fe20000011603 */
[----:B------:R-:W-:Y:S01]  /*2500*/  ULDC.64 UR4, c[0x0][0x240] ;  /* 0x0000900000047ab9 */ /* 0x000fe20000000a00 */
[----:B------:R-:W-:Y:S01]  /*2510*/  IADD3.X R3, R33, UR21, RZ, P1, !PT ;  /* 0x0000001521037c10 */ /* 0x000fe20008ffe4ff */
[----:B------:R2:W-:Y:S01]  /*2520*/  LDGSTS.E.BYPASS.LTC128B.128 [R240+0x19080], [R8.64], !P6 ;  /* 0x1908000008f07fae */ /* 0x0005e2000f101d50 */
[----:B------:R-:W-:Y:S01]  /*2530*/  LEA R14, P1, R0, c[0x0][0x280], 0x2 ;  /* 0x0000a000000e7a11 */ /* 0x000fe200078210ff */
[----:B------:R-:W-:Y:S01]  /*2540*/  UIMAD UR4, UR9, UR4, URZ ;  /* 0x00000004090472a4 */ /* 0x000fe2000f8e023f */
[----:B------:R-:W-:Y:S01]  /*2550*/  LOP3.LUT R10, R10, 0x2, R31, 0xe2, !PT ;  /* 0x000000020a0a7812 */ /* 0x000fe200078ee21f */
[----:B------:R2:W-:Y:S01]  /*2560*/  LDGSTS.E.BYPASS.LTC128B.128 [R240+0x1b080], [R8.64+0x80], !P5 ;  /* 0x1b08008008f07fae */ /* 0x0005e2000e901d50 */
[----:B------:R-:W-:Y:S01]  /*2570*/  LEA.HI.X R15, R0, c[0x0][0x284], R3, 0x2, P1 ;  /* 0x0000a100000f7a11 */ /* 0x000fe200008f1403 */
[----:B------:R-:W-:Y:S01]  /*2580*/  UIMAD UR4, UR14, UR5, UR4 ;  /* 0x000000050e0472a4 */ /* 0x000fe2000f8e0204 */
        /* <DEDUP_REMOVED lines=9> */
[----:B------:R-:W-:Y:S01]  /*2620*/  IMAD.SHL.U32 R10, R23, 0x400, RZ ;  /* 0x00000400170a7824 */ /* 0x000fe200078e00ff */
[----:B------:R-:W-:Y:S01]  /*2630*/  LOP3.LUT R12, R7, R6, RZ, 0x3c, !PT ;  /* 0x00000006070c7212 */ /* 0x000fe200078e3cff */
[----:B------:R2:W-:Y:S01]  /*2640*/  LDGSTS.E.BYPASS.LTC128B.128 [R240+0x1f080], [R8.64+0x180], !P3 ;  /* 0x1f08018008f07fae */ /* 0x0005e2000d901d50 */
[----:B------:R-:W-:Y:S01]  /*2650*/  LOP3.LUT R3, R3, 0x1c0, RZ, 0xc0, !PT ;  /* 0x000001c003037812 */ /* 0x000fe200078ec0ff */
[----:B------:R-:W-:Y:S01]  /*2660*/  IMAD.SHL.U32 R22, R22, 0x2, RZ ;  /* 0x0000000216167824 */ /* 0x000fe200078e00ff */
[----:B------:R-:W-:Y:S01]  /*2670*/  LOP3.LUT R243, R243, R11, R26, 0xfe, !PT ;  /* 0x0000000bf3f37212 */ /* 0x000fe200078efe1a */
[----:B------:R-:W-:Y:S01]  /*2680*/  IMAD.SHL.U32 R11, R21, 0x8, RZ ;  /* 0x00000008150b7824 */ /* 0x000fe200078e00ff */
[----:B-1----:R-:W-:Y:S01]  /*2690*/  SEL R5, R16, 0xfffffff0, !P1 ;  /* 0xfffffff010057807 */ /* 0x002fe20004800000 */
[----:B------:R-:W-:Y:S01]  /*26a0*/  IMAD.IADD R4, R248, 0x1, -R0 ;  /* 0x00000001f8047824 */ /* 0x000fe200078e0a00 */
[----:B------:R-:W-:Y:S01]  /*26b0*/  SHF.R.U32.HI R6, RZ, 0x3, R3 ;  /* 0x00000003ff067819 */ /* 0x000fe20000011603 */
[----:B------:R2:W-:Y:S01]  /*26c0*/  STL [R1+0x2c], R33 ;  /* 0x00002c2101007387 */ /* 0x0005e20000100800 */
[----:B------:R-:W-:Y:S01]  /*26d0*/  LOP3.LUT R11, R3, 0x8, R11, 0xf8, !PT ;  /* 0x00000008030b7812 */ /* 0x000fe200078ef80b */
[----:B------:R-:W-:Y:S01]  /*26e0*/  IMAD R7, R4, 0x2, R10 ;  /* 0x0000000204077824 */ /* 0x000fe200078e020a */
[----:B------:R-:W-:Y:S01]  /*26f0*/  SEL R4, R246, 0xffffffe0, !P2 ;  /* 0xffffffe0f6047807 */ /* 0x000fe20005000000 */
[----:B------:R2:W-:Y:S01]  /*2700*/  STL [R1+0x28], R22 ;  /* 0x0000281601007387 */ /* 0x0005e20000100800 */
[----:B------:R-:W-:Y:S01]  /*2710*/  R2P PR, R30, 0x6 ;  /* 0x000000061e007804 */ /* 0x000fe20000000000 */
[----:B------:R-:W-:Y:S01]  /*2720*/  IMAD.IADD R12, R12, 0x1, R7 ;  /* 0x000000010c0c7824 */ /* 0x000fe200078e0207 */
[----:B------:R-:W-:Y:S01]  /*2730*/  LOP3.LUT R7, R6, R18, R3, 0x1e, !PT ;  /* 0x0000001206077212 */ /* 0x000fe200078e1e03 */
[----:B------:R-:W-:Y:S01]  /*2740*/  IMAD R0, R21, 0x200, R17 ;  /* 0x0000020015007824 */ /* 0x000fe200078e0211 */
[----:B------:R-:W-:Y:S01]  /*2750*/  LOP3.LUT R230, R230, 0xfffffe00, RZ, 0xc0, !PT ;  /* 0xfffffe00e6e67812 */ /* 0x000fe200078ec0ff */
[----:B------:R-:W-:Y:S01]  /*2760*/  IMAD.SHL.U32 R244, R12, 0x2, RZ ;  /* 0x000000020cf47824 */ /* 0x000fe200078e00ff */
        /* <DEDUP_REMOVED lines=8> */
[----:B------:R-:W-:Y:S01]  /*27f0*/  LOP3.LUT R236, R11, R6, RZ, 0x3c, !PT ;  /* 0x000000060bec7212 */ /* 0x000fe200078e3cff */
[----:B------:R-:W-:Y:S01]  /*2800*/  IMAD R11, R28, 0x400, R230 ;  /* 0x000004001c0b7824 */ /* 0x000fe200078e02e6 */
[-C--:B------:R-:W-:Y:S01]  /*2810*/  LOP3.LUT R6, R7, R230.reuse, RZ, 0xfc, !PT ;  /* 0x000000e607067212 */ /* 0x080fe200078efcff */
[----:B------:R-:W-:Y:S01]  /*2820*/  IMAD R229, R228, 0x2, R2 ;  /* 0x00000002e4e57824 */ /* 0x000fe200078e0202 */
[C---:B------:R-:W-:Y:S01]  /*2830*/  IADD3 R7, R244.reuse, 0x20280, RZ ;  /* 0x00020280f4077810 */ /* 0x040fe20007ffe0ff */
[----:B------:R-:W-:Y:S01]  /*2840*/  CS2R R42, SRZ ;  /* 0x00000000002a7805 */ /* 0x000fe2000001ff00 */
        /* <DEDUP_REMOVED lines=12> */
[----:B---3--:R-:W-:Y:S01]  /*2910*/  CS2R R36, SRZ ;  /* 0x0000000000247805 */ /* 0x008fe2000001ff00 */
[----:B------:R-:W-:Y:S01]  /*2920*/  IMAD R237, R5, 0x2, R236 ;  /* 0x0000000205ed7824 */ /* 0x000fe200078e02ec */
[----:B------:R-:W0:Y:S01]  /*2930*/  LDGDEPBAR ;  /* 0x00000000000079af */ /* 0x000e220000000000 */
[----:B------:R-:W-:Y:S01]  /*2940*/  IMAD.IADD R247, R244, 0x1, R246 ;  /* 0x00000001f4f77824 */ /* 0x000fe200078e02f6 */
[----:B------:R-:W-:Y:S01]  /*2950*/  USHF.L.U64.HI UR7, UR6, 0x5, UR7 ;  /* 0x0000000506077899 */ /* 0x000fe20008010207 */
[----:B------:R-:W-:Y:S01]  /*2960*/  IMAD.SHL.U32 R0, R6, 0x2, RZ ;  /* 0x0000000206007824 */ /* 0x000fe200078e00ff */
[----:B------:R-:W-:Y:S01]  /*2970*/  IADD3 R252, -R22, UR8, RZ ;  /* 0x0000000816fc7c10 */ /* 0x000fe2000fffe1ff */
[----:B------:R-:W-:Y:S01]  /*2980*/  IMAD R228, R228, 0x2, R3 ;  /* 0x00000002e4e47824 */ /* 0x000fe200078e0203 */
[----:B------:R-:W-:Y:S01]  /*2990*/  USHF.L.U32 UR6, UR6, 0x5, URZ ;  /* 0x0000000506067899 */ /* 0x000fe2000800063f */
[----:B------:R-:W-:Y:S01]  /*29a0*/  IMAD.SHL.U32 R232, R232, 0x2, RZ ;  /* 0x00000002e8e87824 */ /* 0x000fe200078e00ff */
[----:B------:R-:W-:Y:S01]  /*29b0*/  ULDC UR8, c[0x0][0x198] ;  /* 0x0000660000087ab9 */ /* 0x000fe20000000800 */
[----:B------:R-:W-:-:S02]  /*29c0*/  IMAD.IADD R246, R246, 0x1, R245 ;  /* 0x00000001f6f67824 */ /* 0x000fc400078e02f5 */
[C---:B------:R-:W-:Y:S02]  /*29d0*/  IMAD R234, R4.reuse, 0x2, R230 ;  /* 0x0000000204ea7824 */ /* 0x040fe400078e02e6 */
[C---:B------:R-:W-:Y:S02]  /*29e0*/  IMAD R239, R4.reuse, 0x2, R236 ;  /* 0x0000000204ef7824 */ /* 0x040fe400078e02ec */
[C---:B------:R-:W-:Y:S02]  /*29f0*/  IMAD R233, R4.reuse, 0x2, R231 ;  /* 0x0000000204e97824 */ /* 0x040fe400078e02e7 */
[----:B------:R-:W-:Y:S01]  /*2a00*/  IMAD R238, R4, 0x2, R237 ;  /* 0x0000000204ee7824 */ /* 0x000fe200078e02ed */
[----:B-1----:R-:W-:-:S05]  /*2a10*/  IADD3 R7, R35, UR4, RZ ;  /* 0x0000000423077c10 */ /* 0x002fca000fffe0ff */
[----:B------:R2:W-:Y:S02]  /*2a20*/  STL [R1+0x3c], R7 ;  /* 0x00003c0701007387 */ /* 0x0005e40000100800 */
.L_x_978:
        /* <DEDUP_REMOVED lines=112> */
[----:B------:R-:W3:Y:S01]  /*3130*/  LDSM.16.M88.4 R24, [R228+0x7080] ;  /* 0x00708000e418783b */ /* 0x000ee20000000200 */
[----:B------:R-:W-:Y:S04]  /*3140*/  DEPBAR.LE SB0, 0x0 ;  /* 0x000080000000791a */ /* 0x000fe80000000000 */
[----:B------:R-:W-:Y:S02]  /*3150*/  BAR.SYNC.DEFER_BLOCKING 0x0 ;  /* 0x0000000000007b1d */ /* 0x000fe40000010000 */
[C---:B----4-:R-:W-:Y:S08]  /*3160*/  HMMA.16816.F32.BF16 R4, R164.reuse, R168, R4 ;  /* 0x000000a8a404723c */ /* 0x050ff00000041804 */
[C---:B------:R-:W-:Y:S08]  /*3170*/  HMMA.16816.F32.BF16 R8, R164.reuse, R170, R8 ;  /* 0x000000aaa408723c */ /* 0x040ff00000041808 */
[C---:B-1----:R-:W-:Y:S01]  /*3180*/  HMMA.16816.F32.BF16 R12, R164.reuse, R20, R12 ;  /* 0x00000014a40c723c */ /* 0x042fe2000004180c */
[----:B------:R-:W-:Y:S07]  /*3190*/  LDSM.16.M88.4 R32, [R230+0x18080] ;  /* 0x01808000e620783b */ /* 0x000fee0000000200 */
[----:B------:R-:W-:Y:S01]  /*31a0*/  HMMA.16816.F32.BF16 R16, R164, R22, R16 ;  /* 0x00000016a410723c */ /* 0x000fe20000041810 */
[----:B------:R-:W1:Y:S07]  /*31b0*/  LDSM.16.M88.4 R176, [R2+0x8080] ;  /* 0x0080800002b0783b */ /* 0x000e6e0000000200 */
[C---:B--2---:R-:W-:Y:S01]  /*31c0*/  HMMA.16816.F32.BF16 R4, R28.reuse, R172, R4 ;  /* 0x000000ac1c04723c */ /* 0x044fe20000041804 */
[----:B------:R-:W2:Y:S05]  /*31d0*/  LDSM.16.M88.4 R168, [R2+0x9080] ;  /* 0x0090800002a8783b */ /* 0x000eaa0000000200 */
[----:B------:R-:W-:Y:S02]  /*31e0*/  LDSM.16.M88.4 R164, [R231+0x18080] ;  /* 0x01808000e7a4783b */ /* 0x000fe40000000200 */
[C---:B------:R-:W-:Y:S03]  /*31f0*/  HMMA.16816.F32.BF16 R8, R28.reuse, R174, R8 ;  /* 0x000000ae1c08723c */ /* 0x040fe60000041808 */
[----:B------:R-:W4:Y:S05]  /*3200*/  LDSM.16.M88.4 R180, [R3+0x8080] ;  /* 0x0080800003b4783b */ /* 0x000f2a0000000200 */
[C---:B---3--:R-:W-:Y:S01]  /*3210*/  HMMA.16816.F32.BF16 R12, R28.reuse, R24, R12 ;  /* 0x000000181c0c723c */ /* 0x048fe2000004180c */
[----:B------:R-:W3:Y:S05]  /*3220*/  LDSM.16.M88.4 R172, [R3+0x9080] ;  /* 0x0090800003ac783b */ /* 0x000eea0000000200 */
        /* <DEDUP_REMOVED lines=25> */
[C---:B----4-:R-:W-:Y:S05]  /*33c0*/  HMMA.16816.F32.BF16 R20, R164.reuse, R180, R20 ;  /* 0x000000b4a414723c */ /* 0x050fea0000041814 */
[----:B------:R-:W-:Y:S03]  /*33d0*/  FMUL.FTZ R16, R16, c[0x0][0x2b4] ;  /* 0x0000ad0010107a20 */ /* 0x000fe60000410000 */
[C---:B------:R-:W-:Y:S01]  /*33e0*/  HMMA.16816.F32.BF16 R24, R164.reuse, R182, R24 ;  /* 0x000000b6a418723c */ /* 0x040fe20000041818 */
[----:B------:R-:W2:Y:S07]  /*33f0*/  LDSM.16.M88.4 R180, [R228+0x8080] ;  /* 0x00808000e4b4783b */ /* 0x000eae0000000200 */
[C---:B---3--:R-:W-:Y:S08]  /*3400*/  HMMA.16816.F32.BF16 R28, R164.reuse, R172, R28 ;  /* 0x000000aca41c723c */ /* 0x048ff0000004181c */
        /* <DEDUP_REMOVED lines=382> */
[C---:B------:R-:W-:Y:S01]  /*4bf0*/  LOP3.LUT P5, RZ, R242.reuse, 0x1, RZ, 0xc0, !PT ;  /* 0x00000001f2ff7812 */ /* 0x040fe200078ac0ff */
[----:B------:R-:W-:Y:S01]  /*4c00*/  ULDC.64 UR4, c[0x0][0x208] ;  /* 0x0000820000047ab9 */ /* 0x000fe20000000a00 */
[----:B------:R-:W-:Y:S01]  /*4c10*/  LOP3.LUT P4, RZ, R242, 0x2, RZ, 0xc0, !PT ;  /* 0x00000002f2ff7812 */ /* 0x000fe2000788c0ff */
[----:B------:R-:W3:Y:S01]  /*4c20*/  LDL R200, [R1+0x10] ;  /* 0x0000100001c87983 */ /* 0x000ee20000100800 */
[----:B------:R-:W-:Y:S01]  /*4c30*/  USHF.R.S32.HI UR18, URZ, 0x1f, UR9 ;  /* 0x0000001f3f127899 */ /* 0x000fe20008011409 */
[----:B------:R-:W-:Y:S01]  /*4c40*/  IMAD.U32 R16, RZ, RZ, UR7 ;  /* 0x00000007ff107e24 */ /* 0x000fe2000f8e00ff */
        /* <DEDUP_REMOVED lines=18> */
[----:B------:R-:W-:Y:S02]  /*4d70*/  ISETP.LT.OR P6, PT, R8, 0x1, !P5 ;  /* 0x000000010800780c */ /* 0x000fe40006fc1670 */
[----:B------:R-:W-:Y:S02]  /*4d80*/  IADD3 R9, P3, P2, R202, UR4, R9 ;  /* 0x00000004ca097c10 */ /* 0x000fe4000fa7e009 */
[----:B-----5:R-:W-:Y:S02]  /*4d90*/  LEA.HI.X.SX32 R15, R15, R201, 0x1, P1 ;  /* 0x000000c90f0f7211 */ /* 0x020fe400008f0eff */
[----:B------:R-:W-:Y:S02]  /*4da0*/  ISETP.LT.OR P1, PT, R8, 0x1, !P4 ;  /* 0x000000010800780c */ /* 0x000fe40006721670 */
[----:B------:R-:W-:Y:S02]  /*4db0*/  IADD3.X R16, R200, UR18, R16, P3, P2 ;  /* 0x00000012c8107c10 */ /* 0x000fe40009fe4410 */
        /* <DEDUP_REMOVED lines=8> */
[----:B------:R-:W-:Y:S01]  /*4e40*/  LEA.HI.X R11, R9, c[0x0][0x1f4], R16, 0x1, P3 ;  /* 0x00007d00090b7a11 */ /* 0x000fe200018f0c10 */
[----:B------:R1:W-:Y:S01]  /*4e50*/  LDGSTS.E.BYPASS.LTC128B.128 [R240+0x1a080], [R12.64+0x80], !P1 ;  /* 0x1a0800800cf07fae */ /* 0x0003e2000c901d50 */
        /* <DEDUP_REMOVED lines=8> */
[----:B------:R-:W-:Y:S05]  /*4ee0*/  @!P0 IMAD.SHL.U32 R8, R248, 0x10, RZ ;  /* 0x00000010f8088824 */ /* 0x000fea00078e00ff */
[----:B------:R1:W-:Y:S04]  /*4ef0*/  LDGSTS.E.BYPASS.LTC128B.128 [R240+0x1e080], [R12.64+0x180], !P1 ;  /* 0x1e0801800cf07fae */ /* 0x0003e8000c901d50 */
[----:B------:R1:W-:Y:S04]  /*4f00*/  LDGSTS.E.BYPASS.LTC128B.128 [R240+0x19080], [R10.64], !P5 ;  /* 0x190800000af07fae */ /* 0x0003e8000e901d50 */
[----:B------:R1:W-:Y:S04]  /*4f10*/  LDGSTS.E.BYPASS.LTC128B.128 [R240+0x1b080], [R10.64+0x80], !P4 ;  /* 0x1b0800800af07fae */ /* 0x0003e8000e101d50 */
[----:B------:R1:W-:Y:S04]  /*4f20*/  LDGSTS.E.BYPASS.LTC128B.128 [R240+0x1d080], [R10.64+0x100], !P2 ;  /* 0x1d0801000af07fae */ /* 0x0003e8000d101d50 */
[----:B------:R1:W-:Y:S04]  /*4f30*/  LDGSTS.E.BYPASS.LTC128B.128 [R240+0x1f080], [R10.64+0x180], !P3 ;  /* 0x1f0801800af07fae */ /* 0x0003e8000d901d50 */
[----:B------:R1:W-:Y:S02]  /*4f40*/  @!P0 LDGSTS.E.BYPASS.LTC128B.128 [R8+0x20180], [R14.64] ;  /* 0x201800000e088fae */ /* 0x0003e4000b901d50 */
.L_x_976:
        /* <DEDUP_REMOVED lines=93> */
[C---:B------:R-:W-:Y:S01]  /*5520*/  LOP3.LUT P4, RZ, R243.reuse, 0x1, RZ, 0xc0, !PT ;  /* 0x00000001f3ff7812 */ /* 0x040fe2000788c0ff */
[----:B------:R-:W-:Y:S01]  /*5530*/  ULDC.64 UR4, c[0x0][0x178] ;  /* 0x00005e0000047ab9 */ /* 0x000fe20000000a00 */
[----:B------:R-:W-:Y:S01]  /*5540*/  LOP3.LUT P3, RZ, R243, 0x2, RZ, 0xc0, !PT ;  /* 0x00000002f3ff7812 */ /* 0x000fe2000786c0ff */
        /* <DEDUP_REMOVED lines=21> */
[C---:B------:R-:W-:Y:S02]  /*56a0*/  ISETP.LT.OR P6, PT, R4.reuse, 0x1, !P4 ;  /* 0x000000010400780c */ /* 0x040fe400067c1670 */
[----:B------:R-:W-:Y:S02]  /*56b0*/  ISETP.LT.OR P5, PT, R4, 0x1, !P3 ;  /* 0x000000010400780c */ /* 0x000fe40005fa1670 */
[----:B------:R-:W-:Y:S02]  /*56c0*/  IADD3 R5, P2, R226, UR19, RZ ;  /* 0x00000013e2057c10 */ /* 0x000fe4000ff5e0ff */
[----:B---3--:R-:W-:Y:S02]  /*56d0*/  LEA.HI.X.SX32 R11, R11, R225, 0x1, P1 ;  /* 0x000000e10b0b7211 */ /* 0x008fe400008f0eff */
[----:B------:R-:W-:Y:S02]  /*56e0*/  LEA R10, P1, R7, c[0x0][0x258], 0x2 ;  /* 0x00009600070a7a11 */ /* 0x000fe400078210ff */
[----:B------:R-:W-:Y:S02]  /*56f0*/  IADD3.X R12, R224, UR4, RZ, P2, !PT ;  /* 0x00000004e00c7c10 */ /* 0x000fe400097fe4ff */
        /* <DEDUP_REMOVED lines=24> */
.L_x_977:
        /* <DEDUP_REMOVED lines=218> */
.L_x_975:
[----:B------:R-:W-:Y:S05]  /*6620*/  @P1 EXIT ;  /* 0x000000000000194d */ /* 0x000fea0003800000 */
[----:B------:R-:W-:Y:S01]  /*6630*/  ULDC.64 UR4, c[0x0][0x338] ;  /* 0x0000ce0000047ab9 */ /* 0x000fe20000000a00 */
[----:B-1----:R-:W-:Y:S01]  /*6640*/  IMAD.U32 R8, RZ, RZ, UR14 ;  /* 0x0000000eff087e24 */ /* 0x002fe2000f8e00ff */
[----:B------:R-:W-:Y:S01]  /*6650*/  UISETP.NE.AND UP0, UPT, UR4, 0x1, UPT ;  /* 0x000000010400788c */ /* 0x000fe2000bf05270 */
[----:B------:R-:W-:Y:S01]  /*6660*/  IMAD.U32 R6, RZ, RZ, UR14 ;  /* 0x0000000eff067e24 */ /* 0x000fe2000f8e00ff */
[----:B------:R-:W-:Y:S02]  /*6670*/  UIMAD.WIDE.U32 UR6, UR13, UR5, URZ ;  /* 0x000000050d0672a5 */ /* 0x000fe4000f8e003f */
[----:B------:R-:W-:Y:S02]  /*6680*/  ULDC UR4, c[0x0][0x340] ;  /* 0x0000d00000047ab9 */ /* 0x000fe40000000800 */
[----:B------:R-:W-:-:S02]  /*6690*/  USHF.L.U32 UR15, UR15, 0xe, URZ ;  /* 0x0000000e0f0f7899 */ /* 0x000fc4000800063f */
[----:B------:R-:W-:-:S03]  /*66a0*/  USHF.R.S32.HI UR8, URZ, 0x1f, UR14 ;  /* 0x0000001f3f087899 */ /* 0x000fc6000801140e */
[----:B------:R-:W-:Y:S01]  /*66b0*/  @UP0 USHF.R.U32.HI UR13, URZ, UR4, UR7 ;  /* 0x000000043f0d0299 */ /* 0x000fe20008011607 */
[----:B------:R-:W-:Y:S01]  /*66c0*/  BAR.SYNC.DEFER_BLOCKING 0x1, 0x100 ;  /* 0x0044000000007b1d */ /* 0x000fe20000010000 */
[----:B------:R-:W-:Y:S01]  /*66d0*/  USHF.R.S32.HI UR7, URZ, 0x1f, UR15 ;  /* 0x0000001f3f077899 */ /* 0x000fe2000801140f */
[C---:B------:R-:W-:Y:S01]  /*66e0*/  IADD3 R2, P0, R248.reuse, UR15, RZ ;  /* 0x0000000ff8027c10 */ /* 0x040fe2000ff1e0ff */
[----:B------:R-:W-:Y:S02]  /*66f0*/  USHF.R.S32.HI UR6, URZ, 0x1f, UR13 ;  /* 0x0000001f3f067899 */ /* 0x000fe4000801140d */
[----:B------:R-:W-:Y:S01]  /*6700*/  IMAD.U32 R4, RZ, RZ, UR13 ;  /* 0x0000000dff047e24 */ /* 0x000fe2000f8e00ff */
[----:B------:R-:W-:Y:S01]  /*6710*/  ULDC.64 UR4, c[0x0][0x328] ;  /* 0x0000ca0000047ab9 */ /* 0x000fe20000000a00 */
[----:B------:R-:W-:Y:S01]  /*6720*/  LEA.HI.X.SX32 R3, R248, UR7, 0x1, P0 ;  /* 0x00000007f8037c11 */ /* 0x000fe200080f0eff */
[----:B------:R-:W-:Y:S01]  /*6730*/  UIMAD UR4, UR6, UR4, URZ ;  /* 0x00000004060472a4 */ /* 0x000fe2000f8e023f */
[----:B------:R-:W-:-:S03]  /*6740*/  IMAD.U32 R0, RZ, RZ, UR13 ;  /* 0x0000000dff007e24 */ /* 0x000fc6000f8e00ff */
[----:B------:R-:W-:Y:S01]  /*6750*/  UIMAD UR7, UR13, UR5, UR4 ;  /* 0x000000050d0772a4 */ /* 0x000fe2000f8e0204 */
[--C-:B------:R-:W-:Y:S02]  /*6760*/  IMAD.WIDE.U32 R4, R4, c[0x0][0x328], R2.reuse ;  /* 0x0000ca0004047a25 */ /* 0x100fe400078e0002 */
[----:B------:R-:W-:Y:S02]  /*6770*/  ULDC.64 UR4, c[0x0][0x300] ;  /* 0x0000c00000047ab9 */ /* 0x000fe40000000a00 */
[----:B------:R-:W-:Y:S01]  /*6780*/  UIMAD UR4, UR6, UR4, URZ ;  /* 0x00000004060472a4 */ /* 0x000fe2000f8e023f */
[----:B------:R-:W-:Y:S01]  /*6790*/  IADD3 R5, R5, UR7, RZ ;  /* 0x0000000705057c10 */ /* 0x000fe2000fffe0ff */
[----:B------:R-:W-:Y:S01]  /*67a0*/  IMAD.WIDE.U32 R2, R0, c[0x0][0x300], R2 ;  /* 0x0000c00000027a25 */ /* 0x000fe200078e0002 */
[----:B------:R-:W-:Y:S02]  /*67b0*/  ULDC.64 UR6, c[0x0][0x330] ;  /* 0x0000cc0000067ab9 */ /* 0x000fe40000000a00 */
[----:B------:R-:W-:Y:S01]  /*67c0*/  UIMAD UR6, UR8, UR6, URZ ;  /* 0x00000006080672a4 */ /* 0x000fe2000f8e023f */
        /* <DEDUP_REMOVED lines=143> */
.L_x_979:
        /* <DEDUP_REMOVED lines=12> */
.L_x_1170:


//--------------------- .text._ZN7cutlass13device_kernelIN5flash22FlashAttnBwdPreprocessIN4cute5tupleIJNS3_1CILi64EEENS5_ILi256EEEEEENS_10bfloat16_tEfNS_4arch4Sm80ELb1ELb0EEEEEvNT_6ParamsE --------------------------
	.section	.text._ZN7cutlass13device_kernelIN5flash22FlashAttnBwdPreprocessIN4cute5tupleIJNS3_1CILi64EEENS5_ILi256EEEEEENS_10bfloat16_tEfNS_4arch4Sm80ELb1ELb0EEEEEvNT_6ParamsE,"ax",@progbits
	.sectioninfo	@"SHI_REGISTERS=119"
	.align	128
.text._ZN7cutlass13device_kernelIN5flash22FlashAttnBwdPreprocessIN4cute5tupleIJNS3_1CILi64EEENS5_ILi256EEEEEENS_10bfloat16_tEfNS_4arch4Sm80ELb1ELb0EEEEEvNT_6ParamsE:
        .type           _ZN7cutlass13device_kernelIN5flash22FlashAttnBwdPreprocessIN4cute5tupleIJNS3_1CILi64EEENS5_ILi256EEEEEENS_10bfloat16_tEfNS_4arch4Sm80ELb1ELb0EEEEEvNT_6ParamsE,@function
        .size           _ZN7cutlass13device_kernelIN5flash22FlashAttnBwdPreprocessIN4cute5tupleIJNS3_1CILi64EEENS5_ILi256EEEEEENS_10bfloat16_tEfNS_4arch4Sm80ELb1ELb0EEEEEvNT_6ParamsE,(.L_x_1171 - _ZN7cutlass13device_kernelIN5flash22FlashAttnBwdPreprocessIN4cute5tupleIJNS3_1CILi64EEENS5_ILi256EEEEEENS_10bfloat16_tEfNS_4arch4Sm80ELb1ELb0EEEEEvNT_6ParamsE)
        .other          _ZN7cutlass13device_kernelIN5flash22FlashAttnBwdPreprocessIN4cute5tupleIJNS3_1CILi64EEENS5_ILi256EEEEEENS_10bfloat16_tEfNS_4arch4Sm80ELb1ELb0EEEEEvNT_6ParamsE,@"STO_CUDA_ENTRY STV_DEFAULT"
_ZN7cutlass13device_kernelIN5flash22FlashAttnBwdPreprocessIN4cute5tupleIJNS3_1CILi64EEENS5_ILi256EEEEEENS_10bfloat16_tEfNS_4arch4Sm80ELb1ELb0EEEEEvNT_6ParamsE:
[----:B------:R-:W-:Y:S02]  /*0000*/  IMAD.MOV.U32 R1, RZ, RZ, c[0x0][0x28] ;  /* 0x00000a00ff017624 */ /* 0x000fe400078e00ff */
[----:B------:R-:W0:Y:S01]  /*0010*/  S2UR UR13, SR_CTAID.X ;  /* 0x00000000000d79c3 */ /* 0x000e220000002500 */
[----:B------:R-:W1:Y:S01]  /*0020*/  S2R R0, SR_TID.X ;  /* 0x0000000000007919 */ /* 0x000e620000002100 */
[----:B------:R-:W-:Y:S01]  /*0030*/  ULDC UR5, c[0x0][0x168] ;  /* 0x00005a0000057ab9 */ /* 0x000fe20000000800 */
[----:B------:R-:W-:Y:S01]  /*0040*/  IMAD.MOV.U32 R96, RZ, RZ, 0x7f800000 ;  /* 0x7f800000ff607424 */ /* 0x000fe200078e00ff */
[----:B------:R-:W-:Y:S02]  /*0050*/  ULDC.64 UR6, c[0x0][0x180] ;  /* 0x0000600000067ab9 */ /* 0x000fe40000000a00 */
[----:B------:R-:W-:Y:S02]  /*0060*/  ULDC.64 UR10, c[0x0][0x118] ;  /* 0x00004600000a7ab9 */ /* 0x000fe40000000a00 */
[----:B------:R-:W2:Y:S01]  /*0070*/  S2UR UR12, SR_CTAID.Y ;  /* 0x00000000000c79c3 */ /* 0x000ea20000002600 */
[----:B------:R-:W-:-:S07]  /*0080*/  ULDC.64 UR8, c[0x0][0x188] ;  /* 0x0000620000087ab9 */ /* 0x000fce0000000a00 */
[----:B------:R-:W3:Y:S01]  /*0090*/  S2UR UR14, SR_CTAID.Z ;  /* 0x00000000000e79c3 */ /* 0x000ee20000002700 */
[----:B0-----:R-:W-:-:S04]  /*00a0*/  USHF.L.U32 UR4, UR13, 0x6, URZ ;  /* 0x000000060d047899 */ /* 0x001fc8000800063f */
[----:B------:R-:W-:Y:S02]  /*00b0*/  UIADD3 UR5, -UR4, UR5, URZ ;  /* 0x0000000504057290 */ /* 0x000fe4000fffe13f */
[----:B------:R-:W-:Y:S01]  /*00c0*/  IMAD.U32 R6, RZ, RZ, UR4 ;  /* 0x00000004ff067e24 */ /* 0x000fe2000f8e00ff */
[----:B--2---:R-:W-:Y:S01]  /*00d0*/  USHF.R.S32.HI UR15, URZ, 0x1f, UR12 ;  /* 0x0000001f3f0f7899 */ /* 0x004fe2000801140c */
[----:B------:R-:W-:Y:S01]  /*00e0*/  MOV R5, UR12 ;  /* 0x0000000c00057c02 */ /* 0x000fe20008000f00 */
[----:B------:R-:W-:Y:S01]  /*00f0*/  IMAD.U32 R7, RZ, RZ, UR12 ;  /* 0x0000000cff077e24 */ /* 0x000fe2000f8e00ff */
[----:B-1----:R-:W-:-:S03]  /*0100*/  ISETP.GE.AND P0, PT, R0, UR5, PT ;  /* 0x0000000500007c0c */ /* 0x002fc6000bf06270 */
[----:B------:R-:W-:Y:S01]  /*0110*/  IMAD.U32 R4, RZ, RZ, UR15 ;  /* 0x0000000fff047e24 */ /* 0x000fe2000f8e00ff */
[----:B------:R-:W-:Y:S01]  /*0120*/  ISETP.GT.OR P0, PT, R0, 0x3f, P0 ;  /* 0x0000003f0000780c */ /* 0x000fe20000704670 */
[----:B---3--:R-:W-:Y:S01]  /*0130*/  USHF.R.S32.HI UR18, URZ, 0x1f, UR14 ;  /* 0x0000001f3f127899 */ /* 0x008fe2000801140e */
[----:B------:R-:W-:-:S11]  /*0140*/  IMAD.U32 R9, RZ, RZ, UR14 ;  /* 0x0000000eff097e24 */ /* 0x000fd6000f8e00ff */
[----:B------:R-:W-:Y:S01]  /*0150*/  @!P0 SHF.R.S32.HI R3, RZ, 0x1f, R0 ;  /* 0x0000001fff038819 */ /* 0x000fe20000011400 */
[----:B------:R-:W-:Y:S01]  /*0160*/  @!P0 IMAD R4, R4, c[0x0][0x1e0], RZ ;  /* 0x0000780004048a24 */ /* 0x000fe200078e02ff */
[----:B------:R-:W-:-:S03]  /*0170*/  @!P0 IADD3 R2, P1, R0, UR4, RZ ;  /* 0x0000000400028c10 */ /* 0x000fc6000ff3e0ff */
[----:B------:R-:W-:Y:S01]  /*0180*/  @!P0 IMAD R5, R5, c[0x0][0x1e4], R4 ;  /* 0x0000790005058a24 */ /* 0x000fe200078e0204 */
[----:B------:R-:W-:Y:S01]  /*0190*/  @!P0 LEA.HI.X.SX32 R3, R6, R3, 0x1, P1 ;  /* 0x0000000306038211 */ /* 0x000fe200008f0eff */
[----:B------:R-:W-:-:S04]  /*01a0*/  IMAD.U32 R4, RZ, RZ, UR18 ;  /* 0x00000012ff047e24 */ /* 0x000fc8000f8e00ff */
[----:B------:R-:W-:-:S04]  /*01b0*/  @!P0 IMAD.WIDE.U32 R2, R7, c[0x0][0x1e0], R2 ;  /* 0x0000780007028a25 */ /* 0x000fc800078e0002 */
[----:B------:R-:W-:Y:S01]  /*01c0*/  @!P0 IMAD R4, R4, c[0x0][0x1e8], RZ ;  /* 0x00007a0004048a24 */ /* 0x000fe200078e02ff */
[----:B------:R-:W-:Y:S01]  /*01d0*/  @!P0 IADD3 R3, R3, R5, RZ ;  /* 0x0000000503038210 */ /* 0x000fe20007ffe0ff */
[----:B------:R-:W-:Y:S02]  /*01e0*/  IMAD.U32 R7, RZ, RZ, UR14 ;  /* 0x0000000eff077e24 */ /* 0x000fe4000f8e00ff */
[----:B------:R-:W-:Y:S02]  /*01f0*/  @!P0 IMAD R5, R9, c[0x0][0x1ec], R4 ;  /* 0x00007b0009058a24 */ /* 0x000fe400078e0204 */
[----:B------:R-:W-:-:S04]  /*0200*/  @!P0 IMAD.WIDE.U32 R2, R7, c[0x0][0x1e8], R2 ;  /* 0x00007a0007028a25 */ /* 0x000fc800078e0002 */
[----:B------:R-:W-:Y:S01]  /*0210*/  @!P0 IMAD.IADD R3, R3, 0x1, R5 ;  /* 0x0000000103038824 */ /* 0x000fe200078e0205 */
[----:B------:R-:W-:-:S04]  /*0220*/  @!P0 LEA R4, P1, R2, c[0x0][0x1d8], 0x2 ;  /* 0x0000760002048a11 */ /* 0x000fc800078210ff */
[----:B------:R-:W-:Y:S02]  /*0230*/  @!P0 LEA.HI.X R5, R2, c[0x0][0x1dc], R3, 0x2, P1 ;  /* 0x0000770002058a11 */ /* 0x000fe400008f1403 */
[----:B------:R-:W-:Y:S01]  /*0240*/  SHF.R.S32.HI R3, RZ, 0x1f, R0 ;  /* 0x0000001fff037819 */ /* 0x000fe20000011400 */
[----:B------:R-:W-:Y:S02]  /*0250*/  UIMAD UR6, UR15, UR6, URZ ;  /* 0x000000060f0672a4 */ /* 0x000fe4000f8e023f */
[----:B------:R0:W5:Y:S01]  /*0260*/  @!P0 LDG.E R96, [R4.64] ;  /* 0x0000000a04608981 */ /* 0x000162000c1e1900 */
[-C--:B------:R-:W-:Y:S01]  /*0270*/  LEA.HI R28, R3, R0.reuse, RZ, 0x4 ;  /* 0x00000000031c7211 */ /* 0x080fe200078f20ff */
[----:B------:R-:W-:Y:S01]  /*0280*/  UIMAD UR6, UR12, UR7, UR6 ;  /* 0x000000070c0672a4 */ /* 0x000fe2000f8e0206 */
[----:B------:R-:W-:Y:S01]  /*0290*/  IMAD.U32 R73, RZ, RZ, UR13 ;  /* 0x0000000dff497e24 */ /* 0x000fe2000f8e00ff */
[----:B------:R-:W-:Y:S01]  /*02a0*/  BSSY B0, `(.L_x_980) ;  /* 0x0000033000007945 */ /* 0x000fe20003800000 */
[----:B------:R-:W-:Y:S01]  /*02b0*/  LOP3.LUT R3, R28, 0xfffffff0, RZ, 0xc0, !PT ;  /* 0xfffffff01c037812 */ /* 0x000fe200078ec0ff */
[----:B------:R-:W-:Y:S01]  /*02c0*/  CS2R R12, SRZ ;  /* 0x00000000000c7805 */ /* 0x000fe2000001ff00 */
[----:B------:R-:W-:Y:S01]  /*02d0*/  SHF.R.S32.HI R2, RZ, 0x4, R28 ;  /* 0x00000004ff027819 */ /* 0x000fe2000001141c */
[----:B------:R-:W-:Y:S01]  /*02e0*/  CS2R R64, SRZ ;  /* 0x0000000000407805 */ /* 0x000fe2000001ff00 */
[----:B------:R-:W-:Y:S01]  /*02f0*/  IADD3 R68, -R3, R0, RZ ;  /* 0x0000000003447210 */ /* 0x000fe20007ffe1ff */
[----:B------:R-:W-:Y:S01]  /*0300*/  IMAD.U32 R3, RZ, RZ, UR12 ;  /* 0x0000000cff037e24 */ /* 0x000fe2000f8e00ff */
[C---:B------:R-:W-:Y:S01]  /*0310*/  ISETP.GE.AND P3, PT, R2.reuse, UR5, PT ;  /* 0x0000000502007c0c */ /* 0x040fe2000bf66270 */
[----:B------:R-:W-:Y:S01]  /*0320*/  CS2R R66, SRZ ;  /* 0x0000000000427805 */ /* 0x000fe2000001ff00 */
[----:B------:R-:W-:Y:S01]  /*0330*/  IADD3 R97, R2, 0x10, RZ ;  /* 0x0000001002617810 */ /* 0x000fe20007ffe0ff */
[----:B------:R-:W-:Y:S01]  /*0340*/  IMAD.SHL.U32 R70, R68, 0x8, RZ ;  /* 0x0000000844467824 */ /* 0x000fe200078e00ff */
[C---:B------:R-:W-:Y:S01]  /*0350*/  IADD3 R98, R2.reuse, 0x20, RZ ;  /* 0x0000002002627810 */ /* 0x040fe20007ffe0ff */
[----:B------:R-:W-:Y:S01]  /*0360*/  CS2R R14, SRZ ;  /* 0x00000000000e7805 */ /* 0x000fe2000001ff00 */
[----:B------:R-:W-:Y:S01]  /*0370*/  IADD3 R99, R2, 0x30, RZ ;  /* 0x0000003002637810 */ /* 0x000fe20007ffe0ff */
[----:B------:R-:W-:Y:S01]  /*0380*/  CS2R R48, SRZ ;  /* 0x0000000000307805 */ /* 0x000fe2000001ff00 */
[--C-:B------:R-:W-:Y:S01]  /*0390*/  SHF.R.S32.HI R71, RZ, 0x1f, R70.reuse ;  /* 0x0000001fff477819 */ /* 0x100fe20000011446 */
[----:B------:R-:W-:Y:S01]  /*03a0*/  CS2R R50, SRZ ;  /* 0x0000000000327805 */ /* 0x000fe2000001ff00 */
[----:B------:R-:W-:Y:S01]  /*03b0*/  CS2R R8, SRZ ;  /* 0x0000000000087805 */ /* 0x000fe2000001ff00 */
[----:B------:R-:W-:Y:S01]  /*03c0*/  CS2R R10, SRZ ;  /* 0x00000000000a7805 */ /* 0x000fe2000001ff00 */
[----:B------:R-:W-:Y:S01]  /*03d0*/  CS2R R40, SRZ ;  /* 0x0000000000287805 */ /* 0x000fe2000001ff00 */
[----:B0-----:R-:W-:Y:S01]  /*03e0*/  IMAD.WIDE.U32 R4, R3, c[0x0][0x180], R70 ;  /* 0x0000600003047a25 */ /* 0x001fe200078e0046 */
[--C-:B------:R-:W-:Y:S01]  /*03f0*/  SHF.R.S32.HI R3, RZ, 0x1f, R2.reuse ;  /* 0x0000001fff037819 */ /* 0x100fe20000011402 */
[----:B------:R-:W-:Y:S01]  /*0400*/  CS2R R42, SRZ ;  /* 0x00000000002a7805 */ /* 0x000fe2000001ff00 */
[----:B------:R-:W-:Y:S01]  /*0410*/  CS2R R32, SRZ ;  /* 0x0000000000207805 */ /* 0x000fe2000001ff00 */
[----:B------:R-:W-:Y:S01]  /*0420*/  CS2R R34, SRZ ;  /* 0x0000000000227805 */ /* 0x000fe2000001ff00 */
[----:B------:R-:W-:Y:S01]  /*0430*/  IADD3 R5, R5, UR6, RZ ;  /* 0x0000000605057c10 */ /* 0x000fe2000fffe0ff */
[----:B------:R-:W-:Y:S01]  /*0440*/  UIMAD UR6, UR18, UR8, URZ ;  /* 0x00000008120672a4 */ /* 0x000fe2000f8e023f */
[----:B------:R-:W-:Y:S01]  /*0450*/  IMAD.WIDE R72, R73, 0x40, R2 ;  /* 0x0000004049487825 */ /* 0x000fe200078e0202 */
[----:B------:R-:W-:Y:S01]  /*0460*/  CS2R R24, SRZ ;  /* 0x0000000000187805 */ /* 0x000fe2000001ff00 */
[----:B------:R-:W-:Y:S01]  /*0470*/  ISETP.GE.AND P1, PT, R97, UR5, PT ;  /* 0x0000000561007c0c */ /* 0x000fe2000bf26270 */
[----:B------:R-:W-:Y:S01]  /*0480*/  UIMAD UR6, UR14, UR9, UR6 ;  /* 0x000000090e0672a4 */ /* 0x000fe2000f8e0206 */
[----:B------:R-:W-:Y:S01]  /*0490*/  IMAD.WIDE.U32 R6, R7, c[0x0][0x188], R4 ;  /* 0x0000620007067a25 */ /* 0x000fe200078e0004 */
[----:B------:R-:W-:Y:S01]  /*04a0*/  ISETP.GE.AND P2, PT, R98, UR5, PT ;  /* 0x0000000562007c0c */ /* 0x000fe2000bf46270 */
[----:B------:R-:W-:Y:S01]  /*04b0*/  CS2R R26, SRZ ;  /* 0x00000000001a7805 */ /* 0x000fe2000001ff00 */
[----:B------:R-:W-:Y:S01]  /*04c0*/  ISETP.GE.AND P0, PT, R99, UR5, PT ;  /* 0x0000000563007c0c */ /* 0x000fe2000bf06270 */
[----:B------:R-:W-:Y:S01]  /*04d0*/  CS2R R16, SRZ ;  /* 0x0000000000107805 */ /* 0x000fe2000001ff00 */
[----:B------:R-:W-:Y:S01]  /*04e0*/  IADD3 R23, R7, UR6, RZ ;  /* 0x0000000607177c10 */ /* 0x000fe2000fffe0ff */
[----:B------:R-:W-:Y:S01]  /*04f0*/  CS2R R18, SRZ ;  /* 0x0000000000127805 */ /* 0x000fe2000001ff00 */
[----:B------:R-:W-:Y:S05]  /*0500*/  @P3 BRA `(.L_x_981) ;  /* 0x000000c000003947 */ /* 0x000fea0003800000 */
[----:B------:R-:W-:Y:S01]  /*0510*/  MOV R22, R6 ;  /* 0x0000000600167202 */ /* 0x000fe20000000f00 */
[----:B------:R-:W-:Y:S01]  /*0520*/  IMAD R5, R73, c[0x0][0x178], RZ ;  /* 0x00005e0049057a24 */ /* 0x000fe200078e02ff */
[----:B------:R-:W-:-:S02]  /*0530*/  IADD3 R4, R70, 0x80, RZ ;  /* 0x0000008046047810 */ /* 0x000fc40007ffe0ff */
        /* <DEDUP_REMOVED lines=9> */
.L_x_981:
[----:B------:R-:W-:Y:S05]  /*05d0*/  BSYNC B0 ;  /* 0x0000000000007941 */ /* 0x000fea0003800000 */
.L_x_980:
[----:B------:R-:W-:Y:S01]  /*05e0*/  BSSY B0, `(.L_x_982) ;  /* 0x0000011000007945 */ /* 0x000fe20003800000 */
[----:B------:R-:W-:Y:S05]  /*05f0*/  @P1 BRA `(.L_x_983) ;  /* 0x000000f000001947 */ /* 0x000fea0003800000 */
[----:B0-----:R-:W-:Y:S01]  /*0600*/  IADD3 R5, P1, R72, 0x10, RZ ;  /* 0x0000001048057810 */ /* 0x001fe20007f3e0ff */
[----:B------:R-:W-:Y:S01]  /*0610*/  IMAD.MOV.U32 R20, RZ, RZ, R6 ;  /* 0x000000ffff147224 */ /* 0x000fe200078e0006 */
[----:B------:R-:W-:Y:S02]  /*0620*/  MOV R21, R23 ;  /* 0x0000001700157202 */ /* 0x000fe40000000f00 */
[C---:B------:R-:W-:Y:S01]  /*0630*/  IADD3 R29, R70.reuse, 0x80, RZ ;  /* 0x00000080461d7810 */ /* 0x040fe20007ffe0ff */
[----:B------:R-:W-:Y:S01]  /*0640*/  IMAD.X R4, RZ, RZ, R73, P1 ;  /* 0x000000ffff047224 */ /* 0x000fe200008e0649 */
[----:B------:R-:W-:Y:S01]  /*0650*/  ISETP.GE.AND P3, PT, R70, c[0x0][0x16c], PT ;  /* 0x00005b0046007a0c */ /* 0x000fe20003f66270 */
[----:B------:R-:W-:Y:S01]  /*0660*/  IMAD.WIDE.U32 R20, R5, c[0x0][0x178], R20 ;  /* 0x00005e0005147a25 */ /* 0x000fe200078e0014 */
[----:B------:R-:W-:-:S03]  /*0670*/  ISETP.GE.AND P4, PT, R29, c[0x0][0x16c], PT ;  /* 0x00005b001d007a0c */ /* 0x000fc60003f86270 */
[----:B------:R-:W-:-:S04]  /*0680*/  IMAD R4, R4, c[0x0][0x178], RZ ;  /* 0x00005e0004047a24 */ /* 0x000fc800078e02ff */
[----:B------:R-:W-:Y:S01]  /*0690*/  IMAD R5, R5, c[0x0][0x17c], R4 ;  /* 0x00005f0005057a24 */ /* 0x000fe200078e0204 */
[----:B------:R-:W-:-:S03]  /*06a0*/  LEA R4, P1, R20, c[0x0][0x160], 0x1 ;  /* 0x0000580014047a11 */ /* 0x000fc600078208ff */
[----:B------:R-:W-:-:S05]  /*06b0*/  IMAD.IADD R5, R21, 0x1, R5 ;  /* 0x0000000115057824 */ /* 0x000fca00078e0205 */
[----:B------:R-:W-:-:S05]  /*06c0*/  LEA.HI.X R5, R20, c[0x0][0x164], R5, 0x1, P1 ;  /* 0x0000590014057a11 */ /* 0x000fca00008f0c05 */
[----:B------:R0:W5:Y:S04]  /*06d0*/  @!P3 LDG.E.128 R12, [R4.64] ;  /* 0x0000000a040cb981 */ /* 0x000168000c1e1d00 */
[----:B------:R0:W5:Y:S02]  /*06e0*/  @!P4 LDG.E.128 R32, [R4.64+0x100] ;  /* 0x0001000a0420c981 */ /* 0x000164000c1e1d00 */
.L_x_983:
[----:B------:R-:W-:Y:S05]  /*06f0*/  BSYNC B0 ;  /* 0x0000000000007941 */ /* 0x000fea0003800000 */
.L_x_982:
        /* <DEDUP_REMOVED lines=17> */
.L_x_985:
[----:B------:R-:W-:Y:S05]  /*0810*/  BSYNC B0 ;  /* 0x0000000000007941 */ /* 0x000fea0003800000 */
.L_x_984:
[----:B------:R-:W-:Y:S01]  /*0820*/  BSSY B0, `(.L_x_986) ;  /* 0x0000010000007945 */ /* 0x000fe20003800000 */
[----:B------:R-:W-:Y:S05]  /*0830*/  @P0 BRA `(.L_x_987) ;  /* 0x000000e000000947 */ /* 0x000fea0003800000 */
[----:B0-----:R-:W-:Y:S01]  /*0840*/  IADD3 R5, P1, R72, 0x30, RZ ;  /* 0x0000003048057810 */ /* 0x001fe20007f3e0ff */
        /* <DEDUP_REMOVED lines=13> */
.L_x_987:
[----:B------:R-:W-:Y:S05]  /*0920*/  BSYNC B0 ;  /* 0x0000000000007941 */ /* 0x000fea0003800000 */
.L_x_986:
[----:B------:R-:W-:Y:S01]  /*0930*/  ULDC.64 UR6, c[0x0][0x1a0] ;  /* 0x0000680000067ab9 */ /* 0x000fe20000000a00 */
[----:B0-----:R-:W-:Y:S01]  /*0940*/  IMAD.U32 R5, RZ, RZ, UR12 ;  /* 0x0000000cff057e24 */ /* 0x001fe2000f8e00ff */
[----:B------:R-:W-:Y:S01]  /*0950*/  UIMAD UR5, UR15, UR6, URZ ;  /* 0x000000060f0572a4 */ /* 0x000fe2000f8e023f */
[----:B------:R-:W-:Y:S01]  /*0960*/  IMAD.U32 R75, RZ, RZ, UR14 ;  /* 0x0000000eff4b7e24 */ /* 0x000fe2000f8e00ff */
[----:B------:R-:W-:Y:S01]  /*0970*/  UMOV UR8, 0xffffffc0 ;  /* 0xffffffc000087882 */ /* 0x000fe20000000000 */
[----:B------:R-:W-:Y:S01]  /*0980*/  IMAD.WIDE.U32 R4, R5, c[0x0][0x1a0], R70 ;  /* 0x0000680005047a25 */ /* 0x000fe200078e0046 */
[----:B------:R-:W-:Y:S01]  /*0990*/  ULDC UR6, c[0x0][0x168] ;  /* 0x00005a0000067ab9 */ /* 0x000fe20000000800 */
[C---:B------:R-:W-:Y:S01]  /*09a0*/  LEA.HI.SX32 R6, R28.reuse, 0x10, 0x1c ;  /* 0x000000101c067811 */ /* 0x040fe200078fe2ff */
[----:B------:R-:W-:Y:S01]  /*09b0*/  UIMAD UR8, UR13, UR8, UR6 ;  /* 0x000000080d0872a4 */ /* 0x000fe2000f8e0206 */
[----:B------:R-:W-:Y:S01]  /*09c0*/  LEA.HI.SX32 R28, R28, 0x20, 0x1c ;  /* 0x000000201c1c7811 */ /* 0x000fe200078fe2ff */
[----:B------:R-:W-:Y:S01]  /*09d0*/  UIMAD UR5, UR12, UR7, UR5 ;  /* 0x000000070c0572a4 */ /* 0x000fe2000f8e0205 */
[----:B------:R-:W-:Y:S01]  /*09e0*/  BSSY B0, `(.L_x_988) ;  /* 0x0000027000007945 */ /* 0x000fe20003800000 */
[----:B------:R-:W-:Y:S01]  /*09f0*/  CS2R R60, SRZ ;  /* 0x00000000003c7805 */ /* 0x000fe2000001ff00 */
[----:B------:R-:W-:Y:S01]  /*0a00*/  ULDC.64 UR6, c[0x0][0x1a8] ;  /* 0x00006a0000067ab9 */ /* 0x000fe20000000a00 */
[----:B------:R-:W-:Y:S01]  /*0a10*/  ISETP.GE.AND P3, PT, R2, UR8, PT ;  /* 0x0000000802007c0c */ /* 0x000fe2000bf66270 */
[----:B------:R-:W-:Y:S01]  /*0a20*/  CS2R R62, SRZ ;  /* 0x00000000003e7805 */ /* 0x000fe2000001ff00 */
[----:B------:R-:W-:Y:S01]  /*0a30*/  IADD3 R5, R5, UR5, RZ ;  /* 0x0000000505057c10 */ /* 0x000fe2000fffe0ff */
[----:B------:R-:W-:Y:S01]  /*0a40*/  UIMAD UR5, UR18, UR6, URZ ;  /* 0x00000006120572a4 */ /* 0x000fe2000f8e023f */
[----:B------:R-:W-:Y:S01]  /*0a50*/  ISETP.GE.AND P2, PT, R6, UR8, PT ;  /* 0x0000000806007c0c */ /* 0x000fe2000bf46270 */
[----:B------:R-:W-:Y:S01]  /*0a60*/  CS2R R52, SRZ ;  /* 0x0000000000347805 */ /* 0x000fe2000001ff00 */
[----:B------:R-:W-:Y:S01]  /*0a70*/  ISETP.GE.AND P1, PT, R28, UR8, PT ;  /* 0x000000081c007c0c */ /* 0x000fe2000bf26270 */
[----:B------:R-:W-:Y:S01]  /*0a80*/  UIMAD UR5, UR14, UR7, UR5 ;  /* 0x000000070e0572a4 */ /* 0x000fe2000f8e0205 */
[----:B------:R-:W-:Y:S01]  /*0a90*/  IMAD.WIDE.U32 R74, R75, c[0x0][0x1a8], R4 ;  /* 0x00006a004b4a7a25 */ /* 0x000fe200078e0004 */
[----:B------:R-:W-:Y:S01]  /*0aa0*/  CS2R R6, SRZ ;  /* 0x0000000000067805 */ /* 0x000fe2000001ff00 */
[----:B------:R-:W-:Y:S01]  /*0ab0*/  CS2R R4, SRZ ;  /* 0x0000000000047805 */ /* 0x000fe2000001ff00 */
[----:B------:R-:W-:Y:S01]  /*0ac0*/  CS2R R54, SRZ ;  /* 0x0000000000367805 */ /* 0x000fe2000001ff00 */
[----:B------:R-:W-:Y:S01]  /*0ad0*/  CS2R R56, SRZ ;  /* 0x0000000000387805 */ /* 0x000fe2000001ff00 */
[----:B------:R-:W-:Y:S01]  /*0ae0*/  IADD3 R77, R75, UR5, RZ ;  /* 0x000000054b4d7c10 */ /* 0x000fe2000fffe0ff */
        /* <DEDUP_REMOVED lines=22> */
.L_x_989:
[----:B------:R-:W-:Y:S05]  /*0c50*/  BSYNC B0 ;  /* 0x0000000000007941 */ /* 0x000fea0003800000 */
.L_x_988:
[----:B------:R-:W-:Y:S01]  /*0c60*/  BSSY B0, `(.L_x_990) ;  /* 0x000001b000007945 */ /* 0x000fe20003800000 */
[----:B------:R-:W-:Y:S05]  /*0c70*/  @P2 BRA `(.L_x_991) ;  /* 0x0000019000002947 */ /* 0x000fea0003800000 */
[C---:B------:R-:W-:Y:S02]  /*0c80*/  IADD3 R69, R70.reuse, 0x80, RZ ;  /* 0x0000008046457810 */ /* 0x040fe40007ffe0ff */
[----:B------:R-:W-:Y:S02]  /*0c90*/  ISETP.GE.AND P3, PT, R70, c[0x0][0x16c], PT ;  /* 0x00005b0046007a0c */ /* 0x000fe40003f66270 */
[----:B------:R-:W-:-:S11]  /*0ca0*/  ISETP.GE.AND P2, PT, R69, c[0x0][0x16c], PT ;  /* 0x00005b0045007a0c */ /* 0x000fd60003f46270 */
[C---:B------:R-:W-:Y:S01]  /*0cb0*/  @!P3 IADD3 R80, P4, R72.reuse, 0x10, RZ ;  /* 0x000000104850b810 */ /* 0x040fe20007f9e0ff */
[----:B0-----:R-:W-:Y:S01]  /*0cc0*/  @!P3 IMAD.MOV.U32 R78, RZ, RZ, R74 ;  /* 0x000000ffff4eb224 */ /* 0x001fe200078e004a */
[----:B------:R-:W-:Y:S02]  /*0cd0*/  @!P2 IADD3 R85, P5, R72, 0x10, RZ ;  /* 0x000000104855a810 */ /* 0x000fe40007fbe0ff */
[----:B------:R-:W-:Y:S01]  /*0ce0*/  @!P3 MOV R79, R77 ;  /* 0x0000004d004fb202 */ /* 0x000fe20000000f00 */
[--C-:B------:R-:W-:Y:S02]  /*0cf0*/  @!P3 IMAD.X R69, RZ, RZ, R73.reuse, P4 ;  /* 0x000000ffff45b224 */ /* 0x100fe400020e0649 */
[----:B------:R-:W-:Y:S02]  /*0d00*/  @!P2 IMAD.X R81, RZ, RZ, R73, P5 ;  /* 0x000000ffff51a224 */ /* 0x000fe400028e0649 */
[----:B------:R-:W-:Y:S02]  /*0d10*/  @!P3 IMAD R69, R69, c[0x0][0x198], RZ ;  /* 0x000066004545ba24 */ /* 0x000fe400078e02ff */
[----:B------:R-:W-:-:S04]  /*0d20*/  @!P3 IMAD.WIDE.U32 R78, R80, c[0x0][0x198], R78 ;  /* 0x00006600504eba25 */ /* 0x000fc800078e004e */
[----:B------:R-:W-:Y:S02]  /*0d30*/  @!P2 IMAD R84, R81, c[0x0][0x198], RZ ;  /* 0x000066005154aa24 */ /* 0x000fe400078e02ff */
[----:B------:R-:W-:Y:S02]  /*0d40*/  @!P3 IMAD R69, R80, c[0x0][0x19c], R69 ;  /* 0x000067005045ba24 */ /* 0x000fe400078e0245 */
[----:B------:R-:W-:Y:S02]  /*0d50*/  @!P2 IMAD.MOV.U32 R80, RZ, RZ, R74 ;  /* 0x000000ffff50a224 */ /* 0x000fe400078e004a */
[----:B------:R-:W-:Y:S02]  /*0d60*/  @!P2 IMAD.MOV.U32 R81, RZ, RZ, R77 ;  /* 0x000000ffff51a224 */ /* 0x000fe400078e004d */
[----:B------:R-:W-:Y:S02]  /*0d70*/  @!P3 IMAD.IADD R69, R79, 0x1, R69 ;  /* 0x000000014f45b824 */ /* 0x000fe400078e0245 */
[----:B------:R-:W-:Y:S01]  /*0d80*/  @!P2 IMAD.WIDE.U32 R82, R85, c[0x0][0x198], R80 ;  /* 0x000066005552aa25 */ /* 0x000fe200078e0050 */
[----:B------:R-:W-:-:S03]  /*0d90*/  @!P3 LEA R80, P4, R78, c[0x0][0x190], 0x1 ;  /* 0x000064004e50ba11 */ /* 0x000fc600078808ff */
[----:B------:R-:W-:Y:S01]  /*0da0*/  @!P2 IMAD R85, R85, c[0x0][0x19c], R84 ;  /* 0x000067005555aa24 */ /* 0x000fe200078e0254 */
[----:B------:R-:W-:Y:S02]  /*0db0*/  @!P2 LEA R84, P5, R82, c[0x0][0x190], 0x1 ;  /* 0x000064005254aa11 */ /* 0x000fe400078a08ff */
[----:B------:R-:W-:Y:S02]  /*0dc0*/  @!P3 LEA.HI.X R81, R78, c[0x0][0x194], R69, 0x1, P4 ;  /* 0x000065004e51ba11 */ /* 0x000fe400020f0c45 */
[----:B------:R-:W-:-:S03]  /*0dd0*/  @!P2 IADD3 R85, R83, R85, RZ ;  /* 0x000000555355a210 */ /* 0x000fc60007ffe0ff */
[----:B------:R0:W5:Y:S01]  /*0de0*/  @!P3 LDG.E.128 R60, [R80.64] ;  /* 0x0000000a503cb981 */ /* 0x000162000c1e1d00 */
[----:B------:R-:W-:-:S05]  /*0df0*/  @!P2 LEA.HI.X R85, R82, c[0x0][0x194], R85, 0x1, P5 ;  /* 0x000065005255aa11 */ /* 0x000fca00028f0c55 */
[----:B------:R0:W5:Y:S02]  /*0e00*/  @!P2 LDG.E.128 R36, [R84.64+0x100] ;  /* 0x0001000a5424a981 */ /* 0x000164000c1e1d00 */
.L_x_991:
[----:B------:R-:W-:Y:S05]  /*0e10*/  BSYNC B0 ;  /* 0x0000000000007941 */ /* 0x000fea0003800000 */
.L_x_990:
[----:B------:R-:W-:Y:S01]  /*0e20*/  BSSY B0, `(.L_x_992) ;  /* 0x000001b000007945 */ /* 0x000fe20003800000 */
[----:B------:R-:W-:Y:S05]  /*0e30*/  @P1 BRA `(.L_x_993) ;  /* 0x0000019000001947 */ /* 0x000fea0003800000 */
[C---:B------:R-:W-:Y:S02]  /*0e40*/  IADD3 R69, R70.reuse, 0x80, RZ ;  /* 0x0000008046457810 */ /* 0x040fe40007ffe0ff */
[----:B------:R-:W-:Y:S02]  /*0e50*/  ISETP.GE.AND P2, PT, R70, c[0x0][0x16c], PT ;  /* 0x00005b0046007a0c */ /* 0x000fe40003f46270 */
[----:B------:R-:W-:-:S11]  /*0e60*/  ISETP.GE.AND P1, PT, R69, c[0x0][0x16c], PT ;  /* 0x00005b0045007a0c */ /* 0x000fd60003f26270 */
[C---:B0-----:R-:W-:Y:S01]  /*0e70*/  @!P2 IADD3 R80, P3, R72.reuse, 0x20, RZ ;  /* 0x000000204850a810 */ /* 0x041fe20007f7e0ff */
[----:B------:R-:W-:Y:S01]  /*0e80*/  @!P2 IMAD.MOV.U32 R78, RZ, RZ, R74 ;  /* 0x000000ffff4ea224 */ /* 0x000fe200078e004a */
        /* <DEDUP_REMOVED lines=9> */
[----:B------:R-:W-:Y:S01]  /*0f20*/  @!P1 IMAD.MOV.U32 R81, RZ, RZ, R77 ;  /* 0x000000ffff519224 */ /* 0x000fe200078e004d */
[----:B------:R-:W-:-:S03]  /*0f30*/  @!P2 IADD3 R69, R79, R69, RZ ;  /* 0x000000454f45a210 */ /* 0x000fc60007ffe0ff */
[----:B------:R-:W-:Y:S01]  /*0f40*/  @!P1 IMAD.WIDE.U32 R82, R85, c[0x0][0x198], R80 ;  /* 0x0000660055529a25 */ /* 0x000fe200078e0050 */
[----:B------:R-:W-:-:S03]  /*0f50*/  @!P2 LEA R80, P3, R78, c[0x0][0x190], 0x1 ;  /* 0x000064004e50aa11 */ /* 0x000fc600078608ff */
[----:B------:R-:W-:Y:S01]  /*0f60*/  @!P1 IMAD R85, R85, c[0x0][0x19c], R84 ;  /* 0x0000670055559a24 */ /* 0x000fe200078e0254 */
[----:B------:R-:W-:Y:S02]  /*0f70*/  @!P1 LEA R84, P4, R82, c[0x0][0x190], 0x1 ;  /* 0x0000640052549a11 */ /* 0x000fe400078808ff */
[----:B------:R-:W-:Y:S01]  /*0f80*/  @!P2 LEA.HI.X R81, R78, c[0x0][0x194], R69, 0x1, P3 ;  /* 0x000065004e51aa11 */ /* 0x000fe200018f0c45 */
[----:B------:R-:W-:-:S04]  /*0f90*/  @!P1 IMAD.IADD R85, R83, 0x1, R85 ;  /* 0x0000000153559824 */ /* 0x000fc800078e0255 */
[----:B------:R0:W5:Y:S01]  /*0fa0*/  @!P2 LDG.E.128 R52, [R80.64] ;  /* 0x0000000a5034a981 */ /* 0x000162000c1e1d00 */
[----:B------:R-:W-:-:S05]  /*0fb0*/  @!P1 LEA.HI.X R85, R82, c[0x0][0x194], R85, 0x1, P4 ;  /* 0x0000650052559a11 */ /* 0x000fca00020f0c55 */
[----:B------:R0:W5:Y:S02]  /*0fc0*/  @!P1 LDG.E.128 R28, [R84.64+0x100] ;  /* 0x0001000a541c9981 */ /* 0x000164000c1e1d00 */
.L_x_993:
[----:B------:R-:W-:Y:S05]  /*0fd0*/  BSYNC B0 ;  /* 0x0000000000007941 */ /* 0x000fea0003800000 */
.L_x_992:
[----:B------:R-:W-:Y:S01]  /*0fe0*/  BSSY B0, `(.L_x_994) ;  /* 0x0000011000007945 */ /* 0x000fe20003800000 */
[----:B------:R-:W-:Y:S05]  /*0ff0*/  @P0 BRA `(.L_x_995) ;  /* 0x000000f000000947 */ /* 0x000fea0003800000 */
[----:B------:R-:W-:Y:S02]  /*1000*/  IADD3 R71, P0, R72, 0x30, RZ ;  /* 0x0000003048477810 */ /* 0x000fe40007f1e0ff */
[----:B------:R-:W-:Y:S02]  /*1010*/  MOV R72, R74 ;  /* 0x0000004a00487202 */ /* 0x000fe40000000f00 */
[----:B------:R-:W-:Y:S01]  /*1020*/  LEA R74, R68, 0x80, 0x3 ;  /* 0x00000080444a7811 */ /* 0x000fe200078e18ff */
[----:B------:R-:W-:Y:S01]  /*1030*/  IMAD.X R69, RZ, RZ, R73, P0 ;  /* 0x000000ffff457224 */ /* 0x000fe200000e0649 */
[----:B------:R-:W-:Y:S01]  /*1040*/  ISETP.GE.AND P2, PT, R70, c[0x0][0x16c], PT ;  /* 0x00005b0046007a0c */ /* 0x000fe20003f46270 */
[----:B------:R-:W-:Y:S01]  /*1050*/  IMAD.MOV.U32 R73, RZ, RZ, R77 ;  /* 0x000000ffff497224 */ /* 0x000fe200078e004d */
[----:B------:R-:W-:Y:S01]  /*1060*/  ISETP.GE.AND P0, PT, R74, c[0x0][0x16c], PT ;  /* 0x00005b004a007a0c */ /* 0x000fe20003f06270 */
[----:B------:R-:W-:-:S02]  /*1070*/  IMAD R69, R69, c[0x0][0x198], RZ ;  /* 0x0000660045457a24 */ /* 0x000fc400078e02ff */
[----:B------:R-:W-:-:S04]  /*1080*/  IMAD.WIDE.U32 R72, R71, c[0x0][0x198], R72 ;  /* 0x0000660047487a25 */ /* 0x000fc800078e0048 */
[----:B------:R-:W-:Y:S01]  /*1090*/  IMAD R69, R71, c[0x0][0x19c], R69 ;  /* 0x0000670047457a24 */ /* 0x000fe200078e0245 */
[----:B------:R-:W-:-:S03]  /*10a0*/  LEA R70, P1, R72, c[0x0][0x190], 0x1 ;  /* 0x0000640048467a11 */ /* 0x000fc600078208ff */
[----:B------:R-:W-:-:S05]  /*10b0*/  IMAD.IADD R69, R73, 0x1, R69 ;  /* 0x0000000149457824 */ /* 0x000fca00078e0245 */
[----:B------:R-:W-:-:S05]  /*10c0*/  LEA.HI.X R71, R72, c[0x0][0x194], R69, 0x1, P1 ;  /* 0x0000650048477a11 */ /* 0x000fca00008f0c45 */
[----:B------:R1:W5:Y:S04]  /*10d0*/  @!P2 LDG.E.128 R56, [R70.64] ;  /* 0x0000000a4638a981 */ /* 0x000368000c1e1d00 */
[----:B------:R1:W5:Y:S02]  /*10e0*/  @!P0 LDG.E.128 R20, [R70.64+0x100] ;  /* 0x0001000a46148981 */ /* 0x000364000c1e1d00 */
.L_x_995:
[----:B------:R-:W-:Y:S05]  /*10f0*/  BSYNC B0 ;  /* 0x0000000000007941 */ /* 0x000fea0003800000 */
.L_x_994:
[C---:B-----5:R-:W-:Y:S01]  /*1100*/  IMAD.U32 R91, R55.reuse, 0x10000, RZ ;  /* 0x00010000375b7824 */ /* 0x060fe200078e00ff */
[----:B------:R-:W-:Y:S01]  /*1110*/  LOP3.LUT R94, R55, 0xffff0000, RZ, 0xc0, !PT ;  /* 0xffff0000375e7812 */ /* 0x000fe200078ec0ff */
[----:B------:R-:W-:Y:S01]  /*1120*/  IMAD.U32 R75, R7, 0x10000, RZ ;  /* 0x00010000074b7824 */ /* 0x000fe200078e00ff */
[C---:B------:R-:W-:Y:S01]  /*1130*/  SHF.L.U32 R76, R6.reuse, 0x10, RZ ;  /* 0x00000010064c7819 */ /* 0x040fe200000006ff */
[----:B0-----:R-:W-:Y:S01]  /*1140*/  IMAD.U32 R79, R61, 0x10000, RZ ;  /* 0x000100003d4f7824 */ /* 0x001fe200078e00ff */
[----:B------:R-:W-:Y:S01]  /*1150*/  LOP3.LUT R77, R6, 0xffff0000, RZ, 0xc0, !PT ;  /* 0xffff0000064d7812 */ /* 0x000fe200078ec0ff */
[----:B------:R-:W-:Y:S01]  /*1160*/  IMAD.U32 R89, R53, 0x10000, RZ ;  /* 0x0001000035597824 */ /* 0x000fe200078e00ff */
[----:B------:R-:W-:Y:S01]  /*1170*/  LOP3.LUT R92, R8, 0xffff0000, RZ, 0xc0, !PT ;  /* 0xffff0000085c7812 */ /* 0x000fe200078ec0ff */
[----:B------:R-:W-:Y:S01]  /*1180*/  IMAD.U32 R85, R62, 0x10000, RZ ;  /* 0x000100003e557824 */ /* 0x000fe200078e00ff */
[----:B------:R-:W-:Y:S01]  /*1190*/  SHF.L.U32 R55, R8, 0x10, RZ ;  /* 0x0000001008377819 */ /* 0x000fe200000006ff */
[----:B------:R-:W-:Y:S01]  /*11a0*/  IMAD.U32 R8, R9, 0x10000, RZ ;  /* 0x0001000009087824 */ /* 0x000fe200078e00ff */
[C---:B------:R-:W-:Y:S01]  /*11b0*/  SHF.L.U32 R6, R13.reuse, 0x10, RZ ;  /* 0x000000100d067819 */ /* 0x040fe200000006ff */
[----:B------:R-:W-:Y:S01]  /*11c0*/  IMAD.U32 R90, R50, 0x10000, RZ ;  /* 0x00010000325a7824 */ /* 0x000fe200078e00ff */
[----:B------:R-:W-:Y:S01]  /*11d0*/  LOP3.LUT R81, R13, 0xffff0000, RZ, 0xc0, !PT ;  /* 0xffff00000d517812 */ /* 0x000fe200078ec0ff */
[----:B------:R-:W-:Y:S01]  /*11e0*/  IMAD.U32 R93, R54, 0x10000, RZ ;  /* 0x00010000365d7824 */ /* 0x000fe200078e00ff */
[----:B------:R-:W-:Y:S01]  /*11f0*/  LOP3.LUT R100, R9, 0xffff0000, RZ, 0xc0, !PT ;  /* 0xffff000009647812 */ /* 0x000fe200078ec0ff */
[----:B------:R-:W-:Y:S01]  /*1200*/  IMAD.U32 R101, R10, 0x10000, RZ ;  /* 0x000100000a657824 */ /* 0x000fe200078e00ff */
[----:B-1----:R-:W-:Y:S01]  /*1210*/  LOP3.LUT R70, R64, 0xffff0000, RZ, 0xc0, !PT ;  /* 0xffff000040467812 */ /* 0x002fe200078ec0ff */
[----:B------:R-:W-:Y:S01]  /*1220*/  IMAD.U32 R105, R59, 0x10000, RZ ;  /* 0x000100003b697824 */ /* 0x000fe200078e00ff */
[C---:B------:R-:W-:Y:S01]  /*1230*/  LOP3.LUT R71, R4.reuse, 0xffff0000, RZ, 0xc0, !PT ;  /* 0xffff000004477812 */ /* 0x040fe200078ec0ff */
[----:B------:R-:W-:Y:S01]  /*1240*/  IMAD.U32 R4, R4, 0x10000, RZ ;  /* 0x0001000004047824 */ /* 0x000fe200078e00ff */
[----:B------:R-:W-:Y:S01]  /*1250*/  LOP3.LUT R78, R12, 0xffff0000, RZ, 0xc0, !PT ;  /* 0xffff00000c4e7812 */ /* 0x000fe200078ec0ff */
[----:B------:R-:W-:Y:S01]  /*1260*/  IMAD.U32 R109, R45, 0x10000, RZ ;  /* 0x000100002d6d7824 */ /* 0x000fe200078e00ff */
[----:B------:R-:W-:Y:S01]  /*1270*/  LOP3.LUT R13, R60, 0xffff0000, RZ, 0xc0, !PT ;  /* 0xffff00003c0d7812 */ /* 0x000fe200078ec0ff */
[----:B------:R-:W-:Y:S01]  /*1280*/  FMUL.FTZ R114, R70, R71 ;  /* 0x0000004746727220 */ /* 0x000fe20000410000 */
[----:B------:R-:W-:Y:S01]  /*1290*/  LOP3.LUT R84, R48, 0xffff0000, RZ, 0xc0, !PT ;  /* 0xffff000030547812 */ /* 0x000fe200078ec0ff */
[----:B------:R-:W-:Y:S01]  /*12a0*/  BSSY B0, `(.L_x_996) ;  /* 0x00000e4000007945 */ /* 0x000fe20003800000 */
[----:B------:R-:W-:Y:S01]  /*12b0*/  LOP3.LUT R87, R52, 0xffff0000, RZ, 0xc0, !PT ;  /* 0xffff000034577812 */ /* 0x000fe200078ec0ff */
[----:B------:R-:W-:Y:S01]  /*12c0*/  FMUL.FTZ R13, R78, R13 ;  /* 0x0000000d4e0d7220 */ /* 0x000fe20000410000 */
[C---:B------:R-:W-:Y:S01]  /*12d0*/  LOP3.LUT R9, R56.reuse, 0xffff0000, RZ, 0xc0, !PT ;  /* 0xffff000038097812 */ /* 0x040fe200078ec0ff */
[----:B------:R-:W-:Y:S01]  /*12e0*/  IMAD.U32 R56, R56, 0x10000, RZ ;  /* 0x0001000038387824 */ /* 0x000fe200078e00ff */
[----:B------:R-:W-:Y:S01]  /*12f0*/  LOP3.LUT R80, R7, 0xffff0000, RZ, 0xc0, !PT ;  /* 0xffff000007507812 */ /* 0x000fe200078ec0ff */
[----:B------:R-:W-:Y:S01]  /*1300*/  IMAD.U32 R7, R12, 0x10000, RZ ;  /* 0x000100000c077824 */ /* 0x000fe200078e00ff */
[----:B------:R-:W-:Y:S01]  /*1310*/  SHF.L.U32 R69, R64, 0x10, RZ ;  /* 0x0000001040457819 */ /* 0x000fe200000006ff */
[----:B------:R-:W-:Y:S01]  /*1320*/  IMAD.U32 R12, R60, 0x10000, RZ ;  /* 0x000100003c0c7824 */ /* 0x000fe200078e00ff */
[C---:B------:R-:W-:Y:S01]  /*1330*/  SHF.L.U32 R83, R63.reuse, 0x10, RZ ;  /* 0x000000103f537819 */ /* 0x040fe200000006ff */
[----:B------:R-:W-:Y:S01]  /*1340*/  FMUL.FTZ R116, R84, R87 ;  /* 0x0000005754747220 */ /* 0x000fe20000410000 */
[----:B------:R-:W-:Y:S01]  /*1350*/  LOP3.LUT R86, R63, 0xffff0000, RZ, 0xc0, !PT ;  /* 0xffff00003f567812 */ /* 0x000fe200078ec0ff */
[----:B------:R-:W-:Y:S01]  /*1360*/  IMAD.U32 R63, R48, 0x10000, RZ ;  /* 0x00010000303f7824 */ /* 0x000fe200078e00ff */
[----:B------:R-:W-:Y:S01]  /*1370*/  SHF.L.U32 R52, R52, 0x10, RZ ;  /* 0x0000001034347819 */ /* 0x000fe200000006ff */
[----:B------:R-:W-:Y:S01]  /*1380*/  FMUL.FTZ R9, R92, R9 ;  /* 0x000000095c097220 */ /* 0x000fe20000410000 */
[----:B------:R-:W-:Y:S01]  /*1390*/  SHF.L.U32 R73, R5, 0x10, RZ ;  /* 0x0000001005497819 */ /* 0x000fe200000006ff */
[----:B------:R-:W-:Y:S01]  /*13a0*/  IMAD.U32 R64, R65, 0x10000, RZ ;  /* 0x0001000041407824 */ /* 0x000fe200078e00ff */
        /* <DEDUP_REMOVED lines=18> */
[C---:B------:R-:W-:Y:S01]  /*14d0*/  LOP3.LUT R74, R66.reuse, 0xffff0000, RZ, 0xc0, !PT ;  /* 0xffff0000424a7812 */ /* 0x040fe200078ec0ff */
        /* <DEDUP_REMOVED lines=13> */
[C---:B------:R-:W-:Y:S01]  /*15b0*/  SHF.L.U32 R50, R51.reuse, 0x10, RZ ;  /* 0x0000001033327819 */ /* 0x040fe200000006ff */
[----:B------:R-:W-:Y:S01]  /*15c0*/  FFMA.FTZ R48, R90, R93, R48 ;  /* 0x0000005d5a307223 */ /* 0x000fe20000010030 */
[----:B------:R-:W-:Y:S01]  /*15d0*/  LOP3.LUT R51, R51, 0xffff0000, RZ, 0xc0, !PT ;  /* 0xffff000033337812 */ /* 0x000fe200078ec0ff */
[----:B------:R-:W-:Y:S01]  /*15e0*/  FFMA.FTZ R95, R101, R102, R95 ;  /* 0x00000066655f7223 */ /* 0x000fe2000001005f */
[----:B------:R-:W-:Y:S01]  /*15f0*/  LOP3.LUT R104, R59, 0xffff0000, RZ, 0xc0, !PT ;  /* 0xffff00003b687812 */ /* 0x000fe200078ec0ff */
[C---:B------:R-:W-:Y:S01]  /*1600*/  IMAD.U32 R66, R67.reuse, 0x10000, RZ ;  /* 0x0001000043427824 */ /* 0x040fe200078e00ff */
[----:B------:R-:W-:Y:S01]  /*1610*/  LOP3.LUT R67, R67, 0xffff0000, RZ, 0xc0, !PT ;  /* 0xffff000043437812 */ /* 0x000fe200078ec0ff */
[C---:B------:R-:W-:Y:S01]  /*1620*/  IMAD.U32 R14, R15.reuse, 0x10000, RZ ;  /* 0x000100000f0e7824 */ /* 0x040fe200078e00ff */
[----:B------:R-:W-:Y:S01]  /*1630*/  LOP3.LUT R15, R15, 0xffff0000, RZ, 0xc0, !PT ;  /* 0xffff00000f0f7812 */ /* 0x000fe200078ec0ff */
[C---:B------:R-:W-:Y:S01]  /*1640*/  IMAD.U32 R10, R11.reuse, 0x10000, RZ ;  /* 0x000100000b0a7824 */ /* 0x040fe200078e00ff */
[----:B------:R-:W-:Y:S01]  /*1650*/  LOP3.LUT R11, R11, 0xffff0000, RZ, 0xc0, !PT ;  /* 0xffff00000b0b7812 */ /* 0x000fe200078ec0ff */
[----:B------:R-:W-:Y:S01]  /*1660*/  FFMA.FTZ R5, R74, R77, R5 ;  /* 0x0000004d4a057223 */ /* 0x000fe20000010005 */
[C---:B------:R-:W-:Y:S01]  /*1670*/  SHF.L.U32 R110, R44.reuse, 0x10, RZ ;  /* 0x000000102c6e7819 */ /* 0x040fe200000006ff */
        /* <DEDUP_REMOVED lines=9> */
[----:B------:R-:W-:Y:S01]  /*1710*/  SHF.L.U32 R12, R24, 0x10, RZ ;  /* 0x00000010180c7819 */ /* 0x000fe200000006ff */
[----:B------:R-:W-:Y:S01]  /*1720*/  FFMA.FTZ R48, R50, R91, R48 ;  /* 0x0000005b32307223 */ /* 0x000fe20000010030 */
[----:B------:R-:W-:Y:S01]  /*1730*/  SHF.L.U32 R72, R20, 0x10, RZ ;  /* 0x0000001014487819 */ /* 0x000fe200000006ff */
[----:B------:R-:W-:Y:S01]  /*1740*/  FFMA.FTZ R10, R10, R105, R57 ;  /* 0x000000690a0a7223 */ /* 0x000fe20000010039 */
[----:B------:R-:W-:Y:S01]  /*1750*/  LOP3.LUT R73, R28, 0xffff0000, RZ, 0xc0, !PT ;  /* 0xffff00001c497812 */ /* 0x000fe200078ec0ff */
[----:B------:R-:W-:Y:S01]  /*1760*/  IMAD.U32 R44, R46, 0x10000, RZ ;  /* 0x000100002e2c7824 */ /* 0x000fe200078e00ff */
        /* <DEDUP_REMOVED lines=19> */
[----:B------:R-:W-:Y:S01]  /*18a0*/  IMAD.U32 R28, R29, 0x10000, RZ ;  /* 0x000100001d1c7824 */ /* 0x000fe200078e00ff */
[----:B------:R-:W-:Y:S01]  /*18b0*/  LOP3.LUT R92, R37, 0xffff0000, RZ, 0xc0, !PT ;  /* 0xffff0000255c7812 */ /* 0x000fe200078ec0ff */
[----:B------:R-:W-:Y:S01]  /*18c0*/  IMAD.U32 R29, R31, 0x10000, RZ ;  /* 0x000100001f1d7824 */ /* 0x000fe200078e00ff */
        /* <DEDUP_REMOVED lines=11> */
[----:B------:R-:W-:Y:S01]  /*1980*/  IMAD.U32 R13, R25, 0x10000, RZ ;  /* 0x00010000190d7824 */ /* 0x000fe200078e00ff */
[----:B------:R-:W-:Y:S01]  /*1990*/  SHF.L.U32 R33, R34, 0x10, RZ ;  /* 0x0000001022217819 */ /* 0x000fe200000006ff */
[C---:B------:R-:W-:Y:S01]  /*19a0*/  IMAD.U32 R65, R21.reuse, 0x10000, RZ ;  /* 0x0001000015417824 */ /* 0x040fe200078e00ff */
        /* <DEDUP_REMOVED lines=21> */
[----:B------:R-:W-:Y:S01]  /*1b00*/  IMAD.U32 R41, R42, 0x10000, RZ ;  /* 0x000100002a297824 */ /* 0x000fe200078e00ff */
[----:B------:R-:W-:Y:S01]  /*1b10*/  ISETP.NE.AND P0, PT, R68, RZ, PT ;  /* 0x000000ff4400720c */ /* 0x000fe20003f05270 */
[----:B------:R-:W-:Y:S01]  /*1b20*/  IMAD.U32 R25, R26, 0x10000, RZ ;  /* 0x000100001a197824 */ /* 0x000fe200078e00ff */
[C---:B------:R-:W-:Y:S01]  /*1b30*/  SHF.L.U32 R26, R27.reuse, 0x10, RZ ;  /* 0x000000101b1a7819 */ /* 0x040fe200000006ff */
[----:B------:R-:W-:Y:S01]  /*1b40*/  IMAD.U32 R17, R18, 0x10000, RZ ;  /* 0x0001000012117824 */ /* 0x000fe200078e00ff */
[----:B------:R-:W-:Y:S01]  /*1b50*/  LOP3.LUT R27, R27, 0xffff0000, RZ, 0xc0, !PT ;  /* 0xffff00001b1b7812 */ /* 0x000fe200078ec0ff */
[C---:B------:R-:W-:Y:S01]  /*1b60*/  IMAD.U32 R8, R22.reuse, 0x10000, RZ ;  /* 0x0001000016087824 */ /* 0x040fe200078e00ff */
[----:B------:R-:W-:Y:S01]  /*1b70*/  LOP3.LUT R22, R22, 0xffff0000, RZ, 0xc0, !PT ;  /* 0xffff000016167812 */ /* 0x000fe200078ec0ff */
[----:B------:R-:W-:-:S02]  /*1b80*/  FFMA.FTZ R5, R107, R112, R5 ;  /* 0x000000706b057223 */ /* 0x000fc40000010005 */
[----:B------:R-:W-:Y:S02]  /*1b90*/  FFMA.FTZ R6, R71, R92, R6 ;  /* 0x0000005c47067223 */ /* 0x000fe40000010006 */
[----:B------:R-:W-:Y:S02]  /*1ba0*/  FFMA.FTZ R12, R39, R64, R12 ;  /* 0x00000040270c7223 */ /* 0x000fe4000001000c */
[----:B------:R-:W-:Y:S02]  /*1bb0*/  FFMA.FTZ R7, R52, R21, R7 ;  /* 0x0000001534077223 */ /* 0x000fe40000010007 */
[----:B------:R-:W-:Y:S02]  /*1bc0*/  FFMA.FTZ R5, R41, R44, R5 ;  /* 0x0000002c29057223 */ /* 0x000fe40000010005 */
[----:B------:R-:W-:Y:S02]  /*1bd0*/  FFMA.FTZ R6, R33, R36, R6 ;  /* 0x0000002421067223 */ /* 0x000fe40000010006 */
[----:B------:R-:W-:-:S02]  /*1be0*/  FFMA.FTZ R12, R25, R56, R12 ;  /* 0x00000038190c7223 */ /* 0x000fc4000001000c */
[----:B------:R-:W-:Y:S02]  /*1bf0*/  FFMA.FTZ R7, R17, R8, R7 ;  /* 0x0000000811077223 */ /* 0x000fe40000010007 */
[C---:B------:R-:W-:Y:S01]  /*1c00*/  IMAD.U32 R42, R43.reuse, 0x10000, RZ ;  /* 0x000100002b2a7824 */ /* 0x040fe200078e00ff */
[----:B------:R-:W-:Y:S01]  /*1c10*/  LOP3.LUT R43, R43, 0xffff0000, RZ, 0xc0, !PT ;  /* 0xffff00002b2b7812 */ /* 0x000fe200078ec0ff */
[C---:B------:R-:W-:Y:S01]  /*1c20*/  IMAD.U32 R34, R35.reuse, 0x10000, RZ ;  /* 0x0001000023227824 */ /* 0x040fe200078e00ff */
[----:B------:R-:W-:Y:S01]  /*1c30*/  LOP3.LUT R35, R35, 0xffff0000, RZ, 0xc0, !PT ;  /* 0xffff000023237812 */ /* 0x000fe200078ec0ff */
[C---:B------:R-:W-:Y:S01]  /*1c40*/  IMAD.U32 R18, R19.reuse, 0x10000, RZ ;  /* 0x0001000013127824 */ /* 0x040fe200078e00ff */
[----:B------:R-:W-:Y:S01]  /*1c50*/  LOP3.LUT R19, R19, 0xffff0000, RZ, 0xc0, !PT ;  /* 0xffff000013137812 */ /* 0x000fe200078ec0ff */
[----:B------:R-:W-:Y:S02]  /*1c60*/  FFMA.FTZ R5, R108, R113, R5 ;  /* 0x000000716c057223 */ /* 0x000fe40000010005 */
        /* <DEDUP_REMOVED lines=8> */
[----:B------:R-:W-:Y:S02]  /*1cf0*/  FFMA.FTZ R6, R35, R38, R6 ;  /* 0x0000002623067223 */ /* 0x000fe40000010006 */
[----:B------:R-:W-:Y:S02]  /*1d00*/  FFMA.FTZ R12, R27, R114, R12 ;  /* 0x000000721b0c7223 */ /* 0x000fe4000001000c */
[----:B------:R-:W-:Y:S02]  /*1d10*/  FFMA.FTZ R19, R19, R4, R7 ;  /* 0x0000000413137223 */ /* 0x000fe40000010007 */
[----:B------:R-:W0:Y:S04]  /*1d20*/  SHFL.BFLY PT, R4, R5, 0x8, 0x1f ;  /* 0x0d001f0005047f89 */ /* 0x000e2800000e0000 */
[----:B------:R-:W1:Y:S04]  /*1d30*/  SHFL.BFLY PT, R7, R6, 0x8, 0x1f ;  /* 0x0d001f0006077f89 */ /* 0x000e6800000e0000 */
[----:B------:R-:W2:Y:S04]  /*1d40*/  SHFL.BFLY PT, R9, R12, 0x8, 0x1f ;  /* 0x0d001f000c097f89 */ /* 0x000ea800000e0000 */
[----:B------:R-:W3:Y:S01]  /*1d50*/  SHFL.BFLY PT, R10, R19, 0x8, 0x1f ;  /* 0x0d001f00130a7f89 */ /* 0x000ee200000e0000 */
[----:B0-----:R-:W-:-:S02]  /*1d60*/  FADD.FTZ R4, R5, R4 ;  /* 0x0000000405047221 */ /* 0x001fc40000010000 */
[----:B-1----:R-:W-:-:S03]  /*1d70*/  FADD.FTZ R8, R6, R7 ;  /* 0x0000000706087221 */ /* 0x002fc60000010000 */
[----:B------:R-:W0:Y:S01]  /*1d80*/  SHFL.BFLY PT, R7, R4, 0x4, 0x1f ;  /* 0x0c801f0004077f89 */ /* 0x000e2200000e0000 */
[----:B--2---:R-:W-:-:S03]  /*1d90*/  FADD.FTZ R11, R12, R9 ;  /* 0x000000090c0b7221 */ /* 0x004fc60000010000 */
[----:B------:R-:W1:Y:S01]  /*1da0*/  SHFL.BFLY PT, R9, R8, 0x4, 0x1f ;  /* 0x0c801f0008097f89 */ /* 0x000e6200000e0000 */
[----:B---3--:R-:W-:-:S03]  /*1db0*/  FADD.FTZ R13, R19, R10 ;  /* 0x0000000a130d7221 */ /* 0x008fc60000010000 */
[----:B------:R-:W2:Y:S04]  /*1dc0*/  SHFL.BFLY PT, R10, R11, 0x4, 0x1f ;  /* 0x0c801f000b0a7f89 */ /* 0x000ea800000e0000 */
[----:B------:R-:W3:Y:S01]  /*1dd0*/  SHFL.BFLY PT, R14, R13, 0x4, 0x1f ;  /* 0x0c801f000d0e7f89 */ /* 0x000ee200000e0000 */
[----:B0-----:R-:W-:Y:S02]  /*1de0*/  FADD.FTZ R7, R4, R7 ;  /* 0x0000000704077221 */ /* 0x001fe40000010000 */
        /* <DEDUP_REMOVED lines=8> */
[----:B-1----:R-:W-:Y:S02]  /*1e70*/  FADD.FTZ R10, R9, R10 ;  /* 0x0000000a090a7221 */ /* 0x002fe40000010000 */
[----:B--2---:R-:W-:-:S03]  /*1e80*/  FADD.FTZ R4, R12, R5 ;  /* 0x000000050c047221 */ /* 0x004fc60000010000 */
[----:B------:R-:W0:Y:S01]  /*1e90*/  SHFL.BFLY PT, R11, R10, 0x1, 0x1f ;  /* 0x0c201f000a0b7f89 */ /* 0x000e2200000e0000 */
[----:B---3--:R-:W-:-:S03]  /*1ea0*/  FADD.FTZ R15, R14, R15 ;  /* 0x0000000f0e0f7221 */ /* 0x008fc60000010000 */
[----:B------:R-:W1:Y:S04]  /*1eb0*/  SHFL.BFLY PT, R5, R6, 0x1, 0x1f ;  /* 0x0c201f0006057f89 */ /* 0x000e6800000e0000 */
[----:B------:R-:W2:Y:S04]  /*1ec0*/  SHFL.BFLY PT, R13, R4, 0x1, 0x1f ;  /* 0x0c201f00040d7f89 */ /* 0x000ea800000e0000 */
[----:B------:R-:W3:Y:S01]  /*1ed0*/  SHFL.BFLY PT, R8, R15, 0x1, 0x1f ;  /* 0x0c201f000f087f89 */ /* 0x000ee200000e0000 */
[----:B0-----:R-:W-:Y:S02]  /*1ee0*/  FADD.FTZ R11, R10, R11 ;  /* 0x0000000b0a0b7221 */ /* 0x001fe40000010000 */
[----:B-1----:R-:W-:-:S02]  /*1ef0*/  FADD.FTZ R7, R6, R5 ;  /* 0x0000000506077221 */ /* 0x002fc40000010000 */
[----:B--2---:R-:W-:Y:S02]  /*1f00*/  FADD.FTZ R9, R4, R13 ;  /* 0x0000000d04097221 */ /* 0x004fe40000010000 */
[----:B---3--:R-:W-:Y:S01]  /*1f10*/  FADD.FTZ R8, R15, R8 ;  /* 0x000000080f087221 */ /* 0x008fe20000010000 */
[----:B------:R-:W-:Y:S05]  /*1f20*/  @P0 BRA `(.L_x_997) ;  /* 0x000001b000000947 */ /* 0x000fea0003800000 */
[----:B------:R-:W-:Y:S01]  /*1f30*/  ULDC.64 UR16, c[0x0][0x1c8] ;  /* 0x0000720000107ab9 */ /* 0x000fe20000000a00 */
[----:B------:R-:W-:Y:S01]  /*1f40*/  ISETP.GE.AND P3, PT, R2, UR8, PT ;  /* 0x0000000802007c0c */ /* 0x000fe2000bf66270 */
[----:B------:R-:W-:Y:S01]  /*1f50*/  USHF.R.S32.HI UR5, URZ, 0x1f, UR4 ;  /* 0x0000001f3f057899 */ /* 0x000fe20008011404 */
[----:B------:R-:W-:Y:S01]  /*1f60*/  ISETP.GE.AND P2, PT, R97, UR8, PT ;  /* 0x0000000861007c0c */ /* 0x000fe2000bf46270 */
[----:B------:R-:W-:Y:S01]  /*1f70*/  UIMAD UR9, UR15, UR16, URZ ;  /* 0x000000100f0972a4 */ /* 0x000fe2000f8e023f */
[----:B------:R-:W-:Y:S01]  /*1f80*/  ISETP.GE.AND P0, PT, R99, UR8, PT ;  /* 0x0000000863007c0c */ /* 0x000fe2000bf06270 */
[----:B------:R-:W-:Y:S02]  /*1f90*/  UIMAD.WIDE.U32 UR6, UR12, UR16, UR4 ;  /* 0x000000100c0672a5 */ /* 0x000fe4000f8e0004 */
[----:B------:R-:W-:-:S03]  /*1fa0*/  UIMAD UR9, UR12, UR17, UR9 ;  /* 0x000000110c0972a4 */ /* 0x000fc6000f8e0209 */
[----:B------:R-:W-:Y:S02]  /*1fb0*/  ULDC.64 UR16, c[0x0][0x1d0] ;  /* 0x0000740000107ab9 */ /* 0x000fe40000000a00 */
[----:B------:R-:W-:Y:S02]  /*1fc0*/  UIMAD UR5, UR18, UR16, URZ ;  /* 0x00000010120572a4 */ /* 0x000fe4000f8e023f */
[----:B------:R-:W-:Y:S02]  /*1fd0*/  UIADD3 UR7, UR7, UR9, URZ ;  /* 0x0000000907077290 */ /* 0x000fe4000fffe03f */
[----:B------:R-:W-:Y:S02]  /*1fe0*/  UIMAD UR5, UR14, UR17, UR5 ;  /* 0x000000110e0572a4 */ /* 0x000fe4000f8e0205 */
[----:B------:R-:W-:-:S04]  /*1ff0*/  UIMAD.WIDE.U32 UR6, UR14, UR16, UR6 ;  /* 0x000000100e0672a5 */ /* 0x000fc8000f8e0006 */
[----:B------:R-:W-:Y:S02]  /*2000*/  IMAD.U32 R13, RZ, RZ, UR5 ;  /* 0x00000005ff0d7e24 */ /* 0x000fe4000f8e00ff */
[----:B------:R-:W-:-:S04]  /*2010*/  IADD3 R5, P1, R2, UR6, RZ ;  /* 0x0000000602057c10 */ /* 0x000fc8000ff3e0ff */
[----:B------:R-:W-:Y:S02]  /*2020*/  IADD3.X R6, R3, UR7, R13, P1, !PT ;  /* 0x0000000703067c10 */ /* 0x000fe40008ffe40d */
[----:B------:R-:W-:Y:S02]  /*2030*/  LEA R4, P4, R5, c[0x0][0x1b0], 0x2 ;  /* 0x00006c0005047a11 */ /* 0x000fe400078810ff */
[----:B------:R-:W-:Y:S02]  /*2040*/  ISETP.GE.AND P1, PT, R98, UR8, PT ;  /* 0x0000000862007c0c */ /* 0x000fe4000bf26270 */
[----:B------:R-:W-:Y:S02]  /*2050*/  FSEL R3, R7, RZ, !P3 ;  /* 0x000000ff07037208 */ /* 0x000fe40005800000 */
[----:B------:R-:W-:Y:S02]  /*2060*/  FSEL R7, R11, RZ, !P2 ;  /* 0x000000ff0b077208 */ /* 0x000fe40005000000 */
[----:B------:R-:W-:-:S02]  /*2070*/  LEA.HI.X R5, R5, c[0x0][0x1b4], R6, 0x2, P4 ;  /* 0x00006d0005057a11 */ /* 0x000fc400020f1406 */
[----:B------:R-:W-:Y:S02]  /*2080*/  FSEL R9, R9, RZ, !P1 ;  /* 0x000000ff09097208 */ /* 0x000fe40004800000 */
[----:B------:R-:W-:Y:S01]  /*2090*/  FSEL R11, R8, RZ, !P0 ;  /* 0x000000ff080b7208 */ /* 0x000fe20004000000 */
[----:B------:R0:W-:Y:S04]  /*20a0*/  STG.E [R4.64], R3 ;  /* 0x0000000304007986 */ /* 0x0001e8000c10190a */
[----:B------:R0:W-:Y:S04]  /*20b0*/  STG.E [R4.64+0x40], R7 ;  /* 0x0000400704007986 */ /* 0x0001e8000c10190a */
[----:B------:R0:W-:Y:S04]  /*20c0*/  STG.E [R4.64+0x80], R9 ;  /* 0x0000800904007986 */ /* 0x0001e8000c10190a */
[----:B------:R0:W-:Y:S02]  /*20d0*/  STG.E [R4.64+0xc0], R11 ;  /* 0x0000c00b04007986 */ /* 0x0001e4000c10190a */
.L_x_997:
[----:B------:R-:W-:Y:S05]  /*20e0*/  BSYNC B0 ;  /* 0x0000000000007941 */ /* 0x000fea0003800000 */
.L_x_996:
[----:B------:R-:W-:Y:S01]  /*20f0*/  ULDC UR5, c[0x0][0x168] ;  /* 0x00005a0000057ab9 */ /* 0x000fe20000000800 */
[----:B------:R-:W-:Y:S01]  /*2100*/  BSSY B0, `(.L_x_998) ;  /* 0x0000020000007945 */ /* 0x000fe20003800000 */
[----:B------:R-:W-:-:S04]  /*2110*/  UIADD3 UR5, UR5, 0x3f, URZ ;  /* 0x0000003f05057890 */ /* 0x000fc8000fffe03f */
[----:B------:R-:W-:Y:S02]  /*2120*/  USHF.R.S32.HI UR6, URZ, 0x1f, UR5 ;  /* 0x0000001f3f067899 */ /* 0x000fe40008011405 */
[----:B------:R-:W-:Y:S02]  /*2130*/  UIMAD UR7, UR13, -0x40, UR5 ;  /* 0xffffffc00d0778a4 */ /* 0x000fe4000f8e0205 */
[----:B------:R-:W-:-:S04]  /*2140*/  ULEA.HI UR6, UR6, UR5, URZ, 0x6 ;  /* 0x0000000506067291 */ /* 0x000fc8000f8f303f */
[----:B------:R-:W-:-:S04]  /*2150*/  ULOP3.LUT UR6, UR6, 0xffffffc0, URZ, 0xc0, !UPT ;  /* 0xffffffc006067892 */ /* 0x000fc8000f8ec03f */
[----:B------:R-:W-:-:S06]  /*2160*/  UIADD3 UR6, UR7, UR6, -UR5 ;  /* 0x0000000607067290 */ /* 0x000fcc000fffe805 */
[----:B------:R-:W-:-:S04]  /*2170*/  ISETP.GE.AND P0, PT, R0, UR6, PT ;  /* 0x0000000600007c0c */ /* 0x000fc8000bf06270 */
[----:B------:R-:W-:-:S13]  /*2180*/  ISETP.GT.OR P0, PT, R0, 0x3f, P0 ;  /* 0x0000003f0000780c */ /* 0x000fda0000704670 */
[----:B------:R-:W-:Y:S05]  /*2190*/  @P0 BRA `(.L_x_999) ;  /* 0x0000016000000947 */ /* 0x000fea0003800000 */
[----:B0-----:R-:W-:Y:S01]  /*21a0*/  IMAD.U32 R4, RZ, RZ, UR4 ;  /* 0x00000004ff047e24 */ /* 0x001fe2000f8e00ff */
[----:B------:R-:W-:Y:S01]  /*21b0*/  SHF.R.S32.HI R3, RZ, 0x1f, R0 ;  /* 0x0000001fff037819 */ /* 0x000fe20000011400 */
[----:B------:R-:W-:Y:S01]  /*21c0*/  ULDC.64 UR6, c[0x0][0x1f8] ;  /* 0x00007e0000067ab9 */ /* 0x000fe20000000a00 */
[----:B------:R-:W-:Y:S01]  /*21d0*/  IADD3 R2, P0, R0, UR4, RZ ;  /* 0x0000000400027c10 */ /* 0x000fe2000ff1e0ff */
[----:B------:R-:W-:Y:S01]  /*21e0*/  UIMAD UR5, UR15, UR6, URZ ;  /* 0x000000060f0572a4 */ /* 0x000fe2000f8e023f */
[----:B------:R-:W-:Y:S01]  /*21f0*/  MOV R5, UR12 ;  /* 0x0000000c00057c02 */ /* 0x000fe20008000f00 */
[----:B------:R-:W-:Y:S01]  /*2200*/  FMUL.FTZ R6, R96, 1.4426950216293334961 ;  /* 0x3fb8aa3b60067820 */ /* 0x000fe20000410000 */
[----:B------:R-:W-:Y:S01]  /*2210*/  LEA.HI.X.SX32 R3, R4, R3, 0x1, P0 ;  /* 0x0000000304037211 */ /* 0x000fe200000f0eff */
[----:B------:R-:W-:Y:S01]  /*2220*/  UIMAD UR5, UR12, UR7, UR5 ;  /* 0x000000070c0572a4 */ /* 0x000fe2000f8e0205 */
[----:B------:R-:W-:Y:S02]  /*2230*/  FSETP.NEU.FTZ.AND P0, PT, R96, -INF , PT ;  /* 0xff8000006000780b */ /* 0x000fe40003f1d000 */
[----:B------:R-:W-:Y:S01]  /*2240*/  ULDC.64 UR6, c[0x0][0x200] ;  /* 0x0000800000067ab9 */ /* 0x000fe20000000a00 */
[----:B------:R-:W-:Y:S01]  /*2250*/  IMAD.WIDE.U32 R2, R5, c[0x0][0x1f8], R2 ;  /* 0x00007e0005027a25 */ /* 0x000fe200078e0002 */
[----:B------:R-:W-:-:S03]  /*2260*/  UIMAD UR6, UR18, UR6, URZ ;  /* 0x00000006120672a4 */ /* 0x000fc6000f8e023f */
[----:B------:R-:W-:Y:S01]  /*2270*/  IMAD.U32 R5, RZ, RZ, UR14 ;  /* 0x0000000eff057e24 */ /* 0x000fe2000f8e00ff */
[----:B------:R-:W-:Y:S01]  /*2280*/  IADD3 R3, R3, UR5, RZ ;  /* 0x0000000503037c10 */ /* 0x000fe2000fffe0ff */
[----:B------:R-:W-:-:S04]  /*2290*/  UIMAD UR6, UR14, UR7, UR6 ;  /* 0x000000070e0672a4 */ /* 0x000fc8000f8e0206 */
[----:B------:R-:W-:-:S05]  /*22a0*/  IMAD.WIDE.U32 R2, R5, c[0x0][0x200], R2 ;  /* 0x0000800005027a25 */ /* 0x000fca00078e0002 */
[----:B------:R-:W-:Y:S02]  /*22b0*/  IADD3 R3, R3, UR6, RZ ;  /* 0x0000000603037c10 */ /* 0x000fe4000fffe0ff */
[----:B------:R-:W-:-:S04]  /*22c0*/  LEA R4, P1, R2, c[0x0][0x1f0], 0x2 ;  /* 0x00007c0002047a11 */ /* 0x000fc800078210ff */
[----:B------:R-:W-:Y:S02]  /*22d0*/  LEA.HI.X R5, R2, c[0x0][0x1f4], R3, 0x2, P1 ;  /* 0x00007d0002057a11 */ /* 0x000fe400008f1403 */
[----:B------:R-:W-:-:S05]  /*22e0*/  FSEL R3, R6, RZ, P0 ;  /* 0x000000ff06037208 */ /* 0x000fca0000000000 */
[----:B------:R0:W-:Y:S02]  /*22f0*/  STG.E [R4.64], R3 ;  /* 0x0000000304007986 */ /* 0x0001e4000c10190a */
.L_x_999:
[----:B------:R-:W-:Y:S05]  /*2300*/  BSYNC B0 ;  /* 0x0000000000007941 */ /* 0x000fea0003800000 */
.L_x_998:
[----:B------:R-:W-:Y:S01]  /*2310*/  USHF.L.U32 UR5, UR13, 0xe, URZ ;  /* 0x0000000e0d057899 */ /* 0x000fe2000800063f */
[----:B------:R-:W-:Y:S01]  /*2320*/  IMAD.SHL.U32 R2, R0, 0x4, RZ ;  /* 0x0000000400027824 */ /* 0x000fe200078e00ff */
[----:B------:R-:W-:Y:S01]  /*2330*/  ULDC.64 UR6, c[0x0][0x220] ;  /* 0x0000880000067ab9 */ /* 0x000fe20000000a00 */
[----:B0-----:R-:W-:-:S03]  /*2340*/  IMAD.U32 R5, RZ, RZ, UR12 ;  /* 0x0000000cff057e24 */ /* 0x001fc6000f8e00ff */
[----:B------:R-:W-:Y:S02]  /*2350*/  SHF.R.S32.HI R3, RZ, 0x1f, R2 ;  /* 0x0000001fff037819 */ /* 0x000fe40000011402 */
[----:B------:R-:W-:Y:S02]  /*2360*/  IADD3 R2, P0, R2, UR5, RZ ;  /* 0x0000000502027c10 */ /* 0x000fe4000ff1e0ff */
[----:B------:R-:W-:Y:S01]  /*2370*/  MOV R4, UR5 ;  /* 0x0000000500047c02 */ /* 0x000fe20008000f00 */
[----:B------:R-:W-:-:S03]  /*2380*/  UIMAD UR5, UR15, UR6, URZ ;  /* 0x000000060f0572a4 */ /* 0x000fc6000f8e023f */
[----:B------:R-:W-:Y:S01]  /*2390*/  LEA.HI.X.SX32 R3, R4, R3, 0x1, P0 ;  /* 0x0000000304037211 */ /* 0x000fe200000f0eff */
[----:B------:R-:W-:Y:S01]  /*23a0*/  UIMAD UR5, UR12, UR7, UR5 ;  /* 0x000000070c0572a4 */ /* 0x000fe2000f8e0205 */
[----:B------:R-:W-:Y:S02]  /*23b0*/  ISETP.NE.U32.AND P0, PT, RZ, c[0x0][0x238], PT ;  /* 0x00008e00ff007a0c */ /* 0x000fe40003f05070 */
[----:B------:R-:W-:Y:S01]  /*23c0*/  ULDC.64 UR6, c[0x0][0x228] ;  /* 0x00008a0000067ab9 */ /* 0x000fe20000000a00 */
[----:B------:R-:W-:Y:S01]  /*23d0*/  IMAD.WIDE.U32 R2, R5, c[0x0][0x220], R2 ;  /* 0x0000880005027a25 */ /* 0x000fe200078e0002 */
[----:B------:R-:W-:Y:S01]  /*23e0*/  UIMAD UR6, UR18, UR6, URZ ;  /* 0x00000006120672a4 */ /* 0x000fe2000f8e023f */
[----:B------:R-:W-:Y:S02]  /*23f0*/  ISETP.NE.AND.EX P0, PT, RZ, c[0x0][0x23c], PT, P0 ;  /* 0x00008f00ff007a0c */ /* 0x000fe40003f05300 */
[----:B------:R-:W-:Y:S01]  /*2400*/  IMAD.U32 R5, RZ, RZ, UR14 ;  /* 0x0000000eff057e24 */ /* 0x000fe2000f8e00ff */
[----:B------:R-:W-:Y:S01]  /*2410*/  IADD3 R3, R3, UR5, RZ ;  /* 0x0000000503037c10 */ /* 0x000fe2000fffe0ff */
[----:B------:R-:W-:Y:S01]  /*2420*/  UIMAD UR6, UR14, UR7, UR6 ;  /* 0x000000070e0672a4 */ /* 0x000fe2000f8e0206 */
[----:B------:R-:W-:-:S03]  /*2430*/  ISETP.NE.OR P0, PT, R0, RZ, !P0 ;  /* 0x000000ff0000720c */ /* 0x000fc60004705670 */
[----:B------:R-:W-:-:S05]  /*2440*/  IMAD.WIDE.U32 R2, R5, c[0x0][0x228], R2 ;  /* 0x00008a0005027a25 */ /* 0x000fca00078e0002 */
[----:B------:R-:W-:Y:S02]  /*2450*/  IADD3 R3, R3, UR6, RZ ;  /* 0x0000000603037c10 */ /* 0x000fe4000fffe0ff */
[----:B------:R-:W-:-:S04]  /*2460*/  LEA R4, P1, R2, c[0x0][0x208], 0x2 ;  /* 0x0000820002047a11 */ /* 0x000fc800078210ff */
[----:B------:R-:W-:-:S05]  /*2470*/  LEA.HI.X R5, R2, c[0x0][0x20c], R3, 0x2, P1 ;  /* 0x0000830002057a11 */ /* 0x000fca00008f1403 */
[----:B------:R0:W-:Y:S04]  /*2480*/  STG.E.128 [R4.64], RZ ;  /* 0x000000ff04007986 */ /* 0x0001e8000c101d0a */
[----:B------:R0:W-:Y:S04]  /*2490*/  STG.E.128 [R4.64+0x1000], RZ ;  /* 0x001000ff04007986 */ /* 0x0001e8000c101d0a */
        /* <DEDUP_REMOVED lines=15> */
[----:B------:R-:W-:Y:S02]  /*2590*/  ULDC UR4, c[0x0][0x230] ;  /* 0x00008c0000047ab9 */ /* 0x000fe40000000800 */
[----:B------:R-:W-:-:S02]  /*25a0*/  UIMAD UR4, UR13, UR4, UR14 ;  /* 0x000000040d0472a4 */ /* 0x000fc4000f8e020e */
[----:B------:R-:W-:Y:S02]  /*25b0*/  ULDC UR6, c[0x0][0x170] ;  /* 0x00005c0000067ab9 */ /* 0x000fe40000000800 */
[----:B------:R-:W-:Y:S02]  /*25c0*/  UIMAD UR6, UR4, UR6, UR12 ;  /* 0x00000006040672a4 */ /* 0x000fe4000f8e020c */
[----:B------:R-:W-:Y:S02]  /*25d0*/  UMOV UR7, 0x4 ;  /* 0x0000000400077882 */ /* 0x000fe40000000000 */
[----:B------:R-:W-:Y:S02]  /*25e0*/  ULDC.64 UR4, c[0x0][0x238] ;  /* 0x00008e0000047ab9 */ /* 0x000fe40000000a00 */
[----:B------:R-:W-:-:S06]  /*25f0*/  UIMAD.WIDE UR4, UR6, UR7, UR4 ;  /* 0x00000007060472a5 */ /* 0x000fcc000f8e0204 */
[----:B------:R-:W-:Y:S01]  /*2600*/  MOV R2, UR4 ;  /* 0x0000000400027c02 */ /* 0x000fe20008000f00 */
[----:B------:R-:W-:-:S05]  /*2610*/  IMAD.U32 R3, RZ, RZ, UR5 ;  /* 0x00000005ff037e24 */ /* 0x000fca000f8e00ff */
[----:B------:R-:W-:Y:S01]  /*2620*/  STG.E [R2.64], RZ ;  /* 0x000000ff02007986 */ /* 0x000fe2000c10190a */
[----:B------:R-:W-:Y:S05]  /*2630*/  EXIT ;  /* 0x000000000000794d */ /* 0x000fea0003800000 */
.L_x_1000:
        /* <DEDUP_REMOVED lines=12> */
.L_x_1171:


//--------------------- .text._ZN7cutlass13device_kernelIN5flash19enable_sm80_to_sm89INS1_16FlashAttnBwdSm80INS1_25CollectiveMainloopBwdSm80ILi1ELi1EN4cute5tupleIJNS5_1CILi64EEES8_NS7_ILi256EEEEEENS_10bfloat16_tEfNS_4arch4Sm80ELb1ELb0ELb1ELb1ELb0ELb0ELb0ELb0ELi2ELi4ELi2ELi2ELb0EEENS1_21CollectiveEpilogueBwdISA_SB_SD_Li256ELb1ELb0ELi4EEENS1_25SingleTileBwdLPTSchedulerILb1ELi64ELb0EEEEEEEEEvNT_6ParamsE --------------------------
	.section	.text._ZN7cutlass13device_kernelIN5flash19enable_sm80_to_sm89INS1_16FlashAttnBwdSm80INS1_25CollectiveMainloopBwdSm80ILi1ELi1EN4cute5tupleIJNS5_1CILi64EEES8_NS7_ILi256EEEEEENS_10bfloat16_tEfNS_4arch4Sm80ELb1ELb0ELb1ELb1ELb0ELb0ELb0ELb0ELi2ELi4ELi2ELi2ELb0EEENS1_21CollectiveEpilogueBwdISA_SB_SD_Li256ELb1ELb0ELi4EEENS1_25SingleTileBwdLPTSchedulerILb1ELi64ELb0EEEEEEEEEvNT_6ParamsE,"ax",@progbits
	.sectioninfo	@"SHI_REGISTERS=255"
	.align	128
.text._ZN7cutlass13device_kernelIN5flash19enable_sm80_to_sm89INS1_16FlashAttnBwdSm80INS1_25CollectiveMainloopBwdSm80ILi1ELi1EN4cute5tupleIJNS5_1CILi64EEES8_NS7_ILi256EEEEEENS_10bfloat16_tEfNS_4arch4Sm80ELb1ELb0ELb1ELb1ELb0ELb0ELb0ELb0ELi2ELi4ELi2ELi2ELb0EEENS1_21CollectiveEpilogueBwdISA_SB_SD_Li256ELb1ELb0ELi4EEENS1_25SingleTileBwdLPTSchedulerILb1ELi64ELb0EEEEEEEEEvNT_6ParamsE:
        .type           _ZN7cutlass13device_kernelIN5flash19enable_sm80_to_sm89INS1_16FlashAttnBwdSm80INS1_25CollectiveMainloopBwdSm80ILi1ELi1EN4cute5tupleIJNS5_1CILi64EEES8_NS7_ILi256EEEEEENS_10bfloat16_tEfNS_4arch4Sm80ELb1ELb0ELb1ELb1ELb0ELb0ELb0ELb0ELi2ELi4ELi2ELi2ELb0EEENS1_21CollectiveEpilogueBwdISA_SB_SD_Li256ELb1ELb0ELi4EEENS1_25SingleTileBwdLPTSchedulerILb1ELi64ELb0EEEEEEEEEvNT_6ParamsE,@function
        .size           _ZN7cutlass13device_kernelIN5flash19enable_sm80_to_sm89INS1_16FlashAttnBwdSm80INS1_25CollectiveMainloopBwdSm80ILi1ELi1EN4cute5tupleIJNS5_1CILi64EEES8_NS7_ILi256EEEEEENS_10bfloat16_tEfNS_4arch4Sm80ELb1ELb0ELb1ELb1ELb0ELb0ELb0ELb0ELi2ELi4ELi2ELi2ELb0EEENS1_21CollectiveEpilogueBwdISA_SB_SD_Li256ELb1ELb0ELi4EEENS1_25SingleTileBwdLPTSchedulerILb1ELi64ELb0EEEEEEEEEvNT_6ParamsE,(.L_x_1172 - _ZN7cutlass13device_kernelIN5flash19enable_sm80_to_sm89INS1_16FlashAttnBwdSm80INS1_25CollectiveMainloopBwdSm80ILi1ELi1EN4cute5tupleIJNS5_1CILi64EEES8_NS7_ILi256EEEEEENS_10bfloat16_tEfNS_4arch4Sm80ELb1ELb0ELb1ELb1ELb0ELb0ELb0ELb0ELi2ELi4ELi2ELi2ELb0EEENS1_21CollectiveEpilogueBwdISA_SB_SD_Li256ELb1ELb0ELi4EEENS1_25SingleTileBwdLPTSchedulerILb1ELi64ELb0EEEEEEEEEvNT_6ParamsE)
        .other          _ZN7cutlass13device_kernelIN5flash19enable_sm80_to_sm89INS1_16FlashAttnBwdSm80INS1_25CollectiveMainloopBwdSm80ILi1ELi1EN4cute5tupleIJNS5_1CILi64EEES8_NS7_ILi256EEEEEENS_10bfloat16_tEfNS_4arch4Sm80ELb1ELb0ELb1ELb1ELb0ELb0ELb0ELb0ELi2ELi4ELi2ELi2ELb0EEENS1_21CollectiveEpilogueBwdISA_SB_SD_Li256ELb1ELb0ELi4EEENS1_25SingleTileBwdLPTSchedulerILb1ELi64ELb0EEEEEEEEEvNT_6ParamsE,@"STO_CUDA_ENTRY STV_DEFAULT"
_ZN7cutlass13device_kernelIN5flash19enable_sm80_to_sm89INS1_16FlashAttnBwdSm80INS1_25CollectiveMainloopBwdSm80ILi1ELi1EN4cute5tupleIJNS5_1CILi64EEES8_NS7_ILi256EEEEEENS_10bfloat16_tEfNS_4arch4Sm80ELb1ELb0ELb1ELb1ELb0ELb0ELb0ELb0ELi2ELi4ELi2ELi2ELb0EEENS1_21CollectiveEpilogueBwdISA_SB_SD_Li256ELb1ELb0ELi4EEENS1_25SingleTileBwdLPTSchedulerILb1ELi64ELb0EEEEEEEEEvNT_6ParamsE:
        /* <DEDUP_REMOVED lines=31> */
.L_x_1002:
        /* <DEDUP_REMOVED lines=8> */
.L_x_1003:
        /* <DEDUP_REMOVED lines=22> */
.L_x_1004:
        /* <DEDUP_REMOVED lines=14> */
.L_x_1006:
[----:B------:R-:W-:Y:S02]  /*04b0*/  ULDC UR5, c[0x0][0x3d4] ;  /* 0x0000f50000057ab9 */ /* 0x000fe40000000800 */
.L_x_1005:
[----:B------:R-:W-:-:S04]  /*04c0*/  UIADD3 UR5, UR5, 0x3f, URZ ;  /* 0x0000003f05057890 */ /* 0x000fc8000fffe03f */
[----:B------:R-:W-:-:S04]  /*04d0*/  USHF.R.S32.HI UR4, URZ, 0x1f, UR5 ;  /* 0x0000001f3f047899 */ /* 0x000fc80008011405 */
[----:B------:R-:W-:-:S04]  /*04e0*/  ULEA.HI UR4, UR4, UR5, URZ, 0x6 ;  /* 0x0000000504047291 */ /* 0x000fc8000f8f303f */
[----:B------:R-:W-:-:S04]  /*04f0*/  USHF.R.S32.HI UR4, URZ, 0x6, UR4 ;  /* 0x000000063f047899 */ /* 0x000fc80008011404 */
[----:B------:R-:W-:-:S04]  /*0500*/  UISETP.GE.AND UP0, UPT, UR20, UR4, UPT ;  /* 0x000000041400728c */ /* 0x000fc8000bf06270 */
[----:B------:R-:W-:Y:S01]  /*0510*/  USEL UR18, UR18, 0xffffffff, !UP0 ;  /* 0xffffffff12127887 */ /* 0x000fe2000c000000 */
[----:B------:R-:W-:Y:S05]  /*0520*/  BRA `(.L_x_1007) ;  /* 0x0000049000007947 */ /* 0x000fea0003800000 */
.L_x_1001:
        /* <DEDUP_REMOVED lines=22> */
.L_x_1008:
        /* <DEDUP_REMOVED lines=8> */
.L_x_1009:
        /* <DEDUP_REMOVED lines=22> */
.L_x_1010:
        /* <DEDUP_REMOVED lines=14> */
.L_x_1012:
[----:B------:R-:W-:Y:S02]  /*0950*/  ULDC UR5, c[0x0][0x3d4] ;  /* 0x0000f50000057ab9 */ /* 0x000fe40000000800 */
.L_x_1011:
[----:B------:R-:W-:-:S04]  /*0960*/  UIADD3 UR5, UR5, 0x3f, URZ ;  /* 0x0000003f05057890 */ /* 0x000fc8000fffe03f */
[----:B------:R-:W-:-:S04]  /*0970*/  USHF.R.S32.HI UR4, URZ, 0x1f, UR5 ;  /* 0x0000001f3f047899 */ /* 0x000fc80008011405 */
[----:B------:R-:W-:-:S04]  /*0980*/  ULEA.HI UR4, UR4, UR5, URZ, 0x6 ;  /* 0x0000000504047291 */ /* 0x000fc8000f8f303f */
[----:B------:R-:W-:-:S04]  /*0990*/  USHF.R.S32.HI UR4, URZ, 0x6, UR4 ;  /* 0x000000063f047899 */ /* 0x000fc80008011404 */
[----:B------:R-:W-:-:S04]  /*09a0*/  UISETP.GE.AND UP0, UPT, UR20, UR4, UPT ;  /* 0x000000041400728c */ /* 0x000fc8000bf06270 */
[----:B------:R-:W-:-:S06]  /*09b0*/  USEL UR18, UR18, 0xffffffff, !UP0 ;  /* 0xffffffff12127887 */ /* 0x000fcc000c000000 */
.L_x_1007:
        /* <DEDUP_REMOVED lines=49> */
.L_x_1013:
        /* <DEDUP_REMOVED lines=10> */
.L_x_1014:
[----:B------:R-:W-:Y:S05]  /*0d70*/  @!P2 BRA `(.L_x_1015) ;  /* 0x000000500000a947 */ /* 0x000fea0003800000 */
[----:B------:R1:W2:Y:S04]  /*0d80*/  LDG.E R0, [R2.64] ;  /* 0x0000001602007981 */ /* 0x0002a8000c1e1900 */
[----:B-1----:R-:W3:Y:S01]  /*0d90*/  LDG.E R2, [R2.64+0x4] ;  /* 0x0000041602027981 */ /* 0x002ee2000c1e1900 */
[----:B--2---:R-:W1:Y:S08]  /*0da0*/  R2UR UR16, R0 ;  /* 0x00000000001073c2 */ /* 0x004e7000000e0000 */
[----:B---3--:R-:W1:Y:S02]  /*0db0*/  R2UR UR4, R2 ;  /* 0x00000000020473c2 */ /* 0x008e6400000e0000 */
[----:B-1----:R-:W-:-:S06]  /*0dc0*/  UIADD3 UR16, -UR16, UR4, URZ ;  /* 0x0000000410107290 */ /* 0x002fcc000fffe13f */
.L_x_1015:
        /* <DEDUP_REMOVED lines=10> */
[----:B------:R-:W-:Y:S01]  /*0e70*/  IMAD.MOV.U32 R7, RZ, RZ, RZ ;  /* 0x000000ffff077224 */ /* 0x000fe200078e00ff */
[----:B------:R-:W-:Y:S01]  /*0e80*/  CS2R R152, SRZ ;  /* 0x0000000000987805 */ /* 0x000fe2000001ff00 */
[----:B------:R-:W-:Y:S01]  /*0e90*/  USHF.R.S32.HI UR15, URZ, 0x1f, UR4 ;  /* 0x0000001f3f0f7899 */ /* 0x000fe20008011404 */
[----:B------:R-:W-:Y:S01]  /*0ea0*/  IMAD.MOV.U32 R154, RZ, RZ, RZ ;  /* 0x000000ffff9a7224 */ /* 0x000fe200078e00ff */
[----:B------:R-:W-:Y:S01]  /*0eb0*/  MOV R9, RZ ;  /* 0x000000ff00097202 */ /* 0x000fe20000000f00 */
        /* <DEDUP_REMOVED lines=82> */
[----:B------:R-:W-:Y:S01]  /*13e0*/  ULDC.64 UR6, c[0x0][0x248] ;  /* 0x0000920000067ab9 */ /* 0x000fe20000000a00 */
[----:B------:R-:W-:Y:S01]  /*13f0*/  IMAD.SHL.U32 R3, R101, 0x4, RZ ;  /* 0x0000000465037824 */ /* 0x000fe200078e00ff */
[----:B------:R-:W-:Y:S01]  /*1400*/  UISETP.NE.AND UP0, UPT, UR6, 0x1, UPT ;  /* 0x000000010600788c */ /* 0x000fe2000bf05270 */
[-C--:B------:R-:W-:Y:S01]  /*1410*/  LEA.HI R5, R36, R101.reuse, RZ, 0x3 ;  /* 0x0000006524057211 */ /* 0x080fe200078f18ff */
[----:B------:R-:W-:Y:S01]  /*1420*/  USHF.R.S32.HI UR6, URZ, 0x1f, UR9 ;  /* 0x0000001f3f067899 */ /* 0x000fe20008011409 */
[----:B------:R-:W-:Y:S01]  /*1430*/  IMAD.U32 R10, RZ, RZ, UR20 ;  /* 0x00000014ff0a7e24 */ /* 0x000fe2000f8e00ff */
[----:B------:R-:W-:Y:S01]  /*1440*/  UIMAD.WIDE.U32 UR10, UR19, UR7, URZ ;  /* 0x00000007130a72a5 */ /* 0x000fe2000f8e003f */
[----:B------:R-:W-:Y:S01]  /*1450*/  SHF.R.S32.HI R248, RZ, 0x3, R5 ;  /* 0x00000003fff87819 */ /* 0x000fe20000011405 */
[----:B------:R-:W-:Y:S01]  /*1460*/  USHF.R.S32.HI UR24, URZ, 0x1f, UR19 ;  /* 0x0000001f3f187899 */ /* 0x000fe20008011413 */
[----:B------:R-:W-:Y:S01]  /*1470*/  IMAD.MOV.U32 R32, RZ, RZ, c[0x0][0x1ac] ;  /* 0x00006b00ff207624 */ /* 0x000fe200078e00ff */
[----:B------:R-:W-:Y:S01]  /*1480*/  USHF.L.U32 UR7, UR9, 0x8, URZ ;  /* 0x0000000809077899 */ /* 0x000fe2000800063f */
[----:B------:R-:W-:Y:S01]  /*1490*/  SHF.R.S32.HI R0, RZ, 0x1f, R248 ;  /* 0x0000001fff007819 */ /* 0x000fe200000114f8 */
[----:B------:R-:W-:Y:S01]  /*14a0*/  ULDC.64 UR4, c[0x0][0x270] ;  /* 0x00009c0000047ab9 */ /* 0x000fe20000000a00 */
[C---:B-----5:R-:W-:Y:S01]  /*14b0*/  IADD3 R6, P0, R248.reuse, R8, RZ ;  /* 0x00000008f8067210 */ /* 0x060fe20007f1e0ff */
[----:B------:R-:W-:Y:S01]  /*14c0*/  UIMAD UR4, UR24, UR4, URZ ;  /* 0x00000004180472a4 */ /* 0x000fe2000f8e023f */
[----:B------:R-:W-:Y:S01]  /*14d0*/  IADD3 R13, P1, R248, R14, RZ ;  /* 0x0000000ef80d7210 */ /* 0x000fe20007f3e0ff */
[----:B------:R-:W-:Y:S01]  /*14e0*/  UMOV UR21, UR19 ;  /* 0x0000001300157c82 */ /* 0x000fe20008000000 */
[-C--:B------:R-:W-:Y:S01]  /*14f0*/  LEA.HI.X.SX32 R7, R8, R0.reuse, 0x1, P0 ;  /* 0x0000000008077211 */ /* 0x080fe200000f0eff */
[----:B------:R-:W-:Y:S01]  /*1500*/  IMAD.U32 R8, RZ, RZ, UR19 ;  /* 0x00000013ff087e24 */ /* 0x000fe2000f8e00ff */
[C---:B------:R-:W-:Y:S01]  /*1510*/  IADD3 R2, P0, R3.reuse, UR9, RZ ;  /* 0x0000000903027c10 */ /* 0x040fe2000ff1e0ff */
[----:B------:R-:W-:Y:S01]  /*1520*/  UIMAD UR8, UR19, UR5, UR4 ;  /* 0x00000005130872a4 */ /* 0x000fe2000f8e0204 */
[----:B------:R-:W-:Y:S01]  /*1530*/  LEA.HI.X.SX32 R14, R14, R0, 0x1, P1 ;  /* 0x000000000e0e7211 */ /* 0x000fe200008f0eff */
[----:B------:R-:W-:Y:S01]  /*1540*/  IMAD.U32 R0, RZ, RZ, UR19 ;  /* 0x00000013ff007e24 */ /* 0x000fe2000f8e00ff */
[----:B------:R-:W-:Y:S01]  /*1550*/  LEA.HI.X.SX32 R3, R3, UR6, 0x1, P0 ;  /* 0x0000000603037c11 */ /* 0x000fe200080f0eff */
[----:B------:R-:W-:Y:S01]  /*1560*/  USHF.R.S32.HI UR6, URZ, 0x1f, UR7 ;  /* 0x0000001f3f067899 */ /* 0x000fe20008011407 */
[----:B------:R-:W-:Y:S01]  /*1570*/  IADD3 R4, P0, R101, UR7, RZ ;  /* 0x0000000765047c10 */ /* 0x000fe2000ff1e0ff */
[----:B------:R-:W-:Y:S01]  /*1580*/  ULDC UR4, c[0x0][0x250] ;  /* 0x0000940000047ab9 */ /* 0x000fe20000000800 */
[----:B------:R-:W-:Y:S01]  /*1590*/  IMAD.WIDE R10, R10, 0x40, R6 ;  /* 0x000000400a0a7825 */ /* 0x000fe200078e0206 */
[----:B------:R-:W-:Y:S01]  /*15a0*/  @UP0 USHF.R.U32.HI UR21, URZ, UR4, UR11 ;  /* 0x000000043f150299 */ /* 0x000fe2000801160b */
[----:B------:R-:W-:Y:S01]  /*15b0*/  LEA.HI R33, R36, R101, RZ, 0x2 ;  /* 0x0000006524217211 */ /* 0x000fe200078f10ff */
[----:B------:R-:W-:Y:S01]  /*15c0*/  USHF.R.S32.HI UR11, URZ, 0x1f, UR18 ;  /* 0x0000001f3f0b7899 */ /* 0x000fe20008011412 */
[--C-:B------:R-:W-:Y:S01]  /*15d0*/  IMAD.WIDE.U32 R8, R8, c[0x0][0x270], R2.reuse ;  /* 0x00009c0008087a25 */ /* 0x100fe200078e0002 */
[----:B------:R-:W-:Y:S01]  /*15e0*/  USHF.R.S32.HI UR12, URZ, 0x1f, UR21 ;  /* 0x0000001f3f0c7899 */ /* 0x000fe20008011415 */
[----:B------:R-:W-:Y:S01]  /*15f0*/  CS2R R162, SRZ ;  /* 0x0000000000a27805 */ /* 0x000fe2000001ff00 */
[----:B------:R-:W-:Y:S01]  /*1600*/  ULDC.64 UR4, c[0x0][0x1e0] ;  /* 0x0000780000047ab9 */ /* 0x000fe20000000a00 */
[C---:B------:R-:W-:Y:S01]  /*1610*/  IMAD.WIDE.U32 R28, R0.reuse, c[0x0][0x288], R2 ;  /* 0x0000a200001c7a25 */ /* 0x040fe200078e0002 */
[----:B------:R-:W-:Y:S01]  /*1620*/  LOP3.LUT R2, R5, 0xfffffff8, RZ, 0xc0, !PT ;  /* 0xfffffff805027812 */ /* 0x000fe200078ec0ff */
[----:B------:R-:W-:Y:S01]  /*1630*/  UIMAD UR4, UR12, UR4, URZ ;  /* 0x000000040c0472a4 */ /* 0x000fe2000f8e023f */
[C---:B------:R-:W-:Y:S01]  /*1640*/  LEA.HI.X.SX32 R5, R101.reuse, UR6, 0x1, P0 ;  /* 0x0000000665057c11 */ /* 0x040fe200080f0eff */
[----:B------:R-:W-:Y:S01]  /*1650*/  IMAD.U32 R12, RZ, RZ, UR21 ;  /* 0x00000015ff0c7e24 */ /* 0x000fe2000f8e00ff */
[----:B------:R-:W-:Y:S01]  /*1660*/  USEL UR9, UR11, URZ, !UP1 ;  /* 0x0000003f0b097287 */ /* 0x000fe2000c800000 */
[----:B------:R-:W-:Y:S01]  /*1670*/  IMAD.IADD R31, R101, 0x1, -R2 ;  /* 0x00000001651f7824 */ /* 0x000fe200078e0a02 */
[----:B------:R-:W-:Y:S01]  /*1680*/  UIMAD UR25, UR21, UR5, UR4 ;  /* 0x00000005151972a4 */ /* 0x000fe2000f8e0204 */
[----:B------:R-:W-:Y:S01]  /*1690*/  IMAD.WIDE.U32 R26, R0, c[0x0][0x238], R4 ;  /* 0x00008e00001a7a25 */ /* 0x000fe200078e0004 */
[----:B------:R-:W-:Y:S01]  /*16a0*/  USEL UR10, UR18, URZ, !UP1 ;  /* 0x0000003f120a7287 */ /* 0x000fe2000c800000 */
[----:B------:R-:W-:Y:S01]  /*16b0*/  IADD3 R19, R9, UR8, RZ ;  /* 0x0000000809137c10 */ /* 0x000fe2000fffe0ff */
[----:B------:R-:W-:Y:S01]  /*16c0*/  ULDC.64 UR6, c[0x0][0x1e8] ;  /* 0x00007a0000067ab9 */ /* 0x000fe20000000a00 */
[----:B------:R-:W-:Y:S01]  /*16d0*/  IMAD.SHL.U32 R2, R31, 0x8, RZ ;  /* 0x000000081f027824 */ /* 0x000fe200078e00ff */
[----:B------:R-:W-:Y:S01]  /*16e0*/  ULDC.64 UR4, c[0x0][0x1b0] ;  /* 0x00006c0000047ab9 */ /* 0x000fe20000000a00 */
[----:B------:R-:W-:Y:S01]  /*16f0*/  IMAD.SHL.U32 R0, R248, 0x40, RZ ;  /* 0x00000040f8007824 */ /* 0x000fe200078e00ff */
[----:B------:R-:W-:Y:S01]  /*1700*/  UIMAD UR6, UR9, UR6, URZ ;  /* 0x00000006090672a4 */ /* 0x000fe2000f8e023f */
[----:B------:R-:W-:Y:S01]  /*1710*/  IMAD.MOV.U32 R18, RZ, RZ, R8 ;  /* 0x000000ffff127224 */ /* 0x000fe200078e0008 */
[--C-:B------:R-:W-:Y:S01]  /*1720*/  SHF.R.S32.HI R3, RZ, 0x1f, R2.reuse ;  /* 0x0000001fff037819 */ /* 0x100fe20000011402 */
[----:B------:R-:W-:Y:S01]  /*1730*/  UIMAD UR4, UR12, UR4, URZ ;  /* 0x000000040c0472a4 */ /* 0x000fe2000f8e023f */
[----:B------:R-:W-:Y:S01]  /*1740*/  LOP3.LUT R0, R0, 0x1c0, RZ, 0xc0, !PT ;  /* 0x000001c000007812 */ /* 0x000fe200078ec0ff */
[----:B------:R-:W-:Y:S01]  /*1750*/  UIMAD UR6, UR10, UR7, UR6 ;  /* 0x000000070a0672a4 */ /* 0x000fe2000f8e0206 */
[----:B------:R-:W-:Y:S01]  /*1760*/  IMAD R8, R14, c[0x0][0x178], RZ ;  /* 0x00005e000e087a24 */ /* 0x000fe200078e02ff */
[----:B------:R-:W-:Y:S01]  /*1770*/  UIMAD UR7, UR21, UR5, UR4 ;  /* 0x00000005150772a4 */ /* 0x000fe2000f8e0204 */
[--C-:B------:R-:W-:Y:S01]  /*1780*/  LOP3.LUT R6, R0, 0x38, R2.reuse, 0xf8, !PT ;  /* 0x0000003800067812 */ /* 0x100fe200078ef802 */
[----:B------:R-:W-:Y:S01]  /*1790*/  IMAD.WIDE.U32 R4, R12, c[0x0][0x1e0], R2 ;  /* 0x000078000c047a25 */ /* 0x000fe200078e0002 */
[----:B------:R-:W-:Y:S01]  /*17a0*/  SHF.R.U32.HI R0, RZ, 0x3, R0 ;  /* 0x00000003ff007819 */ /* 0x000fe20000011600 */
[----:B------:R-:W-:Y:S01]  /*17b0*/  ULDC.64 UR4, c[0x0][0x1b8] ;  /* 0x00006e0000047ab9 */ /* 0x000fe20000000a00 */
[----:B------:R-:W-:Y:S01]  /*17c0*/  IADD3 R22, R2, 0x40, RZ ;  /* 0x0000004002167810 */ /* 0x000fe20007ffe0ff */
[----:B------:R-:W-:Y:S01]  /*17d0*/  IMAD R8, R13, c[0x0][0x17c], R8 ;  /* 0x00005f000d087a24 */ /* 0x000fe200078e0208 */
[----:B------:R-:W-:Y:S01]  /*17e0*/  LOP3.LUT R20, R6, R0, RZ, 0x3c, !PT ;  /* 0x0000000006147212 */ /* 0x000fe200078e3cff */
[----:B------:R-:W-:Y:S01]  /*17f0*/  IMAD.MOV.U32 R6, RZ, RZ, R4 ;  /* 0x000000ffff067224 */ /* 0x000fe200078e0004 */
[----:B------:R-:W-:Y:S01]  /*1800*/  IADD3 R7, R5, UR25, RZ ;  /* 0x0000001905077c10 */ /* 0x000fe2000fffe0ff */
[----:B------:R-:W-:Y:S01]  /*1810*/  IMAD.WIDE.U32 R4, R12, c[0x0][0x1b0], R2 ;  /* 0x00006c000c047a25 */ /* 0x000fe200078e0002 */
[----:B------:R-:W-:Y:S01]  /*1820*/  UIMAD UR4, UR9, UR4, URZ ;  /* 0x00000004090472a4 */ /* 0x000fe2000f8e023f */
[----:B------:R-:W-:Y:S01]  /*1830*/  ISETP.GE.AND P2, PT, R2, c[0x0][0x1cc], PT ;  /* 0x0000730002007a0c */ /* 0x000fe20003f46270 */
[----:B------:R-:W-:Y:S01]  /*1840*/  USEL UR12, UR18, URZ, !UP2 ;  /* 0x0000003f120c7287 */ /* 0x000fe2000d000000 */
[----:B------:R-:W-:Y:S01]  /*1850*/  IMAD.U32 R12, RZ, RZ, UR10 ;  /* 0x0000000aff0c7e24 */ /* 0x000fe2000f8e00ff */
[----:B------:R-:W-:Y:S01]  /*1860*/  IADD3 R5, R5, UR7, RZ ;  /* 0x0000000705057c10 */ /* 0x000fe2000fffe0ff */
[----:B------:R-:W-:Y:S01]  /*1870*/  IMAD R0, R14, c[0x0][0x208], RZ ;  /* 0x000082000e007a24 */ /* 0x000fe200078e02ff */
[----:B------:R-:W-:Y:S01]  /*1880*/  UIMAD UR4, UR10, UR5, UR4 ;  /* 0x000000050a0472a4 */ /* 0x000fe2000f8e0204 */
[----:B------:R-:W-:Y:S01]  /*1890*/  IMAD.WIDE.U32 R6, R12, c[0x0][0x1e8], R6 ;  /* 0x00007a000c067a25 */ /* 0x000fe200078e0006 */
[----:B------:R-:W-:Y:S01]  /*18a0*/  UIADD3 UR10, -UR13, UR16, URZ ;  /* 0x000000100d0a7290 */ /* 0x000fe2000fffe13f */
[C---:B------:R-:W-:Y:S01]  /*18b0*/  IADD3 R23, R2.reuse, 0x80, RZ ;  /* 0x0000008002177810 */ /* 0x040fe20007ffe0ff */
[----:B------:R-:W-:Y:S01]  /*18c0*/  USHF.R.S32.HI UR8, URZ, 0x1f, UR15 ;  /* 0x0000001f3f087899 */ /* 0x000fe2000801140f */
[----:B------:R-:W-:Y:S01]  /*18d0*/  IMAD R24, R13, c[0x0][0x20c], R0 ;  /* 0x000083000d187a24 */ /* 0x000fe200078e0200 */
[----:B------:R-:W-:Y:S01]  /*18e0*/  IADD3 R7, R7, UR6, RZ ;  /* 0x0000000607077c10 */ /* 0x000fe2000fffe0ff */
[--C-:B------:R-:W-:Y:S01]  /*18f0*/  IMAD.WIDE.U32 R14, R13, c[0x0][0x178], R2.reuse ;  /* 0x00005e000d0e7a25 */ /* 0x100fe200078e0002 */
[----:B------:R-:W-:Y:S01]  /*1900*/  IADD3 R25, R2, 0xc0, RZ ;  /* 0x000000c002197810 */ /* 0x000fe20007ffe0ff */
[----:B------:R-:W-:Y:S01]  /*1910*/  USEL UR11, UR11, URZ, !UP2 ;  /* 0x0000003f0b0b7287 */ /* 0x000fe2000d000000 */
[----:B------:R-:W-:Y:S01]  /*1920*/  CS2R R160, SRZ ;  /* 0x0000000000a07805 */ /* 0x000fe2000001ff00 */
[----:B------:R-:W-:Y:S01]  /*1930*/  IMAD R0, R11, c[0x0][0x1d8], RZ ;  /* 0x000076000b007a24 */ /* 0x000fe200078e02ff */
[----:B------:R-:W-:Y:S01]  /*1940*/  ISETP.GE.AND P4, PT, R25, c[0x0][0x1cc], PT ;  /* 0x0000730019007a0c */ /* 0x000fe20003f86270 */
[----:B------:R-:W-:Y:S01]  /*1950*/  IMAD.WIDE.U32 R16, R13, c[0x0][0x208], R2 ;  /* 0x000082000d107a25 */ /* 0x000fe200078e0002 */
[----:B------:R-:W-:Y:S01]  /*1960*/  USHF.L.U32 UR21, UR15, 0x6, URZ ;  /* 0x000000060f157899 */ /* 0x000fe2000800063f */
[----:B------:R-:W-:Y:S01]  /*1970*/  CS2R R158, SRZ ;  /* 0x00000000009e7805 */ /* 0x000fe2000001ff00 */
[----:B------:R-:W-:Y:S01]  /*1980*/  CS2R R156, SRZ ;  /* 0x00000000009c7805 */ /* 0x000fe2000001ff00 */
[----:B------:R-:W-:Y:S01]  /*1990*/  IMAD.WIDE.U32 R12, R12, c[0x0][0x1b8], R4 ;  /* 0x00006e000c0c7a25 */ /* 0x000fe200078e0004 */
[----:B------:R-:W-:Y:S01]  /*19a0*/  USHF.R.S32.HI UR25, URZ, 0x1f, UR21 ;  /* 0x0000001f3f197899 */ /* 0x000fe20008011415 */
[----:B------:R-:W-:Y:S01]  /*19b0*/  CS2R R154, SRZ ;  /* 0x00000000009a7805 */ /* 0x000fe2000001ff00 */
[----:B------:R-:W-:Y:S01]  /*19c0*/  CS2R R152, SRZ ;  /* 0x0000000000987805 */ /* 0x000fe2000001ff00 */
[----:B------:R-:W-:Y:S01]  /*19d0*/  IMAD.IADD R5, R15, 0x1, R8 ;  /* 0x000000010f057824 */ /* 0x000fe200078e0208 */
[----:B------:R-:W-:Y:S01]  /*19e0*/  CS2R R150, SRZ ;  /* 0x0000000000967805 */ /* 0x000fe2000001ff00 */
[----:B------:R-:W-:Y:S01]  /*19f0*/  IMAD.U32 R15, RZ, RZ, UR19 ;  /* 0x00000013ff0f7e24 */ /* 0x000fe2000f8e00ff */
[----:B------:R-:W-:Y:S01]  /*1a00*/  CS2R R148, SRZ ;  /* 0x0000000000947805 */ /* 0x000fe2000001ff00 */
[C---:B------:R-:W-:Y:S01]  /*1a10*/  IMAD R3, R10.reuse, c[0x0][0x1dc], R0 ;  /* 0x000077000a037a24 */ /* 0x040fe200078e0200 */
[----:B------:R-:W-:Y:S01]  /*1a20*/  CS2R R146, SRZ ;  /* 0x0000000000927805 */ /* 0x000fe2000001ff00 */
[----:B------:R-:W-:Y:S01]  /*1a30*/  IMAD.WIDE.U32 R8, R10, c[0x0][0x1d8], R6 ;  /* 0x000076000a087a25 */ /* 0x000fe200078e0006 */
[----:B------:R-:W-:Y:S01]  /*1a40*/  IADD3 R7, R13, UR4, RZ ;  /* 0x000000040d077c10 */ /* 0x000fe2000fffe0ff */
[----:B------:R-:W-:Y:S01]  /*1a50*/  ULDC.64 UR4, c[0x0][0x180] ;  /* 0x0000600000047ab9 */ /* 0x000fe20000000a00 */
[----:B------:R-:W-:Y:S01]  /*1a60*/  CS2R R144, SRZ ;  /* 0x0000000000907805 */ /* 0x000fe2000001ff00 */
[----:B------:R-:W-:Y:S01]  /*1a70*/  IMAD.MOV.U32 R4, RZ, RZ, R14 ;  /* 0x000000ffff047224 */ /* 0x000fe200078e000e */
[----:B------:R-:W-:Y:S01]  /*1a80*/  UIMAD UR4, UR24, UR4, URZ ;  /* 0x00000004180472a4 */ /* 0x000fe2000f8e023f */
[----:B------:R-:W-:Y:S01]  /*1a90*/  IMAD.IADD R3, R9, 0x1, R3 ;  /* 0x0000000109037824 */ /* 0x000fe200078e0203 */
[----:B------:R-:W-:Y:S01]  /*1aa0*/  CS2R R142, SRZ ;  /* 0x00000000008e7805 */ /* 0x000fe2000001ff00 */
[----:B------:R-:W-:Y:S01]  /*1ab0*/  IMAD.WIDE.U32 R14, R15, c[0x0][0x180], R4 ;  /* 0x000060000f0e7a25 */ /* 0x000fe200078e0004 */
[C---:B------:R-:W-:Y:S01]  /*1ac0*/  LEA R4, P0, R8.reuse, c[0x0][0x1c0], 0x1 ;  /* 0x0000700008047a11 */ /* 0x040fe200078008ff */
[----:B------:R-:W-:Y:S01]  /*1ad0*/  UIMAD UR6, UR19, UR5, UR4 ;  /* 0x00000005130672a4 */ /* 0x000fe2000f8e0204 */
[----:B------:R-:W-:Y:S01]  /*1ae0*/  CS2R R140, SRZ ;  /* 0x00000000008c7805 */ /* 0x000fe2000001ff00 */
[----:B------:R-:W-:Y:S01]  /*1af0*/  IMAD R0, R11, c[0x0][0x1a8], RZ ;  /* 0x00006a000b007a24 */ /* 0x000fe200078e02ff */
[----:B------:R-:W-:Y:S01]  /*1b00*/  LEA.HI.X R5, R8, c[0x0][0x1c4], R3, 0x1, P0 ;  /* 0x0000710008057a11 */ /* 0x000fe200000f0c03 */
[----:B------:R-:W-:Y:S01]  /*1b10*/  IMAD.MOV.U32 R6, RZ, RZ, R12 ;  /* 0x000000ffff067224 */ /* 0x000fe200078e000c */
[----:B------:R-:W-:Y:S01]  /*1b20*/  ULDC.64 UR4, c[0x0][0x178] ;  /* 0x00005e0000047ab9 */ /* 0x000fe20000000a00 */
[C---:B------:R-:W-:Y:S01]  /*1b30*/  IMAD R0, R10.reuse, c[0x0][0x1ac], R0 ;  /* 0x00006b000a007a24 */ /* 0x040fe200078e0200 */
[----:B------:R-:W-:Y:S01]  /*1b40*/  UIMAD.WIDE.U32 UR26, UR15, UR4, URZ ;  /* 0x000000040f1a72a5 */ /* 0x000fe2000f8e003f */
[----:B------:R-:W-:Y:S01]  /*1b50*/  IMAD.MOV.U32 R3, RZ, RZ, c[0x0][0x1d8] ;  /* 0x00007600ff037624 */ /* 0x000fe200078e00ff */
[----:B------:R-:W-:Y:S01]  /*1b60*/  UIMAD UR4, UR8, UR4, URZ ;  /* 0x00000004080472a4 */ /* 0x000fe2000f8e023f */
[----:B------:R-:W-:Y:S01]  /*1b70*/  IMAD.WIDE.U32 R10, R10, c[0x0][0x1a8], R6 ;  /* 0x00006a000a0a7a25 */ /* 0x000fe200078e0006 */
[----:B------:R-:W-:Y:S01]  /*1b80*/  CS2R R138, SRZ ;  /* 0x00000000008a7805 */ /* 0x000fe2000001ff00 */
[----:B------:R-:W-:Y:S01]  /*1b90*/  CS2R R136, SRZ ;  /* 0x0000000000887805 */ /* 0x000fe2000001ff00 */
[----:B------:R-:W-:Y:S01]  /*1ba0*/  LEA R8, P1, R3, R4, 0x6 ;  /* 0x0000000403087211 */ /* 0x000fe200078230ff */
[----:B------:R-:W-:Y:S01]  /*1bb0*/  IMAD.MOV.U32 R9, RZ, RZ, c[0x0][0x1dc] ;  /* 0x00007700ff097624 */ /* 0x000fe200078e00ff */
[C---:B------:R-:W-:Y:S01]  /*1bc0*/  LEA R6, P0, R10.reuse, c[0x0][0x190], 0x1 ;  /* 0x000064000a067a11 */ /* 0x040fe200078008ff */
[----:B------:R-:W-:Y:S01]  /*1bd0*/  IMAD.IADD R0, R11, 0x1, R0 ;  /* 0x000000010b007824 */ /* 0x000fe200078e0200 */
[----:B------:R-:W-:Y:S01]  /*1be0*/  IADD3 R11, R15, UR6, RZ ;  /* 0x000000060f0b7c10 */ /* 0x000fe2000fffe0ff */
[----:B------:R-:W-:Y:S01]  /*1bf0*/  IMAD.MOV.U32 R13, RZ, RZ, c[0x0][0x1a8] ;  /* 0x00006a00ff0d7624 */ /* 0x000fe200078e00ff */
[----:B------:R-:W-:Y:S01]  /*1c00*/  LEA.HI.X R9, R3, R5, R9, 0x6, P1 ;  /* 0x0000000503097211 */ /* 0x000fe200008f3409 */
[----:B------:R-:W-:Y:S01]  /*1c10*/  UIMAD UR6, UR15, UR5, UR4 ;  /* 0x000000050f0672a4 */ /* 0x000fe2000f8e0204 */
[----:B------:R-:W-:Y:S01]  /*1c20*/  LEA.HI.X R7, R10, c[0x0][0x194], R0, 0x1, P0 ;  /* 0x000065000a077a11 */ /* 0x000fe200000f0c00 */
[----:B------:R-:W-:Y:S01]  /*1c30*/  IMAD.MOV.U32 R10, RZ, RZ, R14 ;  /* 0x000000ffff0a7224 */ /* 0x000fe200078e000e */
[----:B------:R-:W-:Y:S01]  /*1c40*/  LEA.HI R3, R36, R101, RZ, 0x6 ;  /* 0x0000006524037211 */ /* 0x000fe200078f30ff */
[----:B------:R-:W-:Y:S01]  /*1c50*/  ULDC.64 UR4, c[0x0][0x188] ;  /* 0x0000620000047ab9 */ /* 0x000fe20000000a00 */
[----:B------:R-:W-:Y:S01]  /*1c60*/  IADD3 R0, -R248, UR10, RZ ;  /* 0x0000000af8007c10 */ /* 0x000fe2000fffe1ff */
[----:B------:R-:W-:Y:S01]  /*1c70*/  UIMAD UR4, UR11, UR4, URZ ;  /* 0x000000040b0472a4 */ /* 0x000fe2000f8e023f */
[----:B------:R-:W-:Y:S01]  /*1c80*/  ISETP.GE.AND P1, PT, R22, c[0x0][0x1cc], PT ;  /* 0x0000730016007a0c */ /* 0x000fe20003f26270 */
[----:B------:R-:W-:Y:S01]  /*1c90*/  UIADD3 UR6, UR27, UR6, URZ ;  /* 0x000000061b067290 */ /* 0x000fe2000fffe03f */
[----:B------:R-:W-:Y:S01]  /*1ca0*/  SHF.R.S32.HI R30, RZ, 0x6, R3 ;  /* 0x00000006ff1e7819 */ /* 0x000fe20000011403 */
[----:B------:R-:W-:Y:S01]  /*1cb0*/  UIMAD UR4, UR12, UR5, UR4 ;  /* 0x000000050c0472a4 */ /* 0x000fe2000f8e0204 */
[C---:B------:R-:W-:Y:S01]  /*1cc0*/  ISETP.LT.OR P5, PT, R0.reuse, 0x1, P2 ;  /* 0x000000010000780c */ /* 0x040fe200017a1670 */
[----:B------:R-:W-:Y:S01]  /*1cd0*/  IMAD.MOV.U32 R246, RZ, RZ, 0x20 ;  /* 0x00000020fff67424 */ /* 0x000fe200078e00ff */
[----:B------:R-:W-:Y:S01]  /*1ce0*/  ISETP.LT.OR P3, PT, R0, 0x1, P1 ;  /* 0x000000010000780c */ /* 0x000fe20000f61670 */
[----:B------:R-:W-:Y:S01]  /*1cf0*/  IMAD R3, R30, 0x200, R20 ;  /* 0x000002001e037824 */ /* 0x000fe200078e0214 */
[----:B------:R-:W-:Y:S01]  /*1d00*/  ISETP.GE.AND P0, PT, R23, c[0x0][0x1cc], PT ;  /* 0x0000730017007a0c */ /* 0x000fe20003f06270 */
[----:B------:R-:W-:Y:S01]  /*1d10*/  IMAD.U32 R20, RZ, RZ, UR12 ;  /* 0x0000000cff147e24 */ /* 0x000fe2000f8e00ff */
[----:B------:R-:W-:Y:S01]  /*1d20*/  ISETP.LT.OR P6, PT, R0, 0x1, P4 ;  /* 0x000000010000780c */ /* 0x000fe200027c1670 */
[----:B------:R-:W-:Y:S01]  /*1d30*/  IMAD.SHL.U32 R240, R3, 0x2, RZ ;  /* 0x0000000203f07824 */ /* 0x000fe200078e00ff */
[----:B------:R-:W-:Y:S01]  /*1d40*/  CS2R R134, SRZ ;  /* 0x0000000000867805 */ /* 0x000fe2000001ff00 */
[----:B------:R-:W-:Y:S01]  /*1d50*/  IMAD.WIDE.U32 R34, R20, c[0x0][0x188], R10 ;  /* 0x0000620014227a25 */ /* 0x000fe200078e000a */
[----:B------:R-:W-:Y:S01]  /*1d60*/  CS2R R132, SRZ ;  /* 0x0000000000847805 */ /* 0x000fe2000001ff00 */
[----:B------:R-:W-:Y:S01]  /*1d70*/  CS2R R130, SRZ ;  /* 0x0000000000827805 */ /* 0x000fe2000001ff00 */
[----:B------:R-:W-:Y:S01]  /*1d80*/  CS2R R128, SRZ ;  /* 0x0000000000807805 */ /* 0x000fe2000001ff00 */
[----:B------:R-:W-:Y:S01]  /*1d90*/  @!PT LDS RZ, [RZ] ;  /* 0x00000000fffff984 */ /* 0x000fe20000000800 */
[----:B------:R-:W-:Y:S01]  /*1da0*/  @!PT LDS RZ, [RZ] ;  /* 0x00000000fffff984 */ /* 0x000fe20000000800 */
[----:B------:R-:W-:Y:S01]  /*1db0*/  @!PT LDS RZ, [RZ] ;  /* 0x00000000fffff984 */ /* 0x000fe20000000800 */
[----:B------:R1:W-:Y:S01]  /*1dc0*/  LDGSTS.E.BYPASS.LTC128B.128 [R240+0x8080], [R4.64], !P5 ;  /* 0x0808000004f07fae */ /* 0x0003e2000e901d56 */
[----:B------:R-:W-:Y:S01]  /*1dd0*/  ISETP.LT.OR P5, PT, R0, 0x21, P2 ;  /* 0x000000210000780c */ /* 0x000fe200017a1670 */
[----:B------:R-:W-:Y:S01]  /*1de0*/  IMAD.WIDE.U32 R14, R20, c[0x0][0x278], R18 ;  /* 0x00009e00140e7a25 */ /* 0x000fe200078e0012 */
[C---:B------:R-:W-:Y:S01]  /*1df0*/  ISETP.LT.OR P2, PT, R0.reuse, 0x21, P1 ;  /* 0x000000210000780c */ /* 0x040fe20000f41670 */
[----:B------:R1:W-:Y:S01]  /*1e00*/  LDGSTS.E.BYPASS.LTC128B.128 [R240+0xa080], [R4.64+0x80], !P3 ;  /* 0x0a08008004f07fae */ /* 0x0003e2000d901d56 */
[C---:B------:R-:W-:Y:S01]  /*1e10*/  LEA R12, P3, R13.reuse, R6, 0x6 ;  /* 0x000000060d0c7211 */ /* 0x040fe200078630ff */
[----:B------:R-:W-:Y:S01]  /*1e20*/  CS2R R126, SRZ ;  /* 0x00000000007e7805 */ /* 0x000fe2000001ff00 */
[C---:B------:R-:W-:Y:S01]  /*1e30*/  ISETP.LT.OR P1, PT, R0.reuse, 0x21, P0 ;  /* 0x000000210000780c */ /* 0x040fe20000721670 */
[----:B------:R-:W-:Y:S01]  /*1e40*/  STL.64 [R1], R34 ;  /* 0x0000002201007387 */ /* 0x000fe20000100a00 */
[----:B------:R-:W-:Y:S01]  /*1e50*/  LEA.HI.X R13, R13, R7, R32, 0x6, P3 ;  /* 0x000000070d0d7211 */ /* 0x000fe200018f3420 */
[----:B------:R-:W-:Y:S01]  /*1e60*/  CS2R R124, SRZ ;  /* 0x00000000007c7805 */ /* 0x000fe2000001ff00 */
[C---:B------:R-:W-:Y:S01]  /*1e70*/  ISETP.LT.OR P3, PT, R0.reuse, 0x1, P0 ;  /* 0x000000010000780c */ /* 0x040fe20000761670 */
[----:B------:R-:W-:Y:S01]  /*1e80*/  CS2R R122, SRZ ;  /* 0x00000000007a7805 */ /* 0x000fe2000001ff00 */
[----:B------:R-:W-:Y:S01]  /*1e90*/  ISETP.LT.OR P0, PT, R0, 0x21, P4 ;  /* 0x000000210000780c */ /* 0x000fe20002701670 */
[----:B------:R-:W-:Y:S01]  /*1ea0*/  CS2R R120, SRZ ;  /* 0x0000000000787805 */ /* 0x000fe2000001ff00 */
[----:B------:R-:W-:Y:S01]  /*1eb0*/  ISETP.GE.AND P4, PT, R2, c[0x0][0x19c], PT ;  /* 0x0000670002007a0c */ /* 0x000fe20003f86270 */
[----:B------:R-:W-:Y:S01]  /*1ec0*/  CS2R R118, SRZ ;  /* 0x0000000000767805 */ /* 0x000fe2000001ff00 */
[----:B------:R-:W-:Y:S01]  /*1ed0*/  IADD3 R21, R35, UR4, RZ ;  /* 0x0000000423157c10 */ /* 0x000fe2000fffe0ff */
[----:B------:R-:W-:Y:S01]  /*1ee0*/  ULDC.64 UR4, c[0x0][0x278] ;  /* 0x00009e0000047ab9 */ /* 0x000fe20000000a00 */
[----:B------:R-:W-:Y:S01]  /*1ef0*/  SHF.R.S32.HI R19, RZ, 0x2, R33 ;  /* 0x00000002ff137819 */ /* 0x000fe20000011421 */
[----:B------:R-:W-:Y:S01]  /*1f00*/  UIMAD UR4, UR11, UR4, URZ ;  /* 0x000000040b0472a4 */ /* 0x000fe2000f8e023f */
[----:B------:R-:W-:Y:S01]  /*1f10*/  CS2R R116, SRZ ;  /* 0x0000000000747805 */ /* 0x000fe2000001ff00 */
[----:B------:R2:W-:Y:S01]  /*1f20*/  STL [R1+0x8], R21 ;  /* 0x0000081501007387 */ /* 0x0005e20000100800 */
        /* <DEDUP_REMOVED lines=10> */
[----:B------:R-:W-:Y:S01]  /*1fd0*/  CS2R R102, SRZ ;  /* 0x0000000000667805 */ /* 0x000fe2000001ff00 */
[----:B------:R3:W-:Y:S01]  /*1fe0*/  LDGSTS.E.BYPASS.LTC128B.128 [R240+0x9080], [R8.64], !P5 ;  /* 0x0908000008f07fae */ /* 0x0007e2000e901d56 */
[C---:B------:R-:W-:Y:S01]  /*1ff0*/  ISETP.LT.OR P5, PT, R0.reuse, 0x1, P3 ;  /* 0x000000010000780c */ /* 0x040fe20001fa1670 */
        /* <DEDUP_REMOVED lines=11> */
[----:B------:R-:W-:Y:S01]  /*20b0*/  CS2R R86, SRZ ;  /* 0x0000000000567805 */ /* 0x000fe2000001ff00 */
[----:B------:R-:W-:Y:S01]  /*20c0*/  CS2R R84, SRZ ;  /* 0x0000000000547805 */ /* 0x000fe2000001ff00 */
[----:B------:R-:W-:Y:S01]  /*20d0*/  CS2R R82, SRZ ;  /* 0x0000000000527805 */ /* 0x000fe2000001ff00 */
[----:B------:R4:W-:Y:S01]  /*20e0*/  LDGSTS.E.BYPASS.LTC128B.128 [R240+0x80], [R6.64], !P6 ;  /* 0x0008000006f07fae */ /* 0x0009e2000f101d56 */
[C---:B------:R-:W-:Y:S01]  /*20f0*/  ISETP.LT.OR P6, PT, R0.reuse, 0x1, P2 ;  /* 0x000000010000780c */ /* 0x040fe200017c1670 */
[----:B------:R-:W-:Y:S01]  /*2100*/  CS2R R80, SRZ ;  /* 0x0000000000507805 */ /* 0x000fe2000001ff00 */
[----:B------:R-:W-:Y:S01]  /*2110*/  CS2R R78, SRZ ;  /* 0x00000000004e7805 */ /* 0x000fe2000001ff00 */
[----:B------:R4:W-:Y:S01]  /*2120*/  LDGSTS.E.BYPASS.LTC128B.128 [R240+0x2080], [R6.64+0x80], !P5 ;  /* 0x0208008006f07fae */ /* 0x0009e2000e901d56 */
[C---:B------:R-:W-:Y:S01]  /*2130*/  ISETP.LT.OR P5, PT, R0.reuse, 0x1, P1 ;  /* 0x000000010000780c */ /* 0x040fe20000fa1670 */
[----:B------:R-:W-:Y:S01]  /*2140*/  CS2R R76, SRZ ;  /* 0x00000000004c7805 */ /* 0x000fe2000001ff00 */
[----:B------:R-:W-:Y:S01]  /*2150*/  P2R R10, PR, RZ, 0x40 ;  /* 0x00000040ff0a7803 */ /* 0x000fe20000000000 */
[----:B-1----:R-:W-:Y:S01]  /*2160*/  IMAD.U32 R4, RZ, RZ, UR26 ;  /* 0x0000001aff047e24 */ /* 0x002fe2000f8e00ff */
[C---:B------:R-:W-:Y:S01]  /*2170*/  ISETP.LT.OR P6, PT, R0.reuse, 0x21, P4 ;  /* 0x000000210000780c */ /* 0x040fe200027c1670 */
[----:B------:R-:W-:Y:S01]  /*2180*/  IMAD.U32 R5, RZ, RZ, UR27 ;  /* 0x0000001bff057e24 */ /* 0x000fe2000f8e00ff */
[----:B------:R-:W-:Y:S01]  /*2190*/  ISETP.LT.OR P4, PT, R0, 0x21, P1 ;  /* 0x000000210000780c */ /* 0x000fe20000f81670 */
[----:B------:R-:W-:Y:S01]  /*21a0*/  IMAD.U32 R5, RZ, RZ, UR6 ;  /* 0x00000006ff057e24 */ /* 0x000fe2000f8e00ff */
[----:B------:R-:W-:Y:S01]  /*21b0*/  ISETP.NE.AND P1, PT, R10, RZ, PT ;  /* 0x000000ff0a00720c */ /* 0x000fe20003f25270 */
[----:B------:R-:W-:Y:S01]  /*21c0*/  ULDC.64 UR6, c[0x0][0x210] ;  /* 0x0000840000067ab9 */ /* 0x000fe20000000a00 */
[C---:B------:R-:W-:Y:S01]  /*21d0*/  LEA R3, P0, R4.reuse, R34, 0x6 ;  /* 0x0000002204037211 */ /* 0x040fe200078030ff */
[----:B------:R-:W-:Y:S01]  /*21e0*/  UIMAD UR6, UR24, UR6, URZ ;  /* 0x00000006180672a4 */ /* 0x000fe2000f8e023f */
[----:B------:R1:W-:Y:S01]  /*21f0*/  STL.64 [R1+0x18], R14 ;  /* 0x0000180e01007387 */ /* 0x0003e20000100a00 */
[----:B------:R-:W-:Y:S01]  /*2200*/  CS2R R74, SRZ ;  /* 0x00000000004a7805 */ /* 0x000fe2000001ff00 */
[----:B------:R-:W-:Y:S01]  /*2210*/  LEA.HI.X R5, R4, R21, R5, 0x6, P0 ;  /* 0x0000001504057211 */ /* 0x000fe200000f3405 */
[----:B------:R-:W-:Y:S01]  /*2220*/  UIMAD UR7, UR19, UR7, UR6 ;  /* 0x00000007130772a4 */ /* 0x000fe2000f8e0206 */
[----:B------:R-:W-:Y:S01]  /*2230*/  LEA R4, P0, R3, c[0x0][0x160], 0x1 ;  /* 0x0000580003047a11 */ /* 0x000fe200078008ff */
[----:B------:R-:W-:Y:S01]  /*2240*/  UIMAD UR6, UR12, UR5, UR4 ;  /* 0x000000050c0672a4 */ /* 0x000fe2000f8e0204 */
[----:B---3--:R-:W-:Y:S01]  /*2250*/  P2R R8, PR, RZ, 0x20 ;  /* 0x00000020ff087803 */ /* 0x008fe20000000000 */
[----:B------:R-:W-:Y:S01]  /*2260*/  IMAD.IADD R9, R17, 0x1, R24 ;  /* 0x0000000111097824 */ /* 0x000fe200078e0218 */
[C---:B------:R-:W-:Y:S01]  /*2270*/  ISETP.LT.OR P5, PT, R0.reuse, 0x21, P3 ;  /* 0x000000210000780c */ /* 0x040fe20001fa1670 */
[----:B------:R4:W-:Y:S01]  /*2280*/  LDGSTS.E.BYPASS.LTC128B.128 [R240+0x4080], [R6.64+0x100], !P1 ;  /* 0x0408010006f07fae */ /* 0x0009e2000c901d56 */
[----:B------:R-:W-:Y:S01]  /*2290*/  ISETP.LT.OR P3, PT, R0, 0x21, P2 ;  /* 0x000000210000780c */ /* 0x000fe20001761670 */
[----:B------:R-:W-:Y:S01]  /*22a0*/  IMAD.U32 R0, RZ, RZ, UR21 ;  /* 0x00000015ff007e24 */ /* 0x000fe2000f8e00ff */
[----:B------:R-:W-:Y:S01]  /*22b0*/  ISETP.NE.AND P2, PT, R8, RZ, PT ;  /* 0x000000ff0800720c */ /* 0x000fe20003f45270 */
[----:B------:R-:W-:Y:S01]  /*22c0*/  IMAD.MOV.U32 R8, RZ, RZ, R16 ;  /* 0x000000ffff087224 */ /* 0x000fe200078e0010 */
[----:B------:R-:W-:Y:S01]  /*22d0*/  ISETP.GE.AND P1, PT, R22, c[0x0][0x16c], PT ;  /* 0x00005b0016007a0c */ /* 0x000fe20003f26270 */
[----:B------:R-:W-:Y:S01]  /*22e0*/  ULDC.64 UR4, c[0x0][0x218] ;  /* 0x0000860000047ab9 */ /* 0x000fe20000000a00 */
[----:B------:R-:W-:Y:S01]  /*22f0*/  IADD3 R0, -R0, UR17, -R248 ;  /* 0x0000001100007c10 */ /* 0x000fe2000fffe9f8 */
[----:B------:R-:W-:Y:S01]  /*2300*/  UIMAD UR4, UR11, UR4, URZ ;  /* 0x000000040b0472a4 */ /* 0x000fe2000f8e023f */
[----:B------:R-:W-:Y:S01]  /*2310*/  LEA.HI.X R5, R3, c[0x0][0x164], R5, 0x1, P0 ;  /* 0x0000590003057a11 */ /* 0x000fe200000f0c05 */
[----:B------:R-:W-:Y:S01]  /*2320*/  IMAD.U32 R3, RZ, RZ, UR19 ;  /* 0x00000013ff037e24 */ /* 0x000fe2000f8e00ff */
[-C--:B--2---:R-:W-:Y:S01]  /*2330*/  LEA.HI R21, R36, R101.reuse, RZ, 0x4 ;  /* 0x0000006524157211 */ /* 0x084fe200078f20ff */
[----:B------:R-:W-:Y:S01]  /*2340*/  UIMAD UR5, UR12, UR5, UR4 ;  /* 0x000000050c0572a4 */ /* 0x000fe2000f8e0204 */
[----:B------:R-:W-:Y:S01]  /*2350*/  IADD3 R11, R15, UR6, RZ ;  /* 0x000000060f0b7c10 */ /* 0x000fe2000fffe0ff */
[----:B------:R-:W-:Y:S01]  /*2360*/  IMAD.WIDE.U32 R8, R3, c[0x0][0x210], R8 ;  /* 0x0000840003087a25 */ /* 0x000fe200078e0008 */
[----:B------:R-:W-:Y:S01]  /*2370*/  CS2R R72, SRZ ;  /* 0x0000000000487805 */ /* 0x000fe2000001ff00 */
[----:B------:R4:W-:Y:S01]  /*2380*/  LDGSTS.E.BYPASS.LTC128B.128 [R240+0x6080], [R6.64+0x180], !P2 ;  /* 0x0608018006f07fae */ /* 0x0009e2000d101d56 */
[----:B------:R-:W-:Y:S01]  /*2390*/  ISETP.GE.AND P2, PT, R2, c[0x0][0x16c], PT ;  /* 0x00005b0002007a0c */ /* 0x000fe20003f46270 */
[----:B------:R-:W-:Y:S01]  /*23a0*/  IMAD.MOV.U32 R3, RZ, RZ, c[0x0][0x178] ;  /* 0x00005e00ff037624 */ /* 0x000fe200078e00ff */
[----:B-1----:R-:W-:Y:S01]  /*23b0*/  LEA.HI R15, R36, R101, RZ, 0x5 ;  /* 0x00000065240f7211 */ /* 0x002fe200078f28ff */
[----:B------:R1:W-:Y:S01]  /*23c0*/  LDGSTS.E.BYPASS.LTC128B.128 [R240+0x1080], [R12.64], !P6 ;  /* 0x010800000cf07fae */ /* 0x0003e2000f101d56 */
[C---:B------:R-:W-:Y:S01]  /*23d0*/  ISETP.LT.OR P6, PT, R0.reuse, 0x1, P2 ;  /* 0x000000010000780c */ /* 0x040fe200017c1670 */
        /* <DEDUP_REMOVED lines=18> */
[----:B------:R2:W-:Y:S01]  /*2500*/  LDGSTS.E.BYPASS.LTC128B.128 [R240+0x10080], [R4.64], !P6 ;  /* 0x1008000004f07fae */ /* 0x0005e2000f101d56 */
[----:B------:R-:W-:Y:S01]  /*2510*/  ISETP.GT.AND P6, PT, R101, 0xf, PT ;  /* 0x0000000f6500780c */ /* 0x000fe20003fc4270 */
[----:B------:R-:W-:Y:S01]  /*2520*/  CS2R R54, SRZ ;  /* 0x0000000000367805 */ /* 0x000fe2000001ff00 */
[----:B----4-:R-:W-:Y:S01]  /*2530*/  IMAD.MOV.U32 R7, RZ, RZ, c[0x0][0x17c] ;  /* 0x00005f00ff077624 */ /* 0x010fe200078e00ff */
[----:B------:R2:W-:Y:S01]  /*2540*/  LDGSTS.E.BYPASS.LTC128B.128 [R240+0x12080], [R4.64+0x80], !P3 ;  /* 0x1208008004f07fae */ /* 0x0005e2000d901d56 */
[----:B------:R-:W-:Y:S01]  /*2550*/  ISETP.LT.OR P3, PT, R0, 0x1, P4 ;  /* 0x000000010000780c */ /* 0x000fe20002761670 */
[----:B------:R-:W-:Y:S01]  /*2560*/  CS2R R52, SRZ ;  /* 0x0000000000347805 */ /* 0x000fe2000001ff00 */
[C---:B------:R-:W-:Y:S01]  /*2570*/  ISETP.GE.AND P6, PT, R2.reuse, c[0x0][0x16c], PT ;  /* 0x00005b0002007a0c */ /* 0x040fe20003fc6270 */
[----:B------:R2:W-:Y:S01]  /*2580*/  LDGSTS.E.BYPASS.LTC128B.128 [R240+0x14080], [R4.64+0x100], !P0 ;  /* 0x1408010004f07fae */ /* 0x0005e2000c101d56 */
[C---:B------:R-:W-:Y:S01]  /*2590*/  LEA R6, P0, R3.reuse, R4, 0x6 ;  /* 0x0000000403067211 */ /* 0x040fe200078030ff */
[----:B------:R-:W-:Y:S01]  /*25a0*/  CS2R R50, SRZ ;  /* 0x0000000000327805 */ /* 0x000fe2000001ff00 */
[----:B------:R-:W-:Y:S01]  /*25b0*/  SEL R35, RZ, 0x1, P6 ;  /* 0x00000001ff237807 */ /* 0x000fe20003000000 */
[----:B------:R3:W-:Y:S01]  /*25c0*/  STL [R1+0x30], R11 ;  /* 0x0000300b01007387 */ /* 0x0007e20000100800 */
[----:B------:R-:W-:Y:S01]  /*25d0*/  LEA.HI.X R7, R3, R5, R7, 0x6, P0 ;  /* 0x0000000503077211 */ /* 0x000fe200000f3407 */
[----:B------:R-:W-:Y:S01]  /*25e0*/  CS2R R48, SRZ ;  /* 0x0000000000307805 */ /* 0x000fe2000001ff00 */
[----:B------:R-:W-:Y:S01]  /*25f0*/  IADD3 R3, R9, UR7, RZ ;  /* 0x0000000709037c10 */ /* 0x000fe2000fffe0ff */
[----:B------:R-:W-:Y:S01]  /*2600*/  ULDC.64 UR6, c[0x0][0x208] ;  /* 0x0000820000067ab9 */ /* 0x000fe20000000a00 */
[----:B------:R-:W-:Y:S01]  /*2610*/  SHF.R.S32.HI R9, RZ, 0x1f, R33 ;  /* 0x0000001fff097819 */ /* 0x000fe20000011421 */
[----:B------:R2:W-:Y:S01]  /*2620*/  LDGSTS.E.BYPASS.LTC128B.128 [R240+0x16080], [R4.64+0x180], !P3 ;  /* 0x1608018004f07fae */ /* 0x0005e2000d901d56 */
[----:B------:R-:W-:Y:S01]  /*2630*/  ISETP.GT.AND P3, PT, R101, 0xf, PT ;  /* 0x0000000f6500780c */ /* 0x000fe20003f64270 */
[----:B------:R-:W-:Y:S01]  /*2640*/  UIMAD UR4, UR8, UR6, URZ ;  /* 0x00000006080472a4 */ /* 0x000fe2000f8e023f */
[----:B-1----:R-:W-:Y:S01]  /*2650*/  SHF.R.S32.HI R13, RZ, 0x4, R21 ;  /* 0x00000004ff0d7819 */ /* 0x002fe20000011415 */
[----:B------:R1:W-:Y:S01]  /*2660*/  LDGSTS.E.BYPASS.LTC128B.128 [R240+0x11080], [R6.64], !P2 ;  /* 0x1108000006f07fae */ /* 0x0003e2000d101d56 */
[----:B------:R-:W-:Y:S01]  /*2670*/  UIMAD.WIDE.U32 UR26, UR15, UR6, URZ ;  /* 0x000000060f1a72a5 */ /* 0x000fe2000f8e003f */
[C---:B------:R-:W-:Y:S01]  /*2680*/  ISETP.GE.AND P2, PT, R2.reuse, c[0x0][0x1fc], PT ;  /* 0x00007f0002007a0c */ /* 0x040fe20003f46270 */
[----:B------:R-:W-:Y:S01]  /*2690*/  UIMAD UR4, UR15, UR7, UR4 ;  /* 0x000000070f0472a4 */ /* 0x000fe2000f8e0204 */
[----:B------:R-:W-:Y:S01]  /*26a0*/  LEA.HI R10, R21, R13, RZ, 0x1 ;  /* 0x0000000d150a7211 */ /* 0x000fe200078f08ff */
[----:B------:R1:W-:Y:S01]  /*26b0*/  LDGSTS.E.BYPASS.LTC128B.128 [R240+0x13080], [R6.64+0x80], !P1 ;  /* 0x1308008006f07fae */ /* 0x0003e2000c901d56 */
[----:B------:R-:W-:Y:S01]  /*26c0*/  ISETP.GE.AND P1, PT, R2, c[0x0][0x1fc], PT ;  /* 0x00007f0002007a0c */ /* 0x000fe20003f26270 */
[----:B------:R-:W-:Y:S01]  /*26d0*/  IMAD.MOV.U32 R2, RZ, RZ, R8 ;  /* 0x000000ffff027224 */ /* 0x000fe200078e0008 */
[----:B------:R-:W-:Y:S01]  /*26e0*/  LOP3.LUT R10, R10, 0xfffffffe, RZ, 0xc0, !PT ;  /* 0xfffffffe0a0a7812 */ /* 0x000fe200078ec0ff */
[----:B------:R-:W-:Y:S01]  /*26f0*/  UIADD3 UR4, UR27, UR4, URZ ;  /* 0x000000041b047290 */ /* 0x000fe2000fffe03f */
[----:B------:R-:W-:Y:S01]  /*2700*/  SHF.R.S32.HI R8, RZ, 0x1f, R15 ;  /* 0x0000001fff087819 */ /* 0x000fe2000001140f */
[----:B------:R-:W-:Y:S01]  /*2710*/  IMAD.WIDE.U32 R250, R20, c[0x0][0x218], R2 ;  /* 0x0000860014fa7a25 */ /* 0x000fe200078e0002 */
[----:B------:R-:W-:Y:S01]  /*2720*/  ULDC.64 UR8, c[0x0][0x288] ;  /* 0x0000a20000087ab9 */ /* 0x000fe20000000a00 */
[----:B------:R-:W-:Y:S01]  /*2730*/  CS2R R46, SRZ ;  /* 0x00000000002e7805 */ /* 0x000fe2000001ff00 */
[----:B------:R-:W-:Y:S01]  /*2740*/  UIMAD UR8, UR24, UR8, URZ ;  /* 0x00000008180872a4 */ /* 0x000fe2000f8e023f */
[----:B------:R-:W-:Y:S01]  /*2750*/  IMAD.IADD R17, R13, 0x1, -R10 ;  /* 0x000000010d117824 */ /* 0x000fe200078e0a0a */
[----:B------:R-:W-:Y:S01]  /*2760*/  IADD3 R252, R251, UR5, RZ ;  /* 0x00000005fbfc7c10 */ /* 0x000fe2000fffe0ff */
[----:B------:R-:W-:Y:S01]  /*2770*/  IMAD.U32 R3, RZ, RZ, UR4 ;  /* 0x00000004ff037e24 */ /* 0x000fe2000f8e00ff */
[----:B------:R-:W-:Y:S01]  /*2780*/  SHF.R.S32.HI R10, RZ, 0x5, R15 ;  /* 0x00000005ff0a7819 */ /* 0x000fe2000001140f */
[----:B------:R-:W-:Y:S01]  /*2790*/  ULDC.64 UR4, c[0x0][0x238] ;  /* 0x00008e0000047ab9 */ /* 0x000fe20000000a00 */
[----:B------:R-:W-:Y:S01]  /*27a0*/  CS2R R44, SRZ ;  /* 0x00000000002c7805 */ /* 0x000fe2000001ff00 */
[----:B------:R-:W-:Y:S01]  /*27b0*/  UIMAD UR4, UR24, UR4, URZ ;  /* 0x00000004180472a4 */ /* 0x000fe2000f8e023f */
[----:B------:R-:W-:Y:S01]  /*27c0*/  LEA.HI R16, R10, R10, RZ, 0x1 ;  /* 0x0000000a0a107211 */ /* 0x000fe200078f08ff */
[----:B------:R-:W-:Y:S01]  /*27d0*/  UIMAD UR8, UR19, UR9, UR8 ;  /* 0x00000009130872a4 */ /* 0x000fe2000f8e0208 */
[----:B--2---:R-:W-:Y:S01]  /*27e0*/  @!P3 IADD3 R4, P0, R14, UR21, RZ ;  /* 0x000000150e04bc10 */ /* 0x004fe2000ff1e0ff */
[----:B------:R-:W-:Y:S01]  /*27f0*/  UIMAD UR4, UR19, UR5, UR4 ;  /* 0x00000005130472a4 */ /* 0x000fe2000f8e0204 */
[----:B------:R-:W-:Y:S01]  /*2800*/  P2R R14, PR, RZ, 0x2 ;  /* 0x00000002ff0e7803 */ /* 0x000fe20000000000 */
[----:B------:R-:W-:Y:S01]  /*2810*/  CS2R R42, SRZ ;  /* 0x00000000002a7805 */ /* 0x000fe2000001ff00 */
[----:B------:R-:W-:Y:S01]  /*2820*/  @!P3 IADD3.X R5, R11, UR25, RZ, P0, !PT ;  /* 0x000000190b05bc10 */ /* 0x000fe200087fe4ff */
[----:B------:R-:W-:Y:S01]  /*2830*/  CS2R R40, SRZ ;  /* 0x0000000000287805 */ /* 0x000fe2000001ff00 */
[----:B------:R-:W-:-:S02]  /*2840*/  @!P3 LEA R12, P0, R4, c[0x0][0x258], 0x2 ;  /* 0x00009600040cba11 */ /* 0x000fc400078010ff */
[----:B---3--:R-:W-:Y:S02]  /*2850*/  P2R R11, PR, RZ, 0x4 ;  /* 0x00000004ff0b7803 */ /* 0x008fe40000000000 */
[----:B------:R-:W-:Y:S01]  /*2860*/  @!P3 LEA.HI.X R13, R4, c[0x0][0x25c], R5, 0x2, P0 ;  /* 0x00009700040dba11 */ /* 0x000fe200000f1405 */
[----:B------:R-:W-:Y:S01]  /*2870*/  IMAD.U32 R4, RZ, RZ, UR26 ;  /* 0x0000001aff047e24 */ /* 0x000fe2000f8e00ff */
[C---:B------:R-:W-:Y:S01]  /*2880*/  ISETP.LT.OR P2, PT, R0.reuse, 0x21, P5 ;  /* 0x000000210000780c */ /* 0x040fe20002f41670 */
[----:B------:R-:W-:Y:S01]  /*2890*/  IMAD.U32 R5, RZ, RZ, UR27 ;  /* 0x0000001bff057e24 */ /* 0x000fe2000f8e00ff */
[----:B------:R-:W-:Y:S02]  /*28a0*/  ISETP.LT.OR P1, PT, R0, 0x21, P4 ;  /* 0x000000210000780c */ /* 0x000fe40002721670 */
[C---:B------:R-:W-:Y:S02]  /*28b0*/  LEA R2, P0, R4.reuse, R250, 0x6 ;  /* 0x000000fa04027211 */ /* 0x040fe400078030ff */
[----:B------:R-:W-:Y:S01]  /*28c0*/  ISETP.NE.AND P5, PT, R11, RZ, PT ;  /* 0x000000ff0b00720c */ /* 0x000fe20003fa5270 */
[----:B------:R-:W-:Y:S01]  /*28d0*/  IMAD.U32 R11, RZ, RZ, UR6 ;  /* 0x00000006ff0b7e24 */ /* 0x000fe2000f8e00ff */
[----:B------:R-:W-:-:S02]  /*28e0*/  LEA.HI.X R3, R4, R252, R3, 0x6, P0 ;  /* 0x000000fc04037211 */ /* 0x000fc400000f3403 */
[----:B------:R-:W-:Y:S02]  /*28f0*/  LEA.HI R5, R8, R10, RZ, 0x2 ;  /* 0x0000000a08057211 */ /* 0x000fe400078f10ff */
[C---:B------:R-:W-:Y:S01]  /*2900*/  ISETP.GE.AND P0, PT, R22.reuse, c[0x0][0x16c], PT ;  /* 0x00005b0016007a0c */ /* 0x040fe20003f06270 */
[----:B------:R1:W-:Y:S01]  /*2910*/  LDGSTS.E.BYPASS.LTC128B.128 [R240+0x15080], [R6.64+0x100], !P2 ;  /* 0x1508010006f07fae */ /* 0x0003e2000d101d56 */
[C---:B------:R-:W-:Y:S02]  /*2920*/  ISETP.GE.AND P3, PT, R22.reuse, c[0x0][0x1fc], PT ;  /* 0x00007f0016007a0c */ /* 0x040fe40003f66270 */
[----:B------:R-:W-:Y:S01]  /*2930*/  ISETP.GE.AND P4, PT, R22, c[0x0][0x1fc], PT ;  /* 0x00007f0016007a0c */ /* 0x000fe20003f86270 */
[----:B------:R1:W-:Y:S01]  /*2940*/  LDGSTS.E.BYPASS.LTC128B.128 [R240+0x17080], [R6.64+0x180], !P1 ;  /* 0x1708018006f07fae */ /* 0x0003e2000c901d56 */
[----:B------:R-:W-:Y:S02]  /*2950*/  LEA.HI R8, R9, R19, RZ, 0x3 ;  /* 0x0000001309087211 */ /* 0x000fe400078f18ff */
[----:B------:R-:W-:-:S02]  /*2960*/  SEL R22, RZ, 0x1, P5 ;  /* 0x00000001ff167807 */ /* 0x000fc40002800000 */
[----:B------:R-:W-:Y:S02]  /*2970*/  ISETP.GT.AND P5, PT, R101, 0xf, PT ;  /* 0x0000000f6500780c */ /* 0x000fe40003fa4270 */
[----:B------:R-:W-:Y:S02]  /*2980*/  SEL R32, RZ, 0xffffffff, P0 ;  /* 0xffffffffff207807 */ /* 0x000fe40000000000 */
[----:B------:R-:W-:Y:S02]  /*2990*/  LOP3.LUT R8, R8, 0xfffffff8, RZ, 0xc0, !PT ;  /* 0xfffffff808087812 */ /* 0x000fe400078ec0ff */
[----:B------:R-:W-:Y:S02]  /*29a0*/  ISETP.GE.AND P0, PT, R25, c[0x0][0x16c], PT ;  /* 0x00005b0019007a0c */ /* 0x000fe40003f06270 */
[----:B------:R-:W-:Y:S01]  /*29b0*/  LOP3.LUT R9, R5, 0xfffffffc, RZ, 0xc0, !PT ;  /* 0xfffffffc05097812 */ /* 0x000fe200078ec0ff */
[----:B------:R-:W-:Y:S01]  /*29c0*/  IMAD.IADD R24, R19, 0x1, -R8 ;  /* 0x0000000113187824 */ /* 0x000fe200078e0a08 */
[----:B------:R-:W-:-:S02]  /*29d0*/  LOP3.LUT R5, R16, 0xfffffffe, RZ, 0xc0, !PT ;  /* 0xfffffffe10057812 */ /* 0x000fc400078ec0ff */
[----:B------:R-:W-:Y:S01]  /*29e0*/  ISETP.GE.AND P1, PT, R23, c[0x0][0x16c], PT ;  /* 0x00005b0017007a0c */ /* 0x000fe20003f26270 */
[C---:B------:R-:W-:Y:S01]  /*29f0*/  IMAD.IADD R18, R10.reuse, 0x1, -R9 ;  /* 0x000000010a127824 */ /* 0x040fe200078e0a09 */
[----:B------:R-:W-:Y:S01]  /*2a00*/  SEL R243, RZ, 0x8, P0 ;  /* 0x00000008fff37807 */ /* 0x000fe20000000000 */
[----:B------:R-:W-:Y:S01]  /*2a10*/  IMAD.IADD R236, R10, 0x1, -R5 ;  /* 0x000000010aec7824 */ /* 0x000fe200078e0a05 */
[----:B------:R-:W-:Y:S01]  /*2a20*/  ISETP.NE.AND P6, PT, R14, RZ, PT ;  /* 0x000000ff0e00720c */ /* 0x000fe20003fc5270 */
[----:B------:R-:W-:Y:S01]  /*2a30*/  IMAD.U32 R14, RZ, RZ, UR7 ;  /* 0x00000007ff0e7e24 */ /* 0x000fe2000f8e00ff */
[----:B------:R-:W-:Y:S01]  /*2a40*/  LEA R4, P0, R2, c[0x0][0x1f0], 0x1 ;  /* 0x00007c0002047a11 */ /* 0x000fe200078008ff */
[----:B------:R-:W-:Y:S01]  /*2a50*/  USHF.L.U64.HI UR7, UR6, 0x5, UR7 ;  /* 0x0000000506077899 */ /* 0x000fe20008010207 */
[----:B------:R-:W-:Y:S01]  /*2a60*/  LOP3.LUT R8, R21, 0xfffffff0, RZ, 0xc0, !PT ;  /* 0xfffffff015087812 */ /* 0x000fe200078ec0ff */
[----:B------:R-:W-:Y:S01]  /*2a70*/  USHF.L.U32 UR6, UR6, 0x5, URZ ;  /* 0x0000000506067899 */ /* 0x000fe2000800063f */
[----:B------:R-:W-:Y:S01]  /*2a80*/  LOP3.LUT R9, R15, 0xffffffe0, RZ, 0xc0, !PT ;  /* 0xffffffe00f097812 */ /* 0x000fe200078ec0ff */
[----:B-1----:R-:W-:Y:S01]  /*2a90*/  IMAD.MOV.U32 R6, RZ, RZ, R28 ;  /* 0x000000ffff067224 */ /* 0x002fe200078e001c */
[----:B------:R-:W-:Y:S01]  /*2aa0*/  SEL R34, RZ, 0x4, P1 ;  /* 0x00000004ff227807 */ /* 0x000fe20000800000 */
[C---:B------:R-:W-:Y:S01]  /*2ab0*/  IMAD.IADD R8, R101.reuse, 0x1, -R8 ;  /* 0x0000000165087824 */ /* 0x040fe200078e0a08 */
[----:B------:R-:W-:Y:S01]  /*2ac0*/  SEL R15, RZ, 0xffffffff, P3 ;  /* 0xffffffffff0f7807 */ /* 0x000fe20001800000 */
[----:B------:R-:W-:Y:S01]  /*2ad0*/  IMAD.IADD R9, R101, 0x1, -R9 ;  /* 0x0000000165097824 */ /* 0x000fe200078e0a09 */
[----:B------:R-:W-:-:S02]  /*2ae0*/  ISETP.GE.AND P1, PT, R23, c[0x0][0x1fc], PT ;  /* 0x00007f0017007a0c */ /* 0x000fc40003f26270 */
[----:B------:R-:W-:Y:S01]  /*2af0*/  LEA.HI.X R5, R2, c[0x0][0x1f4], R3, 0x1, P0 ;  /* 0x00007d0002057a11 */ /* 0x000fe200000f0c03 */
[----:B------:R-:W-:Y:S01]  /*2b00*/  @!P5 IMAD.SHL.U32 R2, R101, 0x10, RZ ;  /* 0x000000106502d824 */ /* 0x000fe200078e00ff */
[C---:B------:R-:W-:Y:S02]  /*2b10*/  ISETP.LT.OR P3, PT, R0.reuse, 0x1, P6 ;  /* 0x000000010000780c */ /* 0x040fe40003761670 */
[----:B------:R-:W-:Y:S02]  /*2b20*/  ISETP.GE.AND P2, PT, R23, c[0x0][0x1fc], PT ;  /* 0x00007f0017007a0c */ /* 0x000fe40003f46270 */
[C---:B------:R-:W-:Y:S01]  /*2b30*/  ISETP.LT.OR P0, PT, R0.reuse, 0x1, P4 ;  /* 0x000000010000780c */ /* 0x040fe20002701670 */
[----:B------:R1:W-:Y:S01]  /*2b40*/  @!P5 LDGSTS.E.BYPASS.LTC128B.128 [R2+0x20080], [R12.64] ;  /* 0x200800000c02dfae */ /* 0x0003e2000b901d56 */
[----:B------:R-:W-:Y:S02]  /*2b50*/  SEL R242, RZ, 0x4, P1 ;  /* 0x00000004fff27807 */ /* 0x000fe40000800000 */
[----:B------:R-:W-:Y:S01]  /*2b60*/  ISETP.LT.OR P1, PT, R0, 0x1, P2 ;  /* 0x000000010000780c */ /* 0x000fe20001721670 */
[----:B------:R-:W0:Y:S01]  /*2b70*/  LDGDEPBAR ;  /* 0x00000000000079af */ /* 0x000e220000000000 */
[----:B------:R-:W-:-:S02]  /*2b80*/  SHF.R.S32.HI R10, RZ, 0x1f, R9 ;  /* 0x0000001fff0a7819 */ /* 0x000fc40000011409 */
[----:B------:R-:W-:Y:S01]  /*2b90*/  IADD3 R3, R27, UR4, RZ ;  /* 0x000000041b037c10 */ /* 0x000fe2000fffe0ff */
[----:B------:R2:W-:Y:S01]  /*2ba0*/  LDGSTS.E.BYPASS.LTC128B.128 [R240+0x18080], [R4.64], !P3 ;  /* 0x1808000004f07fae */ /* 0x0005e2000d901d56 */
[C---:B------:R-:W-:Y:S01]  /*2bb0*/  ISETP.LT.OR P3, PT, R0.reuse, 0x21, P6 ;  /* 0x000000210000780c */ /* 0x040fe20003761670 */
[----:B------:R-:W-:Y:S01]  /*2bc0*/  ULDC.64 UR4, c[0x0][0x290] ;  /* 0x0000a40000047ab9 */ /* 0x000fe20000000a00 */
[C---:B------:R-:W-:Y:S01]  /*2bd0*/  ISETP.LT.OR P6, PT, R0.reuse, 0x21, P4 ;  /* 0x000000210000780c */ /* 0x040fe200027c1670 */
[----:B------:R2:W-:Y:S01]  /*2be0*/  LDGSTS.E.BYPASS.LTC128B.128 [R240+0x1a080], [R4.64+0x80], !P0 ;  /* 0x1a08008004f07fae */ /* 0x0005e2000c101d56 */
[----:B------:R-:W-:Y:S01]  /*2bf0*/  ISETP.GE.AND P0, PT, R25, c[0x0][0x1fc], PT ;  /* 0x00007f0019007a0c */ /* 0x000fe20003f06270 */
[----:B------:R-:W-:Y:S01]  /*2c00*/  UIMAD UR4, UR11, UR4, URZ ;  /* 0x000000040b0472a4 */ /* 0x000fe2000f8e023f */
[----:B------:R-:W-:Y:S01]  /*2c10*/  P2R R21, PR, RZ, 0x8 ;  /* 0x00000008ff157803 */ /* 0x000fe20000000000 */
[----:B------:R2:W-:Y:S01]  /*2c20*/  LDGSTS.E.BYPASS.LTC128B.128 [R240+0x1c080], [R4.64+0x100], !P1 ;  /* 0x1c08010004f07fae */ /* 0x0005e2000c901d56 */
[C---:B------:R-:W-:Y:S01]  /*2c30*/  ISETP.LT.OR P4, PT, R0.reuse, 0x21, P2 ;  /* 0x000000210000780c */ /* 0x040fe20001781670 */
[----:B------:R-:W-:Y:S01]  /*2c40*/  UIMAD UR4, UR12, UR5, UR4 ;  /* 0x000000050c0472a4 */ /* 0x000fe2000f8e0204 */
[----:B------:R-:W-:-:S02]  /*2c50*/  ISETP.LT.OR P1, PT, R0, 0x1, P0 ;  /* 0x000000010000780c */ /* 0x000fc40000721670 */
[----:B------:R-:W-:Y:S02]  /*2c60*/  ISETP.LT.OR P3, PT, R0, 0x21, P0 ;  /* 0x000000210000780c */ /* 0x000fe40000761670 */
[----:B------:R-:W-:Y:S02]  /*2c70*/  IADD3 R7, R29, UR8, RZ ;  /* 0x000000081d077c10 */ /* 0x000fe4000fffe0ff */
[----:B------:R-:W-:Y:S02]  /*2c80*/  ISETP.GE.AND P5, PT, R25, c[0x0][0x1fc], PT ;  /* 0x00007f0019007a0c */ /* 0x000fe40003fa6270 */
[----:B-1----:R-:W-:Y:S01]  /*2c90*/  SHF.R.S32.HI R2, RZ, 0x1f, R8 ;  /* 0x0000001fff027819 */ /* 0x002fe20000011408 */
[----:B------:R-:W-:Y:S01]  /*2ca0*/  IMAD.WIDE.U32 R38, R20, c[0x0][0x290], R6 ;  /* 0x0000a40014267a25 */ /* 0x000fe200078e0006 */
[----:B------:R-:W-:Y:S02]  /*2cb0*/  LEA.HI R13, R10, R9, RZ, 0x2 ;  /* 0x000000090a0d7211 */ /* 0x000fe400078f10ff */
[----:B------:R-:W-:Y:S01]  /*2cc0*/  LEA.HI R230, R2, R8, RZ, 0x3 ;  /* 0x0000000802e67211 */ /* 0x000fe200078f18ff */
[----:B------:R-:W-:Y:S01]  /*2cd0*/  IMAD.MOV.U32 R2, RZ, RZ, R26 ;  /* 0x000000ffff027224 */ /* 0x000fe200078e001a */
[----:B------:R-:W-:Y:S01]  /*2ce0*/  LOP3.LUT R0, R13, 0x7ffffffc, RZ, 0xc0, !PT ;  /* 0x7ffffffc0d007812 */ /* 0x000fe200078ec0ff */
[----:B------:R-:W-:Y:S01]  /*2cf0*/  IMAD.SHL.U32 R6, R236, 0x10, RZ ;  /* 0x00000010ec067824 */ /* 0x000fe200078e00ff */
[----:B------:R-:W-:Y:S01]  /*2d00*/  LOP3.LUT R10, R230, 0xfffffff8, RZ, 0xc0, !PT ;  /* 0xfffffff8e60a7812 */ /* 0x000fe200078ec0ff */
[----:B------:R-:W-:Y:S01]  /*2d10*/  IMAD.WIDE.U32 R164, R20, c[0x0][0x240], R2 ;  /* 0x0000900014a47a25 */ /* 0x000fe200078e0002 */
[----:B------:R-:W-:Y:S01]  /*2d20*/  LEA.HI R7, R36, R101, RZ, 0x7 ;  /* 0x0000006524077211 */ /* 0x000fe200078f38ff */
[----:B------:R2:W-:Y:S01]  /*2d30*/  LDGSTS.E.BYPASS.LTC128B.128 [R240+0x1e080], [R4.64+0x180], !P1 ;  /* 0x1e08018004f07fae */ /* 0x0005e2000c901d56 */
[----:B------:R-:W-:Y:S01]  /*2d40*/  IADD3 R37, R39, UR4, RZ ;  /* 0x0000000427257c10 */ /* 0x000fe2000fffe0ff */
[----:B------:R-:W-:Y:S01]  /*2d50*/  IMAD.IADD R16, R8, 0x1, -R10 ;  /* 0x0000000108107824 */ /* 0x000fe200078e0a0a */
[----:B------:R-:W-:Y:S01]  /*2d60*/  LEA R10, P0, R11, R4, 0x6 ;  /* 0x000000040b0a7211 */ /* 0x000fe200078030ff */
[----:B------:R-:W-:Y:S01]  /*2d70*/  IMAD.SHL.U32 R8, R31, 0x40, RZ ;  /* 0x000000401f087824 */ /* 0x000fe200078e00ff */
[----:B------:R-:W-:Y:S01]  /*2d80*/  ULDC.64 UR4, c[0x0][0x240] ;  /* 0x0000900000047ab9 */ /* 0x000fe20000000a00 */
[----:B------:R-:W-:Y:S01]  /*2d90*/  IMAD.IADD R12, R9, 0x1, -R0 ;  /* 0x00000001090c7824 */ /* 0x000fe200078e0a00 */
[----:B------:R-:W-:Y:S01]  /*2da0*/  LEA.HI.X R11, R11, R5, R14, 0x6, P0 ;  /* 0x000000050b0b7211 */ /* 0x000fe200000f340e */
[----:B------:R-:W-:Y:S01]  /*2db0*/  IMAD.SHL.U32 R2, R248, 0x8, RZ ;  /* 0x00000008f8027824 */ /* 0x000fe200078e00ff */
[----:B------:R-:W-:Y:S01]  /*2dc0*/  LOP3.LUT R0, R8, 0x1c0, RZ, 0xc0, !PT ;  /* 0x000001c008007812 */ /* 0x000fe200078ec0ff */
[----:B------:R-:W-:Y:S01]  /*2dd0*/  IMAD.SHL.U32 R230, R230, 0x40, RZ ;  /* 0x00000040e6e67824 */ /* 0x000fe200078e00ff */
[----:B------:R-:W-:Y:S01]  /*2de0*/  UIMAD UR4, UR11, UR4, URZ ;  /* 0x000000040b0472a4 */ /* 0x000fe2000f8e023f */
[----:B------:R1:W-:Y:S01]  /*2df0*/  STL.64 [R1+0x10], R38 ;  /* 0x0000102601007387 */ /* 0x0003e20000100a00 */
[----:B------:R-:W-:-:S02]  /*2e00*/  LOP3.LUT R2, R2, 0x8, RZ, 0xc0, !PT ;  /* 0x0000000802027812 */ /* 0x000fc400078ec0ff */
[----:B------:R-:W-:Y:S01]  /*2e10*/  SHF.R.U32.HI R3, RZ, 0x3, R0 ;  /* 0x00000003ff037819 */ /* 0x000fe20000011600 */
[----:B------:R-:W-:Y:S01]  /*2e20*/  UIMAD UR4, UR12, UR5, UR4 ;  /* 0x000000050c0472a4 */ /* 0x000fe2000f8e0204 */
[----:B------:R-:W-:Y:S01]  /*2e30*/  LOP3.LUT R6, R0, 0x10, R6, 0xf8, !PT ;  /* 0x0000001000067812 */ /* 0x000fe200078ef806 */
[----:B------:R-:W-:Y:S01]  /*2e40*/  STL.64 [R1+0x28], R164 ;  /* 0x000028a401007387 */ /* 0x000fe20000100a00 */
[C---:B------:R-:W-:Y:S02]  /*2e50*/  LOP3.LUT R8, R3.reuse, R2, R0, 0x1e, !PT ;  /* 0x0000000203087212 */ /* 0x040fe400078e1e00 */
[----:B------:R-:W-:Y:S01]  /*2e60*/  SHF.R.S32.HI R0, RZ, 0x7, R7 ;  /* 0x00000007ff007819 */ /* 0x000fe20000011407 */
[----:B------:R-:W-:Y:S01]  /*2e70*/  IMAD.SHL.U32 R7, R30, 0x8, RZ ;  /* 0x000000081e077824 */ /* 0x000fe200078e00ff */
[----:B------:R-:W-:Y:S01]  /*2e80*/  LOP3.LUT R20, R3, R6, R2, 0x1e, !PT ;  /* 0x0000000603147212 */ /* 0x000fe200078e1e02 */
[C---:B------:R-:W-:Y:S01]  /*2e90*/  IMAD.SHL.U32 R3, R17.reuse, 0x20, RZ ;  /* 0x0000002011037824 */ /* 0x040fe200078e00ff */
[----:B------:R-:W-:Y:S01]  /*2ea0*/  LEA.HI R9, R0, R0, RZ, 0x1 ;  /* 0x0000000000097211 */ /* 0x000fe200078f08ff */
[----:B------:R-:W-:Y:S01]  /*2eb0*/  IMAD R2, R17, 0x2, R0 ;  /* 0x0000000211027824 */ /* 0x000fe200078e0200 */
[----:B------:R-:W-:Y:S01]  /*2ec0*/  LOP3.LUT R230, R230, 0xfffffe00, RZ, 0xc0, !PT ;  /* 0xfffffe00e6e67812 */ /* 0x000fe200078ec0ff */
[----:B--2---:R-:W-:Y:S01]  /*2ed0*/  IMAD.SHL.U32 R5, R15, 0x2, RZ ;  /* 0x000000020f057824 */ /* 0x004fe200078e00ff */
[----:B------:R-:W-:Y:S01]  /*2ee0*/  LOP3.LUT R6, R3, 0x20, RZ, 0xc0, !PT ;  /* 0x0000002003067812 */ /* 0x000fe200078ec0ff */
[----:B------:R-:W-:Y:S01]  /*2ef0*/  IMAD.U32 R2, R2, 0x200, R8 ;  /* 0x0000020002027824 */ /* 0x000fe200078e0008 */
[----:B------:R-:W-:Y:S01]  /*2f00*/  LOP3.LUT R3, R9, 0x1ffffffe, RZ, 0xc0, !PT ;  /* 0x1ffffffe09037812 */ /* 0x000fe200078ec0ff */
[----:B------:R-:W-:Y:S01]  /*2f10*/  IMAD R236, R236, 0x400, R230 ;  /* 0x00000400ecec7824 */ /* 0x000fe200078e02e6 */
[----:B------:R-:W-:Y:S01]  /*2f20*/  LOP3.LUT R19, R6, 0x18, R7, 0xf8, !PT ;  /* 0x0000001806137812 */ /* 0x000fe200078ef807 */
[----:B------:R-:W-:Y:S01]  /*2f30*/  IMAD.SHL.U32 R6, R32, 0x2, RZ ;  /* 0x0000000220067824 */ /* 0x000fe200078e00ff */
[----:B------:R-:W-:Y:S01]  /*2f40*/  LOP3.LUT R7, R5, 0x2, R22, 0xe2, !PT ;  /* 0x0000000205077812 */ /* 0x000fe200078ee216 */
[----:B------:R-:W-:Y:S01]  /*2f50*/  IMAD.IADD R4, R0, 0x1, -R3 ;  /* 0x0000000100047824 */ /* 0x000fe200078e0a03 */
[----:B------:R-:W-:Y:S01]  /*2f60*/  IADD3 R3, P0, R38, UR21, RZ ;  /* 0x0000001526037c10 */ /* 0x000fe2000ff1e0ff */
[----:B------:R2:W-:Y:S01]  /*2f70*/  STL [R1+0x20], R37 ;  /* 0x0000202501007387 */ /* 0x0005e20000100800 */
[----:B------:R-:W-:Y:S01]  /*2f80*/  LOP3.LUT R8, R6, 0x2, R35, 0xe2, !PT ;  /* 0x0000000206087812 */ /* 0x000fe200078ee223 */
[----:B------:R-:W-:Y:S01]  /*2f90*/  IMAD R23, R4, 0x4, R12 ;  /* 0x0000000404177824 */ /* 0x000fe200078e020c */
[----:B------:R-:W-:Y:S01]  /*2fa0*/  IADD3.X R4, R37, UR25, RZ, P0, !PT ;  /* 0x0000001925047c10 */ /* 0x000fe200087fe4ff */
[----:B------:R-:W-:Y:S01]  /*2fb0*/  IMAD.SHL.U32 R12, R18, 0x400, RZ ;  /* 0x00000400120c7824 */ /* 0x000fe200078e00ff */
[----:B------:R-:W-:Y:S01]  /*2fc0*/  LEA R14, P0, R3, c[0x0][0x280], 0x2 ;  /* 0x0000a000030e7a11 */ /* 0x000fe200078010ff */
[----:B------:R-:W-:Y:S01]  /*2fd0*/  IMAD.SHL.U32 R2, R2, 0x2, RZ ;  /* 0x0000000202027824 */ /* 0x000fe200078e00ff */
[----:B------:R-:W-:Y:S01]  /*2fe0*/  LOP3.LUT R5, R33, 0x3ffffffc, RZ, 0xc0, !PT ;  /* 0x3ffffffc21057812 */ /* 0x000fe200078ec0ff */
[----:B-1----:R-:W-:Y:S01]  /*2ff0*/  CS2R R38, SRZ ;  /* 0x0000000000267805 */ /* 0x002fe2000001ff00 */
[----:B------:R-:W-:Y:S01]  /*3000*/  LEA.HI.X R15, R3, c[0x0][0x284], R4, 0x2, P0 ;  /* 0x0000a100030f7a11 */ /* 0x000fe200000f1404 */
[----:B------:R-:W-:Y:S01]  /*3010*/  IMAD.SHL.U32 R4, R24, 0x40, RZ ;  /* 0x0000004018047824 */ /* 0x000fe200078e00ff */
[----:B------:R-:W-:Y:S01]  /*3020*/  SHF.R.S32.HI R6, RZ, 0x2, R13 ;  /* 0x00000002ff067819 */ /* 0x000fe2000001140d */
[----:B------:R-:W-:Y:S01]  /*3030*/  IMAD.SHL.U32 R3, R0, 0x8, RZ ;  /* 0x0000000800037824 */ /* 0x000fe200078e00ff */
[----:B------:R-:W-:Y:S01]  /*3040*/  ISETP.NE.AND P0, PT, R21, RZ, PT ;  /* 0x000000ff1500720c */ /* 0x000fe20003f05270 */
[----:B------:R-:W-:Y:S01]  /*3050*/  IMAD.IADD R5, R101, 0x1, -R5 ;  /* 0x0000000165057824 */ /* 0x000fe200078e0a05 */
[----:B------:R-:W-:Y:S01]  /*3060*/  LOP3.LUT R0, R4, 0x1c0, RZ, 0xc0, !PT ;  /* 0x000001c004007812 */ /* 0x000fe200078ec0ff */
[----:B------:R-:W-:Y:S01]  /*3070*/  IMAD R241, R18, 0x10, R6 ;  /* 0x0000001012f17824 */ /* 0x000fe200078e0206 */
[----:B------:R-:W-:Y:S01]  /*3080*/  R2P PR, R16, 0x6 ;  /* 0x0000000610007804 */ /* 0x000fe20000000000 */
[----:B------:R-:W-:Y:S01]  /*3090*/  IMAD.MOV.U32 R13, RZ, RZ, 0x10 ;  /* 0x00000010ff0d7424 */ /* 0x000fe200078e00ff */
[----:B------:R-:W-:-:S02]  /*30a0*/  LOP3.LUT R3, R0, 0x8, R3, 0xf8, !PT ;  /* 0x0000000800037812 */ /* 0x000fc400078ef803 */
[----:B------:R-:W-:Y:S02]  /*30b0*/  SHF.R.U32.HI R0, RZ, 0x3, R0 ;  /* 0x00000003ff007819 */ /* 0x000fe40000011600 */
[----:B------:R-:W-:Y:S02]  /*30c0*/  SEL R6, RZ, 0x8, P5 ;  /* 0x00000008ff067807 */ /* 0x000fe40002800000 */
[----:B------:R-:W-:Y:S01]  /*30d0*/  LOP3.LUT R3, R3, R0, RZ, 0x3c, !PT ;  /* 0x0000000003037212 */ /* 0x000fe200078e3cff */
[----:B------:R-:W-:Y:S01]  /*30e0*/  IMAD R0, R5, 0x2, R12 ;  /* 0x0000000205007824 */ /* 0x000fe200078e020c */
[----:B------:R-:W-:Y:S01]  /*30f0*/  SEL R5, R13, 0xfffffff0, !P1 ;  /* 0xfffffff00d057807 */ /* 0x000fe20004800000 */
[----:B------:R1:W-:Y:S01]  /*3100*/  LDGSTS.E.BYPASS.LTC128B.128 [R240+0x19080], [R10.64], !P0 ;  /* 0x190800000af07fae */ /* 0x0003e2000c101d56 */
[----:B------:R-:W-:Y:S01]  /*3110*/  SEL R4, R246, 0xffffffe0, !P2 ;  /* 0xffffffe0f6047807 */ /* 0x000fe20005000000 */
[----:B------:R-:W-:Y:S01]  /*3120*/  IMAD.IADD R9, R3, 0x1, R0 ;  /* 0x0000000103097824 */ /* 0x000fe200078e0200 */
[----:B------:R-:W-:Y:S01]  /*3130*/  LOP3.LUT R242, R6, R7, R242, 0xfe, !PT ;  /* 0x0000000706f27212 */ /* 0x000fe200078efef2 */
[----:B------:R-:W-:Y:S01]  /*3140*/  IMAD.SHL.U32 R6, R16, 0x40, RZ ;  /* 0x0000004010067824 */ /* 0x000fe200078e00ff */
[----:B------:R-:W-:Y:S01]  /*3150*/  R2P PR, R31, 0x6 ;  /* 0x000000061f007804 */ /* 0x000fe20000000000 */
[----:B------:R-:W-:Y:S01]  /*3160*/  IMAD.SHL.U32 R244, R9, 0x2, RZ ;  /* 0x0000000209f47824 */ /* 0x000fe200078e00ff */
[----:B------:R-:W-:Y:S01]  /*3170*/  LOP3.LUT R243, R243, R8, R34, 0xfe, !PT ;  /* 0x00000008f3f37212 */ /* 0x000fe200078efe22 */
[----:B------:R-:W-:Y:S01]  /*3180*/  IMAD.SHL.U32 R8, R17, 0x8, RZ ;  /* 0x0000000811087824 */ /* 0x000fe200078e00ff */
[----:B------:R-:W-:Y:S01]  /*3190*/  LOP3.LUT R6, R6, 0x1c0, RZ, 0xc0, !PT ;  /* 0x000001c006067812 */ /* 0x000fe200078ec0ff */
[----:B------:R1:W-:Y:S01]  /*31a0*/  LDGSTS.E.BYPASS.LTC128B.128 [R240+0x1b080], [R10.64+0x80], !P6 ;  /* 0x1b0800800af07fae */ /* 0x0003e2000f101d56 */
[----:B------:R-:W-:Y:S01]  /*31b0*/  SEL R3, R13, 0xfffffff0, !P1 ;  /* 0xfffffff00d037807 */ /* 0x000fe20004800000 */
[----:B------:R-:W-:Y:S01]  /*31c0*/  IMAD R0, R17, 0x200, R20 ;  /* 0x0000020011007824 */ /* 0x000fe200078e0214 */
[----:B------:R-:W-:Y:S01]  /*31d0*/  SEL R228, R246, 0xffffffe0, !P2 ;  /* 0xffffffe0f6e47807 */ /* 0x000fe20005000000 */
[----:B------:R1:W-:Y:S01]  /*31e0*/  LDGSTS.E.BYPASS.LTC128B.128 [R240+0x1d080], [R10.64+0x100], !P4 ;  /* 0x1d0801000af07fae */ /* 0x0003e2000e101d56 */
[----:B------:R-:W-:Y:S01]  /*31f0*/  R2P PR, R24, 0x6 ;  /* 0x0000000618007804 */ /* 0x000fe20000000000 */
[----:B------:R-:W-:Y:S01]  /*3200*/  IMAD R3, R3, 0x2, R2 ;  /* 0x0000000203037824 */ /* 0x000fe200078e0202 */
[----:B------:R-:W-:Y:S01]  /*3210*/  ISETP.GE.AND P0, PT, R101, 0x10, PT ;  /* 0x000000106500780c */ /* 0x000fe20003f06270 */
[----:B------:R1:W-:Y:S01]  /*3220*/  LDGSTS.E.BYPASS.LTC128B.128 [R240+0x1f080], [R10.64+0x180], !P3 ;  /* 0x1f0801800af07fae */ /* 0x0003e2000d901d56 */
[----:B------:R-:W-:Y:S01]  /*3230*/  SHF.R.U32.HI R7, RZ, 0x3, R6 ;  /* 0x00000003ff077819 */ /* 0x000fe20000011606 */
[----:B------:R-:W-:Y:S01]  /*3240*/  IMAD.IADD R232, R0, 0x1, R228 ;  /* 0x0000000100e87824 */ /* 0x000fe200078e02e4 */
[----:B------:R-:W-:Y:S01]  /*3250*/  LOP3.LUT R8, R6, 0x8, R8, 0xf8, !PT ;  /* 0x0000000806087812 */ /* 0x000fe200078ef808 */
[----:B------:R-:W-:Y:S01]  /*3260*/  IMAD.SHL.U32 R235, R0, 0x2, RZ ;  /* 0x0000000200eb7824 */ /* 0x000fe200078e00ff */
[----:B------:R-:W-:Y:S01]  /*3270*/  LOP3.LUT R6, R7, R19, R6, 0x1e, !PT ;  /* 0x0000001307067212 */ /* 0x000fe200078e1e06 */
[----:B------:R-:W-:Y:S01]  /*3280*/  IMAD R229, R228, 0x2, R2 ;  /* 0x00000002e4e57824 */ /* 0x000fe200078e0202 */
[----:B------:R-:W-:Y:S01]  /*3290*/  LOP3.LUT R7, R8, R7, RZ, 0x3c, !PT ;  /* 0x0000000708077212 */ /* 0x000fe200078e3cff */
[----:B--2---:R-:W-:Y:S01]  /*32a0*/  CS2R R36, SRZ ;  /* 0x0000000000247805 */ /* 0x004fe2000001ff00 */
[-C--:B------:R-:W-:Y:S01]  /*32b0*/  LOP3.LUT R6, R6, R230.reuse, RZ, 0xfc, !PT ;  /* 0x000000e606067212 */ /* 0x080fe200078efcff */
[----:B------:R-:W-:Y:S01]  /*32c0*/  IMAD R228, R228, 0x2, R3 ;  /* 0x00000002e4e47824 */ /* 0x000fe200078e0203 */
[C---:B------:R-:W-:Y:S01]  /*32d0*/  IADD3 R230, R7.reuse, R230, R12 ;  /* 0x000000e607e67210 */ /* 0x040fe20007ffe00c */
[----:B------:R-:W-:Y:S01]  /*32e0*/  IMAD.IADD R236, R7, 0x1, R236 ;  /* 0x0000000107ec7824 */ /* 0x000fe200078e02ec */
[C---:B------:R-:W-:Y:S01]  /*32f0*/  IADD3 R8, R244.reuse, 0x20280, RZ ;  /* 0x00020280f4087810 */ /* 0x040fe20007ffe0ff */
[----:B------:R-:W-:Y:S01]  /*3300*/  @!P0 IMAD.SHL.U32 R7, R101, 0x10, RZ ;  /* 0x0000001065078824 */ /* 0x000fe200078e00ff */
[----:B------:R-:W-:Y:S01]  /*3310*/  IADD3 R245, R244, 0x202c0, RZ ;  /* 0x000202c0f4f57810 */ /* 0x000fe20007ffe0ff */
[----:B------:R-:W-:Y:S01]  /*3320*/  IMAD.SHL.U32 R230, R230, 0x2, RZ ;  /* 0x00000002e6e67824 */ /* 0x000fe200078e00ff */
[----:B------:R-:W-:Y:S01]  /*3330*/  @P2 IADD3 R245, R8, -0x40, RZ ;  /* 0xffffffc008f52810 */ /* 0x000fe20007ffe0ff */
[----:B------:R-:W-:Y:S01]  /*3340*/  IMAD.SHL.U32 R8, R23, 0x2, RZ ;  /* 0x0000000217087824 */ /* 0x000fe200078e00ff */
[----:B------:R2:W-:Y:S01]  /*3350*/  @!P0 LDGSTS.E.BYPASS.LTC128B.128 [R7+0x20180], [R14.64] ;  /* 0x201800000e078fae */ /* 0x0005e2000b901d56 */
[----:B------:R-:W-:Y:S01]  /*3360*/  LEA R236, R236, 0x22280, 0x1 ;  /* 0x00022280ecec7811 */ /* 0x000fe200078e08ff */
[C---:B------:R-:W-:Y:S01]  /*3370*/  IMAD R231, R5.reuse, 0x2, R230 ;  /* 0x0000000205e77824 */ /* 0x040fe200078e02e6 */
[----:B------:R-:W-:Y:S01]  /*3380*/  SEL R246, R246, 0xffffffe0, !P1 ;  /* 0xffffffe0f6f67807 */ /* 0x000fe20004800000 */
[----:B------:R1:W-:Y:S01]  /*3390*/  STL [R1+0xc], R8 ;  /* 0x00000c0801007387 */ /* 0x0003e20000100800 */
[----:B------:R-:W-:Y:S01]  /*33a0*/  CS2R R100, SRZ ;  /* 0x0000000000647805 */ /* 0x000fe2000001ff00 */
[----:B------:R-:W-:Y:S01]  /*33b0*/  IMAD R237, R5, 0x2, R236 ;  /* 0x0000000205ed7824 */ /* 0x000fe200078e02ec */
[----:B------:R-:W-:Y:S01]  /*33c0*/  IADD3 R249, -R8, UR10, RZ ;  /* 0x0000000a08f97c10 */ /* 0x000fe2000fffe1ff */
[----:B------:R-:W0:Y:S01]  /*33d0*/  LDGDEPBAR ;  /* 0x00000000000079af */ /* 0x000e220000000000 */
[----:B------:R-:W-:-:S02]  /*33e0*/  IMAD.IADD R247, R244, 0x1, R246 ;  /* 0x00000001f4f77824 */ /* 0x000fc400078e02f6 */
[----:B------:R-:W-:Y:S02]  /*33f0*/  IMAD.SHL.U32 R0, R6, 0x2, RZ ;  /* 0x0000000206007824 */ /* 0x000fe400078e00ff */
[----:B------:R-:W-:Y:S02]  /*3400*/  IMAD.SHL.U32 R232, R232, 0x2, RZ ;  /* 0x00000002e8e87824 */ /* 0x000fe400078e00ff */
[----:B------:R-:W-:Y:S02]  /*3410*/  IMAD.IADD R246, R246, 0x1, R245 ;  /* 0x00000001f6f67824 */ /* 0x000fe400078e02f5 */
[C---:B------:R-:W-:Y:S02]  /*3420*/  IMAD R234, R4.reuse, 0x2, R230 ;  /* 0x0000000204ea7824 */ /* 0x040fe400078e02e6 */
[C---:B------:R-:W-:Y:S02]  /*3430*/  IMAD R239, R4.reuse, 0x2, R236 ;  /* 0x0000000204ef7824 */ /* 0x040fe400078e02ec */
[----:B------:R-:W-:-:S02]  /*3440*/  IMAD R233, R4, 0x2, R231 ;  /* 0x0000000204e97824 */ /* 0x000fc400078e02e7 */
[----:B------:R-:W-:Y:S01]  /*3450*/  IMAD R238, R4, 0x2, R237 ;  /* 0x0000000204ee7824 */ /* 0x000fe200078e02ed */
[----:B--2---:R-:W-:-:S05]  /*3460*/  IADD3 R7, R165, UR4, RZ ;  /* 0x00000004a5077c10 */ /* 0x004fca000fffe0ff */
[----:B------:R1:W-:Y:S02]  /*3470*/  STL [R1+0x24], R7 ;  /* 0x0000240701007387 */ /* 0x0003e40000100800 */
.L_x_1019:
[----:B------:R-:W-:Y:S04]  /*3480*/  DEPBAR.LE SB0, 0x0 ;  /* 0x000080000000791a */ /* 0x000fe80000000000 */
[----:B------:R-:W-:Y:S01]  /*3490*/  BAR.SYNC.DEFER_BLOCKING 0x0 ;  /* 0x0000000000007b1d */ /* 0x000fe20000010000 */
[----:B------:R-:W-:Y:S02]  /*34a0*/  ULEA UR4, UR15, 0x1, 0x6 ;  /* 0x000000010f047891 */ /* 0x000fe4000f8e303f */
[----:B------:R-:W-:Y:S02]  /*34b0*/  UIADD3 UR8, UR15, 0x1, URZ ;  /* 0x000000010f087890 */ /* 0x000fe4000fffe03f */
[----:B------:R-:W-:Y:S02]  /*34c0*/  UIADD3 UR4, UR16, UR4, -UR13 ;  /* 0x0000000410047290 */ /* 0x000fe4000fffe80d */
[----:B------:R-:W-:Y:S01]  /*34d0*/  UISETP.GE.AND UP0, UPT, UR8, UR14, UPT ;  /* 0x0000000e0800728c */ /* 0x000fe2000bf06270 */
[----:B-1----:R-:W-:Y:S05]  /*34e0*/  LDSM.16.M88.4 R16, [R230+0x10080] ;  /* 0x01008000e610783b */ /* 0x002fea0000000200 */
[----:B-1----:R-:W1:Y:S05]  /*34f0*/  LDSM.16.M88.4 R8, [R2+0x80] ;  /* 0x000080000208783b */ /* 0x002e6a0000000200 */
        /* <DEDUP_REMOVED lines=142> */
[----:B------:R2:W1:Y:S01]  /*3de0*/  MUFU.TANH R197, R7 ;  /* 0x0000000700c57308 */ /* 0x0004620000002400 */
[----:B------:R-:W-:Y:S01]  /*3df0*/  FMUL.FTZ R16, R16, c[0x0][0x2b4] ;  /* 0x0000ad0010107a20 */ /* 0x000fe20000410000 */
[----:B------:R-:W-:Y:S01]  /*3e00*/  HMMA.16816.F32.BF16 R32, R168, R166, RZ ;  /* 0x000000a6a820723c */ /* 0x000fe200000418ff */
[----:B------:R-:W5:Y:S05]  /*3e10*/  LDSM.16.M88.4 R164, [R229+0x9080] ;  /* 0x00908000e5a4783b */ /* 0x000f6a0000000200 */
        /* <DEDUP_REMOVED lines=64> */
[----:B------:R-:W-:Y:S01]  /*4220*/  LDSM.16.M88.4 R168, [R2+0xe080] ;  /* 0x00e0800002a8783b */ /* 0x000fe20000000200 */
[----:B------:R2:W-:Y:S06]  /*4230*/  MUFU.TANH R179, R16 ;  /* 0x0000001000b37308 */ /* 0x0005ec0000002400 */
[C---:B-1----:R-:W-:Y:S04]  /*4240*/  HMMA.16816.F32.BF16 R20, R180.reuse, R188, R20 ;  /* 0x000000bcb414723c */ /* 0x042fe80000041814 */
[----:B------:R-:W1:Y:S04]  /*4250*/  MUFU.TANH R188, R9 ;  /* 0x0000000900bc7308 */ /* 0x000e680000002400 */
[C---:B------:R-:W-:Y:S06]  /*4260*/  HMMA.16816.F32.BF16 R24, R180.reuse, R190, R24 ;  /* 0x000000beb418723c */ /* 0x040fec0000041818 */
[----:B------:R5:W1:Y:S02]  /*4270*/  MUFU.TANH R190, R10 ;  /* 0x0000000a00be7308 */ /* 0x000a640000002400 */
[C---:B----4-:R-:W-:Y:S01]  /*4280*/  HMMA.16816.F32.BF16 R28, R180.reuse, R164, R28 ;  /* 0x000000a4b41c723c */ /* 0x050fe2000004181c */
[----:B--2---:R-:W-:Y:S06]  /*4290*/  MOV R16, UR17 ;  /* 0x0000001100107c02 */ /* 0x004fec0008000f00 */
[----:B------:R-:W-:Y:S01]  /*42a0*/  FMUL.FTZ R164, R11, c[0x0][0x2b4] ;  /* 0x0000ad000ba47a20 */ /* 0x000fe20000410000 */
[----:B------:R-:W-:Y:S01]  /*42b0*/  HMMA.16816.F32.BF16 R32, R180, R166, R32 ;  /* 0x000000a6b420723c */ /* 0x000fe20000041820 */
[----:B------:R-:W2:Y:S03]  /*42c0*/  MUFU.TANH R183, R12 ;  /* 0x0000000c00b77308 */ /* 0x000ea60000002400 */
[----:B------:R-:W-:Y:S04]  /*42d0*/  IADD3 R16, R241, UR4, -R16 ;  /* 0x00000004f1107c10 */ /* 0x000fe8000fffe810 */
[C---:B---3--:R-:W-:Y:S03]  /*42e0*/  HMMA.16816.F32.BF16 R20, R172.reuse, R184, R20 ;  /* 0x000000b8ac14723c */ /* 0x048fe60000041814 */
[----:B------:R3:W-:Y:S01]  /*42f0*/  MUFU.TANH R189, R164 ;  /* 0x000000a400bd7308 */ /* 0x0007e20000002400 */
[----:B-----5:R-:W4:Y:S04]  /*4300*/  LDSM.16.M88.4 R8, [R230+0x1e080] ;  /* 0x01e08000e608783b */ /* 0x020f280000000200 */
[C---:B------:R-:W-:Y:S05]  /*4310*/  HMMA.16816.F32.BF16 R24, R172.reuse, R186, R24 ;  /* 0x000000baac18723c */ /* 0x040fea0000041818 */
[----:B------:R-:W-:Y:S03]  /*4320*/  MUFU.TANH R182, R13 ;  /* 0x0000000d00b67308 */ /* 0x000fe60000002400 */
[C---:B------:R-:W-:Y:S07]  /*4330*/  HMMA.16816.F32.BF16 R28, R172.reuse, R4, R28 ;  /* 0x00000004ac1c723c */ /* 0x040fee000004181c */
[----:B------:R-:W-:Y:S01]  /*4340*/  MUFU.TANH R185, R14 ;  /* 0x0000000e00b97308 */ /* 0x000fe20000002400 */
[----:B------:R-:W-:Y:S01]  /*4350*/  HMMA.16816.F32.BF16 R32, R172, R6, R32 ;  /* 0x00000006ac20723c */ /* 0x000fe20000041820 */
[----:B------:R-:W-:Y:S05]  /*4360*/  LDSM.16.M88.4 R4, [R231+0x1e080] ;  /* 0x01e08000e704783b */ /* 0x000fea0000000200 */
[----:B---3--:R-:W3:Y:S03]  /*4370*/  LDSM.16.M88.4 R164, [R2+0xf080] ;  /* 0x00f0800002a4783b */ /* 0x008ee60000000200 */
[----:B------:R5:W-:Y:S10]  /*4380*/  MUFU.TANH R184, R15 ;  /* 0x0000000f00b87308 */ /* 0x000bf40000002400 */
[----:B------:R-:W-:Y:S01]  /*4390*/  MUFU.TANH R178, R17 ;  /* 0x0000001100b27308 */ /* 0x000fe20000002400 */
[C---:B----4-:R-:W-:Y:S07]  /*43a0*/  HMMA.16816.F32.BF16 R20, R8.reuse, R168, R20 ;  /* 0x000000a80814723c */ /* 0x050fee0000041814 */
[----:B------:R-:W-:Y:S01]  /*43b0*/  IADD3 R168, -R199, R16, RZ ;  /* 0x00000010c7a87210 */ /* 0x000fe20007ffe1ff */
[C---:B------:R-:W-:Y:S01]  /*43c0*/  HMMA.16816.F32.BF16 R24, R8.reuse, R170, R24 ;  /* 0x000000aa0818723c */ /* 0x040fe20000041818 */
[----:B------:R4:W-:Y:S01]  /*43d0*/  MUFU.TANH R181, R18 ;  /* 0x0000001200b57308 */ /* 0x0009e20000002400 */
[----:B-----5:R-:W5:Y:S02]  /*43e0*/  LDSM.16.M88.4 R12, [R3+0xe080] ;  /* 0x00e08000030c783b */ /* 0x020f640000000200 */
[----:B------:R-:W-:Y:S02]  /*43f0*/  IMNMX R169, R249, R168, PT ;  /* 0x000000a8f9a97217 */ /* 0x000fe40003800200 */
[----:B------:R-:W-:Y:S01]  /*4400*/  IADD3 R168, R168, 0x8, RZ ;  /* 0x00000008a8a87810 */ /* 0x000fe20007ffe0ff */
[----:B------:R-:W-:Y:S01]  /*4410*/  FMUL.FTZ R170, R19, c[0x0][0x2b4] ;  /* 0x0000ad0013aa7a20 */ /* 0x000fe20000410000 */
[C---:B------:R-:W-:Y:S02]  /*4420*/  ISETP.GT.AND P0, PT, R169.reuse, RZ, PT ;  /* 0x000000ffa900720c */ /* 0x040fe40003f04270 */
[----:B------:R-:W-:Y:S01]  /*4430*/  ISETP.GT.AND P2, PT, R169, 0x31, PT ;  /* 0x00000031a900780c */ /* 0x000fe20003f44270 */
[----:B------:R-:W-:Y:S01]  /*4440*/  MUFU.TANH R180, R170 ;  /* 0x000000aa00b47308 */ /* 0x000fe20000002400 */
[----:B------:R-:W-:Y:S01]  /*4450*/  IMNMX R168, R249, R168, PT ;  /* 0x000000a8f9a87217 */ /* 0x000fe20003800200 */
[C---:B---3--:R-:W-:Y:S03]  /*4460*/  HMMA.16816.F32.BF16 R28, R8.reuse, R164, R28 ;  /* 0x000000a4081c723c */ /* 0x048fe6000004181c */
[----:B------:R-:W-:Y:S04]  /*4470*/  ISETP.GT.AND P1, PT, R168, 0x30, PT ;  /* 0x00000030a800780c */ /* 0x000fe80003f24270 */
[----:B------:R-:W-:Y:S01]  /*4480*/  FSEL R164, R196, -INF , P0 ;  /* 0xff800000c4a47808 */ /* 0x000fe20000000000 */
[----:B------:R-:W-:Y:S01]  /*4490*/  HMMA.16816.F32.BF16 R32, R8, R166, R32 ;  /* 0x000000a60820723c */ /* 0x000fe20000041820 */
[----:B----4-:R-:W3:Y:S02]  /*44a0*/  LDSM.16.M88.4 R16, [R3+0xf080] ;  /* 0x00f080000310783b */ /* 0x010ee40000000200 */
[----:B------:R-:W-:Y:S04]  /*44b0*/  ISETP.GT.AND P0, PT, R169, 0x1, PT ;  /* 0x00000001a900780c */ /* 0x000fe80003f04270 */
[--C-:B------:R-:W-:Y:S01]  /*44c0*/  FFMA.FTZ R8, R164, c[0x0][0x29c], -R193.reuse ;  /* 0x0000a700a4087a23 */ /* 0x100fe200000108c1 */
[----:B------:R-:W-:Y:S01]  /*44d0*/  FSEL R174, R195, -INF , P0 ;  /* 0xff800000c3ae7808 */ /* 0x000fe20000000000 */
[----:B------:R-:W-:Y:S01]  /*44e0*/  LDSM.16.M88.4 R164, [R229+0xe080] ;  /* 0x00e08000e5a4783b */ /* 0x000fe20000000200 */
[----:B------:R-:W-:Y:S01]  /*44f0*/  ISETP.GT.AND P0, PT, R168, RZ, PT ;  /* 0x000000ffa800720c */ /* 0x000fe20003f04270 */
[----:B------:R4:W-:Y:S02]  /*4500*/  MUFU.EX2 R175, R8 ;  /* 0x0000000800af7308 */ /* 0x0009e40000000800 */
[--C-:B------:R-:W-:Y:S01]  /*4510*/  FFMA.FTZ R174, R174, c[0x0][0x29c], -R193.reuse ;  /* 0x0000a700aeae7a23 */ /* 0x100fe200000108c1 */
[C---:B-----5:R-:W-:Y:S07]  /*4520*/  HMMA.16816.F32.BF16 R20, R4.reuse, R12, R20 ;  /* 0x0000000c0414723c */ /* 0x060fee0000041814 */
[----:B------:R-:W-:Y:S01]  /*4530*/  MUFU.EX2 R174, R174 ;  /* 0x000000ae00ae7308 */ /* 0x000fe20000000800 */
[----:B------:R-:W-:Y:S01]  /*4540*/  FSEL R12, R198, -INF , P0 ;  /* 0xff800000c60c7808 */ /* 0x000fe20000000000 */
[C---:B------:R-:W-:Y:S03]  /*4550*/  HMMA.16816.F32.BF16 R24, R4.reuse, R14, R24 ;  /* 0x0000000e0418723c */ /* 0x040fe60000041818 */
[----:B------:R-:W-:Y:S01]  /*4560*/  ISETP.GT.AND P0, PT, R168, 0x1, PT ;  /* 0x00000001a800780c */ /* 0x000fe20003f04270 */
[--C-:B------:R-:W-:Y:S01]  /*4570*/  FFMA.FTZ R12, R12, c[0x0][0x29c], -R192.reuse ;  /* 0x0000a7000c0c7a23 */ /* 0x100fe200000108c0 */
[----:B----4-:R-:W4:Y:S03]  /*4580*/  LDSM.16.M88.4 R8, [R234+0x1e080] ;  /* 0x01e08000ea08783b */ /* 0x010f260000000200 */
[----:B------:R5:W-:Y:S01]  /*4590*/  MUFU.EX2 R177, R12 ;  /* 0x0000000c00b17308 */ /* 0x000be20000000800 */
[C---:B---3--:R-:W-:Y:S08]  /*45a0*/  HMMA.16816.F32.BF16 R28, R4.reuse, R16, R28 ;  /* 0x00000010041c723c */ /* 0x048ff0000004181c */
[----:B------:R-:W-:Y:S04]  /*45b0*/  HMMA.16816.F32.BF16 R32, R4, R18, R32 ;  /* 0x000000120420723c */ /* 0x000fe80000041820 */
[----:B-----5:R-:W-:Y:S02]  /*45c0*/  FSEL R12, R197, -INF , P0 ;  /* 0xff800000c50c7808 */ /* 0x020fe40000000000 */
[C---:B------:R-:W-:Y:S03]  /*45d0*/  ISETP.GT.AND P0, PT, R169.reuse, 0x10, PT ;  /* 0x00000010a900780c */ /* 0x040fe60003f04270 */
[--C-:B------:R-:W-:Y:S03]  /*45e0*/  FFMA.FTZ R16, R12, c[0x0][0x29c], -R192.reuse ;  /* 0x0000a7000c107a23 */ /* 0x100fe600000108c0 */
[----:B------:R-:W-:Y:S01]  /*45f0*/  FSEL R172, R194, -INF , P0 ;  /* 0xff800000c2ac7808 */ /* 0x000fe20000000000 */
[----:B------:R-:W3:Y:S01]  /*4600*/  LDSM.16.M88.4 R12, [R229+0xf080] ;  /* 0x00f08000e50c783b */ /* 0x000ee20000000200 */
[----:B------:R-:W-:Y:S01]  /*4610*/  ISETP.GT.AND P0, PT, R169, 0x11, PT ;  /* 0x00000011a900780c */ /* 0x000fe20003f04270 */
[----:B------:R5:W-:Y:S02]  /*4620*/  MUFU.EX2 R176, R16 ;  /* 0x0000001000b07308 */ /* 0x000be40000000800 */
[--C-:B------:R-:W-:Y:S01]  /*4630*/  FFMA.FTZ R172, R172, c[0x0][0x29c], -R193.reuse ;  /* 0x0000a700acac7a23 */ /* 0x100fe200000108c1 */
[----:B-1----:R-:W-:Y:S01]  /*4640*/  FSEL R4, R188, -INF , P0 ;  /* 0xff800000bc047808 */ /* 0x002fe20000000000 */
[C---:B----4-:R-:W-:Y:S05]  /*4650*/  HMMA.16816.F32.BF16 R20, R8.reuse, R164, R20 ;  /* 0x000000a40814723c */ /* 0x050fea0000041814 */
[----:B------:R-:W-:Y:S01]  /*4660*/  ISETP.GT.AND P0, PT, R168, 0x10, PT ;  /* 0x00000010a800780c */ /* 0x000fe20003f04270 */
[--C-:B------:R-:W-:Y:S01]  /*4670*/  FFMA.FTZ R170, R4, c[0x0][0x29c], -R193.reuse ;  /* 0x0000a70004aa7a23 */ /* 0x100fe200000108c1 */
[----:B------:R-:W-:Y:S01]  /*4680*/  MUFU.EX2 R172, R172 ;  /* 0x000000ac00ac7308 */ /* 0x000fe20000000800 */
[C---:B------:R-:W-:Y:S01]  /*4690*/  HMMA.16816.F32.BF16 R24, R8.reuse, R166, R24 ;  /* 0x000000a60818723c */ /* 0x040fe20000041818 */
[----:B------:R-:W-:Y:S03]  /*46a0*/  LDSM.16.M88.4 R4, [R233+0x1e080] ;  /* 0x01e08000e904783b */ /* 0x000fe60000000200 */
[----:B------:R-:W-:Y:S02]  /*46b0*/  FSEL R164, R190, -INF , P0 ;  /* 0xff800000bea47808 */ /* 0x000fe40000000000 */
[----:B------:R-:W-:Y:S03]  /*46c0*/  ISETP.GT.AND P0, PT, R168, 0x11, PT ;  /* 0x00000011a800780c */ /* 0x000fe60003f04270 */
[--C-:B------:R-:W-:Y:S01]  /*46d0*/  FFMA.FTZ R164, R164, c[0x0][0x29c], -R192.reuse ;  /* 0x0000a700a4a47a23 */ /* 0x100fe200000108c0 */
[----:B------:R-:W1:Y:S01]  /*46e0*/  MUFU.EX2 R170, R170 ;  /* 0x000000aa00aa7308 */ /* 0x000e620000000800 */
[----:B-----5:R-:W4:Y:S09]  /*46f0*/  LDSM.16.M88.4 R16, [R228+0xe080] ;  /* 0x00e08000e410783b */ /* 0x020f320000000200 */
[----:B------:R5:W-:Y:S01]  /*4700*/  MUFU.EX2 R173, R164 ;  /* 0x000000a400ad7308 */ /* 0x000be20000000800 */
[C---:B---3--:R-:W-:Y:S07]  /*4710*/  HMMA.16816.F32.BF16 R28, R8.reuse, R12, R28 ;  /* 0x0000000c081c723c */ /* 0x048fee000004181c */
[----:B--2---:R-:W-:Y:S01]  /*4720*/  FFMA.FTZ R13, -R183, R183, 1 ;  /* 0x3f800000b70d7423 */ /* 0x004fe200000101b7 */
[----:B------:R-:W-:Y:S01]  /*4730*/  HMMA.16816.F32.BF16 R32, R8, R14, R32 ;  /* 0x0000000e0820723c */ /* 0x000fe20000041820 */
[----:B------:R-:W2:Y:S06]  /*4740*/  LDS R8, [R241.X4+0x20180] ;  /* 0x02018000f1087984 */ /* 0x000eac0000004800 */
[----:B-1----:R-:W-:Y:S01]  /*4750*/  F2FP.BF16.PACK_AB R15, R170, R172 ;  /* 0x000000acaa0f723e */ /* 0x002fe200000010ff */
[----:B------:R-:W-:Y:S01]  /*4760*/  FFMA.FTZ R14, -R182, R182, 1 ;  /* 0x3f800000b60e7423 */ /* 0x000fe200000101b6 */
[----:B-----5:R-:W-:Y:S02]  /*4770*/  FSEL R164, R189, -INF , P0 ;  /* 0xff800000bda47808 */ /* 0x020fe40000000000 */
[----:B------:R-:W-:Y:S03]  /*4780*/  ISETP.GT.AND P0, PT, R169, 0x20, PT ;  /* 0x00000020a900780c */ /* 0x000fe60003f04270 */
[----:B------:R-:W-:Y:S01]  /*4790*/  FFMA.FTZ R171, R164, c[0x0][0x29c], -R192 ;  /* 0x0000a700a4ab7a23 */ /* 0x000fe200000108c0 */
[C---:B----4-:R-:W-:Y:S01]  /*47a0*/  HMMA.16816.F32.BF16 R20, R4.reuse, R16, R20 ;  /* 0x000000100414723c */ /* 0x050fe20000041814 */
        /* <DEDUP_REMOVED lines=233> */
[----:B------:R-:W2:Y:S01]  /*5640*/  LDL.64 R202, [R1+0x10] ;  /* 0x0000100001ca7983 */ /* 0x000ea20000100a00 */
[----:B------:R-:W-:Y:S01]  /*5650*/  LOP3.LUT P3, RZ, R242, 0x2, RZ, 0xc0, !PT ;  /* 0x00000002f2ff7812 */ /* 0x000fe2000786c0ff */
[----:B------:R-:W-:Y:S01]  /*5660*/  USHF.R.S32.HI UR9, URZ, 0x1f, UR8 ;  /* 0x0000001f3f097899 */ /* 0x000fe20008011408 */
[----:B------:R-:W-:Y:S01]  /*5670*/  IMAD.U32 R16, RZ, RZ, UR7 ;  /* 0x00000007ff107e24 */ /* 0x000fe2000f8e00ff */
[----:B------:R-:W3:Y:S01]  /*5680*/  LDL R200, [R1+0x20] ;  /* 0x0000200001c87983 */ /* 0x000ee20000100800 */
[----:B------:R-:W-:Y:S02]  /*5690*/  ULDC.64 UR4, c[0x0][0x208] ;  /* 0x0000820000047ab9 */ /* 0x000fe40000000a00 */
[----:B------:R-:W-:Y:S02]  /*56a0*/  UIMAD UR9, UR9, UR4, URZ ;  /* 0x00000004090972a4 */ /* 0x000fe4000f8e023f */
[----:B------:R-:W-:Y:S02]  /*56b0*/  UIMAD.WIDE.U32 UR10, UR8, UR4, URZ ;  /* 0x00000004080a72a5 */ /* 0x000fe4000f8e003f */
[----:B------:R-:W-:Y:S02]  /*56c0*/  UIMAD UR9, UR8, UR5, UR9 ;  /* 0x00000005080972a4 */ /* 0x000fe4000f8e0209 */
[----:B------:R-:W-:Y:S02]  /*56d0*/  USHF.L.U32 UR4, UR10, 0x6, URZ ;  /* 0x000000060a047899 */ /* 0x000fe4000800063f */
[----:B------:R-:W-:Y:S02]  /*56e0*/  UIADD3 UR9, UR11, UR9, URZ ;  /* 0x000000090b097290 */ /* 0x000fe4000fffe03f */
[----:B------:R-:W-:Y:S02]  /*56f0*/  USHF.L.U32 UR5, UR8, 0x6, URZ ;  /* 0x0000000608057899 */ /* 0x000fe4000800063f */
[----:B------:R-:W-:Y:S01]  /*5700*/  IADD3 R8, P1, R250, UR4, RZ ;  /* 0x00000004fa087c10 */ /* 0x000fe2000ff3e0ff */
[----:B------:R-:W-:Y:S03]  /*5710*/  USHF.L.U64.HI UR9, UR10, 0x6, UR9 ;  /* 0x000000060a097899 */ /* 0x000fe60008010209 */
[----:B------:R-:W-:Y:S01]  /*5720*/  LEA R12, P0, R8, c[0x0][0x1f0], 0x1 ;  /* 0x00007c00080c7a11 */ /* 0x000fe200078008ff */
[----:B------:R-:W-:Y:S02]  /*5730*/  IMAD.U32 R10, RZ, RZ, UR5 ;  /* 0x00000005ff0a7e24 */ /* 0x000fe4000f8e00ff */
[----:B------:R-:W-:Y:S01]  /*5740*/  IADD3.X R9, R252, UR9, RZ, P1, !PT ;  /* 0x00000009fc097c10 */ /* 0x000fe20008ffe4ff */
[----:B------:R-:W-:Y:S03]  /*5750*/  IMAD.U32 R15, RZ, RZ, UR5 ;  /* 0x00000005ff0f7e24 */ /* 0x000fe6000f8e00ff */
[----:B------:R-:W-:Y:S01]  /*5760*/  LEA.HI.X R13, R8, c[0x0][0x1f4], R9, 0x1, P0 ;  /* 0x00007d00080d7a11 */ /* 0x000fe200000f0c09 */
[----:B------:R-:W-:Y:S01]  /*5770*/  IMAD.U32 R9, RZ, RZ, UR6 ;  /* 0x00000006ff097e24 */ /* 0x000fe2000f8e00ff */
[----:B------:R-:W-:Y:S04]  /*5780*/  IADD3 R8, -R248, UR17, -R10 ;  /* 0x00000011f8087c10 */ /* 0x000fe8000fffe90a */
[C---:B------:R-:W-:Y:S02]  /*5790*/  ISETP.LT.OR P6, PT, R8.reuse, 0x1, !P4 ;  /* 0x000000010800780c */ /* 0x040fe400067c1670 */
[----:B------:R-:W-:Y:S02]  /*57a0*/  ISETP.LT.OR P5, PT, R8, 0x1, !P3 ;  /* 0x000000010800780c */ /* 0x000fe40005fa1670 */
[----:B------:R-:W-:Y:S02]  /*57b0*/  IADD3 R9, P2, P1, R250, UR4, R9 ;  /* 0x00000004fa097c10 */ /* 0x000fe4000f95e009 */
[----:B------:R-:W-:Y:S02]  /*57c0*/  ISETP.LT.OR P4, PT, R8, 0x21, !P4 ;  /* 0x000000210800780c */ /* 0x000fe40006781670 */
[----:B------:R-:W-:Y:S02]  /*57d0*/  IADD3.X R16, R252, UR9, R16, P2, P1 ;  /* 0x00000009fc107c10 */ /* 0x000fe400097e2410 */
[----:B------:R-:W-:Y:S02]  /*57e0*/  LEA R10, P1, R9, c[0x0][0x1f0], 0x1 ;  /* 0x00007c00090a7a11 */ /* 0x000fe400078208ff */
[----:B------:R-:W-:Y:S01]  /*57f0*/  ISETP.LT.OR P3, PT, R8, 0x21, !P3 ;  /* 0x000000210800780c */ /* 0x000fe20005f61670 */
[----:B------:R-:W-:Y:S01]  /*5800*/  @!PT LDS RZ, [RZ] ;  /* 0x00000000fffff984 */ /* 0x000fe20000000800 */
[----:B------:R-:W-:Y:S01]  /*5810*/  @!PT LDS RZ, [RZ] ;  /* 0x00000000fffff984 */ /* 0x000fe20000000800 */
[----:B------:R-:W-:Y:S01]  /*5820*/  @!PT LDS RZ, [RZ] ;  /* 0x00000000fffff984 */ /* 0x000fe20000000800 */
[----:B------:R1:W-:Y:S04]  /*5830*/  LDGSTS.E.BYPASS.LTC128B.128 [R240+0x18080], [R12.64], !P6 ;  /* 0x180800000cf07fae */ /* 0x0003e8000f101d56 */
[----:B------:R1:W-:Y:S01]  /*5840*/  LDGSTS.E.BYPASS.LTC128B.128 [R240+0x1a080], [R12.64+0x80], !P5 ;  /* 0x1a0800800cf07fae */ /* 0x0003e2000e901d56 */
[----:B--2---:R-:W-:Y:S04]  /*5850*/  IADD3 R11, P0, R202, UR5, RZ ;  /* 0x00000005ca0b7c10 */ /* 0x004fe8000ff1e0ff */
[----:B---3--:R-:W-:Y:S02]  /*5860*/  LEA.HI.X.SX32 R15, R15, R200, 0x1, P0 ;  /* 0x000000c80f0f7211 */ /* 0x008fe400000f0eff */
[----:B------:R-:W2:Y:S01]  /*5870*/  S2R R200, SR_TID.X ;  /* 0x0000000000c87919 */ /* 0x000ea20000002100 */
[C---:B------:R-:W-:Y:S04]  /*5880*/  LEA R14, P0, R11.reuse, c[0x0][0x280], 0x2 ;  /* 0x0000a0000b0e7a11 */ /* 0x040fe800078010ff */
[----:B------:R-:W-:Y:S02]  /*5890*/  LEA.HI.X R15, R11, c[0x0][0x284], R15, 0x2, P0 ;  /* 0x0000a1000b0f7a11 */ /* 0x000fe400000f140f */
[----:B------:R-:W-:Y:S02]  /*58a0*/  LOP3.LUT P0, RZ, R242, 0x4, RZ, 0xc0, !PT ;  /* 0x00000004f2ff7812 */ /* 0x000fe4000780c0ff */
[----:B------:R-:W-:Y:S02]  /*58b0*/  LEA.HI.X R11, R9, c[0x0][0x1f4], R16, 0x1, P1 ;  /* 0x00007d00090b7a11 */ /* 0x000fe400008f0c10 */
[----:B------:R-:W-:Y:S02]  /*58c0*/  ISETP.LT.OR P6, PT, R8, 0x1, !P0 ;  /* 0x000000010800780c */ /* 0x000fe400047c1670 */
[----:B------:R-:W-:Y:S02]  /*58d0*/  LOP3.LUT P1, RZ, R242, 0x8, RZ, 0xc0, !PT ;  /* 0x00000008f2ff7812 */ /* 0x000fe4000782c0ff */
[C---:B------:R-:W-:Y:S02]  /*58e0*/  ISETP.LT.OR P2, PT, R8.reuse, 0x21, !P0 ;  /* 0x000000210800780c */ /* 0x040fe40004741670 */
[C---:B------:R-:W-:Y:S02]  /*58f0*/  ISETP.LT.OR P5, PT, R8.reuse, 0x1, !P1 ;  /* 0x000000010800780c */ /* 0x040fe40004fa1670 */
[----:B------:R-:W-:Y:S05]  /*5900*/  ISETP.LT.OR P0, PT, R8, 0x21, !P1 ;  /* 0x000000210800780c */ /* 0x000fea0004f01670 */
[----:B------:R1:W-:Y:S01]  /*5910*/  LDGSTS.E.BYPASS.LTC128B.128 [R240+0x1c080], [R12.64+0x100], !P6 ;  /* 0x1c0801000cf07fae */ /* 0x0003e2000f101d56 */
[C---:B--2---:R-:W-:Y:S05]  /*5920*/  ISETP.GT.AND P1, PT, R200.reuse, 0xf, PT ;  /* 0x0000000fc800780c */ /* 0x044fea0003f24270 */
[----:B------:R1:W-:Y:S04]  /*5930*/  LDGSTS.E.BYPASS.LTC128B.128 [R240+0x1e080], [R12.64+0x180], !P5 ;  /* 0x1e0801800cf07fae */ /* 0x0003e8000e901d56 */
[----:B------:R1:W-:Y:S04]  /*5940*/  LDGSTS.E.BYPASS.LTC128B.128 [R240+0x19080], [R10.64], !P4 ;  /* 0x190800000af07fae */ /* 0x0003e8000e101d56 */
[----:B------:R1:W-:Y:S01]  /*5950*/  LDGSTS.E.BYPASS.LTC128B.128 [R240+0x1b080], [R10.64+0x80], !P3 ;  /* 0x1b0800800af07fae */ /* 0x0003e2000d901d56 */
[----:B------:R-:W-:Y:S03]  /*5960*/  @!P1 IMAD.SHL.U32 R8, R200, 0x10, RZ ;  /* 0x00000010c8089824 */ /* 0x000fe600078e00ff */
[----:B------:R1:W-:Y:S04]  /*5970*/  LDGSTS.E.BYPASS.LTC128B.128 [R240+0x1d080], [R10.64+0x100], !P2 ;  /* 0x1d0801000af07fae */ /* 0x0003e8000d101d56 */
[----:B------:R1:W-:Y:S04]  /*5980*/  LDGSTS.E.BYPASS.LTC128B.128 [R240+0x1f080], [R10.64+0x180], !P0 ;  /* 0x1f0801800af07fae */ /* 0x0003e8000c101d56 */
[----:B------:R1:W-:Y:S02]  /*5990*/  @!P1 LDGSTS.E.BYPASS.LTC128B.128 [R8+0x20180], [R14.64] ;  /* 0x201800000e089fae */ /* 0x0003e4000b901d56 */
.L_x_1017:
        /* <DEDUP_REMOVED lines=92> */
[----:B--2---:R-:W2:Y:S01]  /*5f60*/  LDL.64 R226, [R1] ;  /* 0x0000000001e27983 */ /* 0x004ea20000100a00 */
        /* <DEDUP_REMOVED lines=24> */
[----:B------:R-:W-:Y:S02]  /*60f0*/  IADD3 R5, P1, R226, UR10, RZ ;  /* 0x0000000ae2057c10 */ /* 0x000fe4000ff3e0ff */
[----:B------:R-:W-:Y:S02]  /*6100*/  ISETP.LT.OR P5, PT, R4, 0x1, !P3 ;  /* 0x000000010400780c */ /* 0x000fe40005fa1670 */
[----:B---3--:R-:W-:Y:S02]  /*6110*/  LEA.HI.X.SX32 R11, R11, R225, 0x1, P0 ;  /* 0x000000e10b0b7211 */ /* 0x008fe400000f0eff */
[----:B------:R-:W-:Y:S02]  /*6120*/  LEA R10, P0, R7, c[0x0][0x258], 0x2 ;  /* 0x00009600070a7a11 */ /* 0x000fe400078010ff */
[----:B------:R-:W-:Y:S02]  /*6130*/  IADD3.X R12, R224, UR4, RZ, P1, !PT ;  /* 0x00000004e00c7c10 */ /* 0x000fe40008ffe4ff */
[----:B------:R-:W2:Y:S01]  /*6140*/  S2R R224, SR_TID.X ;  /* 0x0000000000e07919 */ /* 0x000ea20000002100 */
[C---:B------:R-:W-:Y:S02]  /*6150*/  ISETP.LT.OR P4, PT, R4.reuse, 0x1, !P2 ;  /* 0x000000010400780c */ /* 0x040fe40005781670 */
[----:B------:R-:W-:Y:S02]  /*6160*/  LEA R6, P1, R5, c[0x0][0x160], 0x1 ;  /* 0x0000580005067a11 */ /* 0x000fe400078208ff */
[----:B------:R-:W-:Y:S01]  /*6170*/  @!PT LDS RZ, [RZ] ;  /* 0x00000000fffff984 */ /* 0x000fe20000000800 */
[----:B------:R-:W-:Y:S01]  /*6180*/  @!PT LDS RZ, [RZ] ;  /* 0x00000000fffff984 */ /* 0x000fe20000000800 */
[----:B------:R-:W-:Y:S01]  /*6190*/  @!PT LDS RZ, [RZ] ;  /* 0x00000000fffff984 */ /* 0x000fe20000000800 */
[----:B------:R3:W-:Y:S01]  /*61a0*/  LDGSTS.E.BYPASS.LTC128B.128 [R240+0x10080], [R8.64], !P5 ;  /* 0x1008000008f07fae */ /* 0x0007e2000e901d56 */
[----:B------:R-:W-:Y:S02]  /*61b0*/  LEA.HI.X R11, R7, c[0x0][0x25c], R11, 0x2, P0 ;  /* 0x00009700070b7a11 */ /* 0x000fe400000f140b */
[----:B------:R-:W-:Y:S02]  /*61c0*/  LOP3.LUT P0, RZ, R243, 0x4, RZ, 0xc0, !PT ;  /* 0x00000004f3ff7812 */ /* 0x000fe4000780c0ff */
[----:B------:R-:W-:Y:S02]  /*61d0*/  LEA.HI.X R7, R5, c[0x0][0x164], R12, 0x1, P1 ;  /* 0x0000590005077a11 */ /* 0x000fe400008f0c0c */
[C---:B------:R-:W-:Y:S02]  /*61e0*/  ISETP.LT.OR P6, PT, R4.reuse, 0x1, !P0 ;  /* 0x000000010400780c */ /* 0x040fe400047c1670 */
[----:B------:R3:W-:Y:S01]  /*61f0*/  LDGSTS.E.BYPASS.LTC128B.128 [R240+0x12080], [R8.64+0x80], !P4 ;  /* 0x1208008008f07fae */ /* 0x0007e2000e101d56 */
[----:B------:R-:W-:Y:S02]  /*6200*/  LOP3.LUT P1, RZ, R243, 0x8, RZ, 0xc0, !PT ;  /* 0x00000008f3ff7812 */ /* 0x000fe4000782c0ff */
[C---:B------:R-:W-:Y:S02]  /*6210*/  ISETP.LT.OR P4, PT, R4.reuse, 0x21, !P3 ;  /* 0x000000210400780c */ /* 0x040fe40005f81670 */
[C---:B------:R-:W-:Y:S02]  /*6220*/  ISETP.LT.OR P5, PT, R4.reuse, 0x1, !P1 ;  /* 0x000000010400780c */ /* 0x040fe40004fa1670 */
[C---:B------:R-:W-:Y:S02]  /*6230*/  ISETP.LT.OR P3, PT, R4.reuse, 0x21, !P2 ;  /* 0x000000210400780c */ /* 0x040fe40005761670 */
[C---:B------:R-:W-:Y:S02]  /*6240*/  ISETP.LT.OR P2, PT, R4.reuse, 0x21, !P0 ;  /* 0x000000210400780c */ /* 0x040fe40004741670 */
[----:B------:R3:W-:Y:S01]  /*6250*/  LDGSTS.E.BYPASS.LTC128B.128 [R240+0x14080], [R8.64+0x100], !P6 ;  /* 0x1408010008f07fae */ /* 0x0007e2000f101d56 */
[----:B------:R-:W-:Y:S02]  /*6260*/  ISETP.LT.OR P0, PT, R4, 0x21, !P1 ;  /* 0x000000210400780c */ /* 0x000fe40004f01670 */
[C---:B--2---:R-:W-:Y:S04]  /*6270*/  ISETP.GT.AND P1, PT, R224.reuse, 0xf, PT ;  /* 0x0000000fe000780c */ /* 0x044fe80003f24270 */
[----:B------:R3:W-:Y:S04]  /*6280*/  LDGSTS.E.BYPASS.LTC128B.128 [R240+0x16080], [R8.64+0x180], !P5 ;  /* 0x1608018008f07fae */ /* 0x0007e8000e901d56 */
[----:B------:R3:W-:Y:S04]  /*6290*/  LDGSTS.E.BYPASS.LTC128B.128 [R240+0x11080], [R6.64], !P4 ;  /* 0x1108000006f07fae */ /* 0x0007e8000e101d56 */
[----:B------:R3:W-:Y:S01]  /*62a0*/  LDGSTS.E.BYPASS.LTC128B.128 [R240+0x13080], [R6.64+0x80], !P3 ;  /* 0x1308008006f07fae */ /* 0x0007e2000d901d56 */
[----:B------:R-:W-:Y:S03]  /*62b0*/  @!P1 IMAD.SHL.U32 R4, R224, 0x10, RZ ;  /* 0x00000010e0049824 */ /* 0x000fe600078e00ff */
[----:B------:R3:W-:Y:S04]  /*62c0*/  LDGSTS.E.BYPASS.LTC128B.128 [R240+0x15080], [R6.64+0x100], !P2 ;  /* 0x1508010006f07fae */ /* 0x0007e8000d101d56 */
[----:B------:R3:W-:Y:S04]  /*62d0*/  LDGSTS.E.BYPASS.LTC128B.128 [R240+0x17080], [R6.64+0x180], !P0 ;  /* 0x1708018006f07fae */ /* 0x0007e8000c101d56 */
[----:B------:R3:W-:Y:S02]  /*62e0*/  @!P1 LDGSTS.E.BYPASS.LTC128B.128 [R4+0x20080], [R10.64] ;  /* 0x200800000a049fae */ /* 0x0007e4000b901d56 */
.L_x_1018:
        /* <DEDUP_REMOVED lines=218> */
.L_x_1016:
        /* <DEDUP_REMOVED lines=30> */
[----:B------:R-:W-:-:S02]  /*7270*/  LEA.HI R5, R5, R101, RZ, 0x6 ;  /* 0x0000006505057211 */ /* 0x000fc400078f30ff */
        /* <DEDUP_REMOVED lines=159> */
.L_x_1021:
        /* <DEDUP_REMOVED lines=65> */
.L_x_1023:
[----:B--234-:R-:W-:Y:S05]  /*8080*/  BSYNC B0 ;  /* 0x0000000000007941 */ /* 0x01cfea0003800000 */
.L_x_1022:
        /* <DEDUP_REMOVED lines=17> */
.L_x_1025:
[----:B------:R-:W-:Y:S05]  /*81a0*/  BSYNC B0 ;  /* 0x0000000000007941 */ /* 0x000fea0003800000 */
.L_x_1024:
        /* <DEDUP_REMOVED lines=16> */
.L_x_1027:
[----:B------:R-:W-:Y:S05]  /*82b0*/  BSYNC B0 ;  /* 0x0000000000007941 */ /* 0x000fea0003800000 */
.L_x_1026:
        /* <DEDUP_REMOVED lines=16> */
.L_x_1029:
[----:B------:R-:W-:Y:S05]  /*83c0*/  BSYNC B0 ;  /* 0x0000000000007941 */ /* 0x000fea0003800000 */
.L_x_1028:
        /* <DEDUP_REMOVED lines=16> */
.L_x_1031:
[----:B------:R-:W-:Y:S05]  /*84d0*/  BSYNC B0 ;  /* 0x0000000000007941 */ /* 0x000fea0003800000 */
.L_x_1030:
        /* <DEDUP_REMOVED lines=16> */
.L_x_1033:
[----:B------:R-:W-:Y:S05]  /*85e0*/  BSYNC B0 ;  /* 0x0000000000007941 */ /* 0x000fea0003800000 */
.L_x_1032:
        /* <DEDUP_REMOVED lines=16> */
.L_x_1035:
[----:B------:R-:W-:Y:S05]  /*86f0*/  BSYNC B0 ;  /* 0x0000000000007941 */ /* 0x000fea0003800000 */
.L_x_1034:
        /* <DEDUP_REMOVED lines=16> */
.L_x_1037:
[----:B------:R-:W-:Y:S05]  /*8800*/  BSYNC B0 ;  /* 0x0000000000007941 */ /* 0x000fea0003800000 */
.L_x_1036:
        /* <DEDUP_REMOVED lines=23> */
.L_x_1039:
[----:B------:R-:W-:Y:S05]  /*8980*/  BSYNC B0 ;  /* 0x0000000000007941 */ /* 0x000fea0003800000 */
.L_x_1038:
        /* <DEDUP_REMOVED lines=15> */
.L_x_1041:
[----:B------:R-:W-:Y:S05]  /*8a80*/  BSYNC B0 ;  /* 0x0000000000007941 */ /* 0x000fea0003800000 */
.L_x_1040:
        /* <DEDUP_REMOVED lines=14> */
.L_x_1043:
[----:B------:R-:W-:Y:S05]  /*8b70*/  BSYNC B0 ;  /* 0x0000000000007941 */ /* 0x000fea0003800000 */
.L_x_1042:
        /* <DEDUP_REMOVED lines=14> */
.L_x_1045:
[----:B------:R-:W-:Y:S05]  /*8c60*/  BSYNC B0 ;  /* 0x0000000000007941 */ /* 0x000fea0003800000 */
.L_x_1044:
        /* <DEDUP_REMOVED lines=14> */
.L_x_1047:
[----:B------:R-:W-:Y:S05]  /*8d50*/  BSYNC B0 ;  /* 0x0000000000007941 */ /* 0x000fea0003800000 */
.L_x_1046:
        /* <DEDUP_REMOVED lines=14> */
.L_x_1049:
[----:B------:R-:W-:Y:S05]  /*8e40*/  BSYNC B0 ;  /* 0x0000000000007941 */ /* 0x000fea0003800000 */
.L_x_1048:
        /* <DEDUP_REMOVED lines=14> */
.L_x_1051:
[----:B------:R-:W-:Y:S05]  /*8f30*/  BSYNC B0 ;  /* 0x0000000000007941 */ /* 0x000fea0003800000 */
.L_x_1050:
        /* <DEDUP_REMOVED lines=14> */
.L_x_1020:
        /* <DEDUP_REMOVED lines=31> */
.L_x_1052:
        /* <DEDUP_REMOVED lines=42> */
.L_x_1054:
[----:B------:R-:W-:Y:S05]  /*94b0*/  BSYNC B0 ;  /* 0x0000000000007941 */ /* 0x000fea0003800000 */
.L_x_1053:
        /* <DEDUP_REMOVED lines=17> */
.L_x_1056:
[----:B------:R-:W-:Y:S05]  /*95d0*/  BSYNC B0 ;  /* 0x0000000000007941 */ /* 0x000fea0003800000 */
.L_x_1055:
        /* <DEDUP_REMOVED lines=16> */
.L_x_1058:
[----:B------:R-:W-:Y:S05]  /*96e0*/  BSYNC B0 ;  /* 0x0000000000007941 */ /* 0x000fea0003800000 */
.L_x_1057:
        /* <DEDUP_REMOVED lines=16> */
.L_x_1060:
[----:B------:R-:W-:Y:S05]  /*97f0*/  BSYNC B0 ;  /* 0x0000000000007941 */ /* 0x000fea0003800000 */
.L_x_1059:
        /* <DEDUP_REMOVED lines=16> */
.L_x_1062:
[----:B------:R-:W-:Y:S05]  /*9900*/  BSYNC B0 ;  /* 0x0000000000007941 */ /* 0x000fea0003800000 */
.L_x_1061:
        /* <DEDUP_REMOVED lines=16> */
.L_x_1064:
[----:B------:R-:W-:Y:S05]  /*9a10*/  BSYNC B0 ;  /* 0x0000000000007941 */ /* 0x000fea0003800000 */
.L_x_1063:
        /* <DEDUP_REMOVED lines=16> */
.L_x_1066:
[----:B------:R-:W-:Y:S05]  /*9b20*/  BSYNC B0 ;  /* 0x0000000000007941 */ /* 0x000fea0003800000 */
.L_x_1065:
        /* <DEDUP_REMOVED lines=16> */
.L_x_1068:
[----:B------:R-:W-:Y:S05]  /*9c30*/  BSYNC B0 ;  /* 0x0000000000007941 */ /* 0x000fea0003800000 */
.L_x_1067:
        /* <DEDUP_REMOVED lines=23> */
.L_x_1070:
[----:B------:R-:W-:Y:S05]  /*9db0*/  BSYNC B0 ;  /* 0x0000000000007941 */ /* 0x000fea0003800000 */
.L_x_1069:
        /* <DEDUP_REMOVED lines=15> */
.L_x_1072:
[----:B------:R-:W-:Y:S05]  /*9eb0*/  BSYNC B0 ;  /* 0x0000000000007941 */ /* 0x000fea0003800000 */
.L_x_1071:
        /* <DEDUP_REMOVED lines=14> */
.L_x_1074:
[----:B------:R-:W-:Y:S05]  /*9fa0*/  BSYNC B0 ;  /* 0x0000000000007941 */ /* 0x000fea0003800000 */
.L_x_1073:
        /* <DEDUP_REMOVED lines=14> */
.L_x_1076:
[----:B------:R-:W-:Y:S05]  /*a090*/  BSYNC B0 ;  /* 0x0000000000007941 */ /* 0x000fea0003800000 */
.L_x_1075:
        /* <DEDUP_REMOVED lines=14> */
.L_x_1078:
[----:B------:R-:W-:Y:S05]  /*a180*/  BSYNC B0 ;  /* 0x0000000000007941 */ /* 0x000fea0003800000 */
.L_x_1077:
        /* <DEDUP_REMOVED lines=14> */
.L_x_1080:
[----:B------:R-:W-:Y:S05]  /*a270*/  BSYNC B0 ;  /* 0x0000000000007941 */ /* 0x000fea0003800000 */
.L_x_1079:
        /* <DEDUP_REMOVED lines=14> */
.L_x_1082:
[----:B------:R-:W-:Y:S05]  /*a360*/  BSYNC B0 ;  /* 0x0000000000007941 */ /* 0x000fea0003800000 */
.L_x_1081:
        /* <DEDUP_REMOVED lines=14> */
.L_x_1083:
        /* <DEDUP_REMOVED lines=11> */
.L_x_1172:


//--------------------- .text._ZN7cutlass13device_kernelIN5flash32FlashAttnBwdPostprocessConvertdQIN4cute5tupleIJNS3_1CILi64EEENS5_ILi256EEEEEENS_10bfloat16_tEfNS_4arch4Sm80ELi256ENS3_8TiledMMAINS3_8MMA_AtomIJNS3_30SM80_16x8x16_F32BF16BF16F32_TNEEEENS3_6LayoutINS4_IJNS5_ILi2EEENS5_ILi4EEENS5_ILi1EEEEEENS4_IJSJ_SH_NS5_ILi0EEEEEEEENS4_IJNS5_ILi32EEES6_NS5_ILi16EEEEEEEELb0EEEEEvNT_6ParamsE --------------------------
	.section	.text._ZN7cutlass13device_kernelIN5flash32FlashAttnBwdPostprocessConvertdQIN4cute5tupleIJNS3_1CILi64EEENS5_ILi256EEEEEENS_10bfloat16_tEfNS_4arch4Sm80ELi256ENS3_8TiledMMAINS3_8MMA_AtomIJNS3_30SM80_16x8x16_F32BF16BF16F32_TNEEEENS3_6LayoutINS4_IJNS5_ILi2EEENS5_ILi4EEENS5_ILi1EEEEEENS4_IJSJ_SH_NS5_ILi0EEEEEEEENS4_IJNS5_ILi32EEES6_NS5_ILi16EEEEEEEELb0EEEEEvNT_6ParamsE,"ax",@progbits
	.sectioninfo	@"SHI_REGISTERS=86"
	.align	128
.text._ZN7cutlass13device_kernelIN5flash32FlashAttnBwdPostprocessConvertdQIN4cute5tupleIJNS3_1CILi64EEENS5_ILi256EEEEEENS_10bfloat16_tEfNS_4arch4Sm80ELi256ENS3_8TiledMMAINS3_8MMA_AtomIJNS3_30SM80_16x8x16_F32BF16BF16F32_TNEEEENS3_6LayoutINS4_IJNS5_ILi2EEENS5_ILi4EEENS5_ILi1EEEEEENS4_IJSJ_SH_NS5_ILi0EEEEEEEENS4_IJNS5_ILi32EEES6_NS5_ILi16EEEEEEEELb0EEEEEvNT_6ParamsE:
        .type           _ZN7cutlass13device_kernelIN5flash32FlashAttnBwdPostprocessConvertdQIN4cute5tupleIJNS3_1CILi64EEENS5_ILi256EEEEEENS_10bfloat16_tEfNS_4arch4Sm80ELi256ENS3_8TiledMMAINS3_8MMA_AtomIJNS3_30SM80_16x8x16_F32BF16BF16F32_TNEEEENS3_6LayoutINS4_IJNS5_ILi2EEENS5_ILi4EEENS5_ILi1EEEEEENS4_IJSJ_SH_NS5_ILi0EEEEEEEENS4_IJNS5_ILi32EEES6_NS5_ILi16EEEEEEEELb0EEEEEvNT_6ParamsE,@function
        .size           _ZN7cutlass13device_kernelIN5flash32FlashAttnBwdPostprocessConvertdQIN4cute5tupleIJNS3_1CILi64EEENS5_ILi256EEEEEENS_10bfloat16_tEfNS_4arch4Sm80ELi256ENS3_8TiledMMAINS3_8MMA_AtomIJNS3_30SM80_16x8x16_F32BF16BF16F32_TNEEEENS3_6LayoutINS4_IJNS5_ILi2EEENS5_ILi4EEENS5_ILi1EEEEEENS4_IJSJ_SH_NS5_ILi0EEEEEEEENS4_IJNS5_ILi32EEES6_NS5_ILi16EEEEEEEELb0EEEEEvNT_6ParamsE,(.L_x_1173 - _ZN7cutlass13device_kernelIN5flash32FlashAttnBwdPostprocessConvertdQIN4cute5tupleIJNS3_1CILi64EEENS5_ILi256EEEEEENS_10bfloat16_tEfNS_4arch4Sm80ELi256ENS3_8TiledMMAINS3_8MMA_AtomIJNS3_30SM80_16x8x16_F32BF16BF16F32_TNEEEENS3_6LayoutINS4_IJNS5_ILi2EEENS5_ILi4EEENS5_ILi1EEEEEENS4_IJSJ_SH_NS5_ILi0EEEEEEEENS4_IJNS5_ILi32EEES6_NS5_ILi16EEEEEEEELb0EEEEEvNT_6ParamsE)
        .other          _ZN7cutlass13device_kernelIN5flash32FlashAttnBwdPostprocessConvertdQIN4cute5tupleIJNS3_1CILi64EEENS5_ILi256EEEEEENS_10bfloat16_tEfNS_4arch4Sm80ELi256ENS3_8TiledMMAINS3_8MMA_AtomIJNS3_30SM80_16x8x16_F32BF16BF16F32_TNEEEENS3_6LayoutINS4_IJNS5_ILi2EEENS5_ILi4EEENS5_ILi1EEEEEENS4_IJSJ_SH_NS5_ILi0EEEEEEEENS4_IJNS5_ILi32EEES6_NS5_ILi16EEEEEEEELb0EEEEEvNT_6ParamsE,@"STO_CUDA_ENTRY STV_DEFAULT"
_ZN7cutlass13device_kernelIN5flash32FlashAttnBwdPostprocessConvertdQIN4cute5tupleIJNS3_1CILi64EEENS5_ILi256EEEEEENS_10bfloat16_tEfNS_4arch4Sm80ELi256ENS3_8TiledMMAINS3_8MMA_AtomIJNS3_30SM80_16x8x16_F32BF16BF16F32_TNEEEENS3_6LayoutINS4_IJNS5_ILi2EEENS5_ILi4EEENS5_ILi1EEEEEENS4_IJSJ_SH_NS5_ILi0EEEEEEEENS4_IJNS5_ILi32EEES6_NS5_ILi16EEEEEEEELb0EEEEEvNT_6ParamsE:
        /* <DEDUP_REMOVED lines=20> */
[----:B--2---:R-:W-:-:S03]  /*0140*/  IMAD.IADD R75, R75, 0x1, -R4 ;  /* 0x000000014b4b7824 */ /* 0x004fc600078e0a04 */
.L_x_1084:
[----:B0-----:R-:W-:Y:S01]  /*0150*/  ISETP.NE.AND.EX P0, PT, RZ, c[0x0][0x1c4], PT, P2 ;  /* 0x00007100ff007a0c */ /* 0x001fe20003f05320 */
[----:B-----5:R-:W-:Y:S01]  /*0160*/  @P1 IMAD R2, R71, 0x40, R0 ;  /* 0x0000004047021824 */ /* 0x020fe200078e0200 */
[----:B------:R-:W-:-:S13]  /*0170*/  ISETP.LE.AND P2, PT, R75, R72, PT ;  /* 0x000000484b00720c */ /* 0x000fda0003f43270 */
[----:B------:R-:W-:Y:S05]  /*0180*/  @P0 EXIT P2 ;  /* 0x000000000000094d */ /* 0x000fea0001000000 */
[----:B------:R-:W0:Y:S01]  /*0190*/  S2R R73, SR_TID.X ;  /* 0x0000000000497919 */ /* 0x000e220000002100 */
[----:B------:R-:W-:Y:S01]  /*01a0*/  @P1 SHF.R.S32.HI R3, RZ, 0x1f, R2 ;  /* 0x0000001fff031819 */ /* 0x000fe20000011402 */
[----:B------:R-:W-:Y:S01]  /*01b0*/  CS2R R4, SRZ ;  /* 0x0000000000047805 */ /* 0x000fe2000001ff00 */
[----:B------:R-:W-:Y:S01]  /*01c0*/  SHF.L.U32 R7, R70, 0xe, RZ ;  /* 0x0000000e46077819 */ /* 0x000fe200000006ff */
[----:B------:R-:W1:Y:S01]  /*01d0*/  S2R R68, SR_CTAID.Y ;  /* 0x0000000000447919 */ /* 0x000e620000002600 */
[----:B------:R-:W-:Y:S02]  /*01e0*/  @P1 LEA.HI R3, R3, R2, RZ, 0x6 ;  /* 0x0000000203031211 */ /* 0x000fe400078f30ff */
[----:B------:R-:W-:-:S03]  /*01f0*/  SHF.R.S32.HI R9, RZ, 0x1f, R7 ;  /* 0x0000001fff097819 */ /* 0x000fc60000011407 */
[----:B------:R-:W-:-:S05]  /*0200*/  @P1 IMAD.SHL.U32 R3, R3, 0x100, RZ ;  /* 0x0000010003031824 */ /* 0x000fca00078e00ff */
[----:B------:R-:W-:-:S04]  /*0210*/  @P1 LOP3.LUT R3, R3, 0xffffc000, RZ, 0xc0, !PT ;  /* 0xffffc00003031812 */ /* 0x000fc800078ec0ff */
[--C-:B------:R-:W-:Y:S01]  /*0220*/  @P1 SHF.R.S32.HI R5, RZ, 0x1f, R3.reuse ;  /* 0x0000001fff051819 */ /* 0x100fe20000011403 */
[----:B------:R-:W-:Y:S02]  /*0230*/  @P1 IMAD.MOV.U32 R4, RZ, RZ, R3 ;  /* 0x000000ffff041224 */ /* 0x000fe400078e0003 */
        /* <DEDUP_REMOVED lines=8> */
[----:B------:R-:W-:Y:S02]  /*02c0*/  SEL R2, R2, RZ, !P0 ;  /* 0x000000ff02027207 */ /* 0x000fe40004000000 */
[----:B------:R-:W-:Y:S01]  /*02d0*/  SEL R71, R71, RZ, !P0 ;  /* 0x000000ff47477207 */ /* 0x000fe20004000000 */
        /* <DEDUP_REMOVED lines=29> */
[----:B------:R-:W-:Y:S02]  /*04b0*/  IMNMX R72, R72, 0x40, PT ;  /* 0x0000004048487817 */ /* 0x000fe40003800200 */
[--C-:B------:R-:W-:Y:S02]  /*04c0*/  SHF.R.S32.HI R77, RZ, 0x2, R74.reuse ;  /* 0x00000002ff4d7819 */ /* 0x100fe4000001144a */
[----:B------:R-:W-:Y:S02]  /*04d0*/  SHF.R.S32.HI R76, RZ, 0x1f, R74 ;  /* 0x0000001fff4c7819 */ /* 0x000fe4000001144a */
[----:B0-----:R-:W-:Y:S02]  /*04e0*/  LOP3.LUT R80, R74, 0x7ffffffc, RZ, 0xc0, !PT ;  /* 0x7ffffffc4a507812 */ /* 0x001fe400078ec0ff */
[----:B------:R-:W-:Y:S02]  /*04f0*/  LEA.HI R69, R76, R77, RZ, 0x3 ;  /* 0x0000004d4c457211 */ /* 0x000fe400078f18ff */
[----:B------:R-:W-:Y:S01]  /*0500*/  LEA.HI R76, R78, R73, RZ, 0x5 ;  /* 0x000000494e4c7211 */ /* 0x000fe200078f28ff */
[----:B------:R-:W-:Y:S01]  /*0510*/  IMAD.IADD R80, R73, 0x1, -R80 ;  /* 0x0000000149507824 */ /* 0x000fe200078e0a50 */
[----:B------:R-:W-:-:S02]  /*0520*/  LOP3.LUT R82, R69, 0xfffffff8, RZ, 0xc0, !PT ;  /* 0xfffffff845527812 */ /* 0x000fc400078ec0ff */
[----:B------:R-:W-:-:S03]  /*0530*/  SHF.R.S32.HI R69, RZ, 0x5, R76 ;  /* 0x00000005ff457819 */ /* 0x000fc6000001144c */
[----:B------:R-:W-:Y:S01]  /*0540*/  IMAD.IADD R77, R77, 0x1, -R82 ;  /* 0x000000014d4d7824 */ /* 0x000fe200078e0a52 */
[----:B------:R-:W-:Y:S02]  /*0550*/  LEA.HI R82, R78, R73, RZ, 0x7 ;  /* 0x000000494e527211 */ /* 0x000fe400078f38ff */
[----:B------:R-:W-:Y:S02]  /*0560*/  LEA.HI R79, R76, R69, RZ, 0x1 ;  /* 0x000000454c4f7211 */ /* 0x000fe400078f08ff */
[----:B------:R-:W-:Y:S02]  /*0570*/  SHF.R.S32.HI R81, RZ, 0x7, R82 ;  /* 0x00000007ff517819 */ /* 0x000fe40000011452 */
[----:B------:R-:W-:Y:S02]  /*0580*/  SHF.R.S32.HI R74, RZ, 0x1f, R77 ;  /* 0x0000001fff4a7819 */ /* 0x000fe4000001144d */
[----:B------:R-:W-:Y:S01]  /*0590*/  LOP3.LUT R82, R79, 0xfffffe, RZ, 0xc0, !PT ;  /* 0x00fffffe4f527812 */ /* 0x000fe200078ec0ff */
[C---:B------:R-:W-:Y:S01]  /*05a0*/  IMAD R83, R81.reuse, 0x200, R80 ;  /* 0x0000020051537824 */ /* 0x040fe200078e0250 */
[----:B------:R-:W-:Y:S01]  /*05b0*/  LEA.HI R79, R74, R77, RZ, 0x2 ;  /* 0x0000004d4a4f7211 */ /* 0x000fe200078f10ff */
[----:B------:R-:W-:Y:S01]  /*05c0*/  IMAD.SHL.U32 R81, R81, 0x40, RZ ;  /* 0x0000004051517824 */ /* 0x000fe200078e00ff */
[----:B------:R-:W-:-:S02]  /*05d0*/  LEA.HI R78, R78, R73, RZ, 0x6 ;  /* 0x000000494e4e7211 */ /* 0x000fc400078f30ff */
[C---:B------:R-:W-:Y:S01]  /*05e0*/  LOP3.LUT R80, R79.reuse, 0x7fffffc, RZ, 0xc0, !PT ;  /* 0x07fffffc4f507812 */ /* 0x040fe200078ec0ff */
[----:B------:R-:W-:Y:S01]  /*05f0*/  IMAD.SHL.U32 R79, R79, 0x10, RZ ;  /* 0x000000104f4f7824 */ /* 0x000fe200078e00ff */
[----:B------:R-:W-:Y:S02]  /*0600*/  LOP3.LUT R81, R81, 0x40, RZ, 0xc0, !PT ;  /* 0x0000004051517812 */ /* 0x000fe400078ec0ff */
[----:B------:R-:W-:Y:S01]  /*0610*/  IADD3 R74, R69, -R82, RZ ;  /* 0x80000052454a7210 */ /* 0x000fe20007ffe0ff */
[----:B------:R-:W-:Y:S01]  /*0620*/  IMAD.IADD R77, R77, 0x1, -R80 ;  /* 0x000000014d4d7824 */ /* 0x000fe200078e0a50 */
[----:B------:R-:W-:Y:S02]  /*0630*/  SHF.R.U32.HI R78, RZ, 0x3, R78 ;  /* 0x00000003ff4e7819 */ /* 0x000fe4000001164e */
[----:B------:R-:W-:Y:S01]  /*0640*/  LOP3.LUT R79, R79, 0x40, RZ, 0xc0, !PT ;  /* 0x000000404f4f7812 */ /* 0x000fe200078ec0ff */
[----:B------:R-:W-:-:S03]  /*0650*/  IMAD R74, R74, 0x80, R83 ;  /* 0x000000804a4a7824 */ /* 0x000fc600078e0253 */
[----:B------:R-:W-:Y:S02]  /*0660*/  LOP3.LUT R78, R79, 0x8, R78, 0xf8, !PT ;  /* 0x000000084f4e7812 */ /* 0x000fe400078ef84e */
[----:B------:R-:W-:Y:S02]  /*0670*/  SHF.R.U32.HI R79, RZ, 0x3, R79 ;  /* 0x00000003ff4f7819 */ /* 0x000fe4000001164f */
[----:B------:R-:W-:Y:S02]  /*0680*/  LEA R77, R77, R74, 0x3 ;  /* 0x0000004a4d4d7211 */ /* 0x000fe400078e18ff */
[----:B------:R-:W-:Y:S01]  /*0690*/  LOP3.LUT R78, R78, R79, RZ, 0x3c, !PT ;  /* 0x0000004f4e4e7212 */ /* 0x000fe200078e3cff */
[----:B--2---:R0:W-:Y:S04]  /*06a0*/  STS.128 [R73.X16], R4 ;  /* 0x0000000449007388 */ /* 0x0041e8000000cc00 */
[----:B---3--:R1:W-:Y:S04]  /*06b0*/  STS.128 [R73.X16+0x1000], R8 ;  /* 0x0010000849007388 */ /* 0x0083e8000000cc00 */
[----:B----4-:R2:W-:Y:S04]  /*06c0*/  STS.128 [R73.X16+0x2000], R12 ;  /* 0x0020000c49007388 */ /* 0x0105e8000000cc00 */
[----:B-----5:R-:W-:Y:S04]  /*06d0*/  STS.128 [R73.X16+0x3000], R16 ;  /* 0x0030001049007388 */ /* 0x020fe8000000cc00 */
[----:B------:R3:W-:Y:S01]  /*06e0*/  STS.128 [R73.X16+0x4000], R20 ;  /* 0x0040001449007388 */ /* 0x0007e2000000cc00 */
[----:B0-----:R-:W-:-:S02]  /*06f0*/  LOP3.LUT R4, R76, 0xffffffe0, RZ, 0xc0, !PT ;  /* 0xffffffe04c047812 */ /* 0x001fc400078ec0ff */
[----:B------:R-:W-:Y:S01]  /*0700*/  SHF.R.S32.HI R76, RZ, 0x1f, R76 ;  /* 0x0000001fff4c7819 */ /* 0x000fe2000001144c */
[----:B------:R-:W-:Y:S01]  /*0710*/  STS.128 [R73.X16+0x5000], R24 ;  /* 0x0050001849007388 */ /* 0x000fe2000000cc00 */
[----:B-1----:R-:W-:Y:S02]  /*0720*/  IADD3 R8, -R4, R73, RZ ;  /* 0x0000004904087210 */ /* 0x002fe40007ffe1ff */
[----:B------:R-:W-:Y:S01]  /*0730*/  LEA.HI R76, R76, R69, RZ, 0x2 ;  /* 0x000000454c4c7211 */ /* 0x000fe200078f10ff */
[----:B------:R-:W-:Y:S01]  /*0740*/  STS.128 [R73.X16+0x6000], R28 ;  /* 0x0060001c49007388 */ /* 0x000fe2000000cc00 */
[C---:B------:R-:W-:Y:S01]  /*0750*/  LEA.HI R5, R8.reuse, R8, RZ, 0x1 ;  /* 0x0000000808057211 */ /* 0x040fe200078f08ff */
[----:B------:R-:W-:Y:S01]  /*0760*/  IMAD.SHL.U32 R8, R8, 0x8, RZ ;  /* 0x0000000808087824 */ /* 0x000fe200078e00ff */
[----:B--2---:R-:W-:Y:S01]  /*0770*/  SHF.R.U32.HI R12, RZ, 0x3, R81 ;  /* 0x00000003ff0c7819 */ /* 0x004fe20000011651 */
[----:B------:R0:W-:Y:S01]  /*0780*/  STS.128 [R73.X16+0x7000], R32 ;  /* 0x0070002049007388 */ /* 0x0001e2000000cc00 */
[----:B------:R-:W-:Y:S01]  /*0790*/  LOP3.LUT R76, R76, 0x7fffffc, RZ, 0xc0, !PT ;  /* 0x07fffffc4c4c7812 */ /* 0x000fe200078ec0ff */
[----:B------:R-:W-:Y:S01]  /*07a0*/  IMAD.SHL.U32 R10, R5, 0x200, RZ ;  /* 0x00000200050a7824 */ /* 0x000fe200078e00ff */
[----:B------:R-:W-:Y:S01]  /*07b0*/  LOP3.LUT R5, R81, 0x8, R8, 0xf8, !PT ;  /* 0x0000000851057812 */ /* 0x000fe200078ef808 */
[----:B------:R-:W-:Y:S01]  /*07c0*/  STS.128 [R73.X16+0x8000], R36 ;  /* 0x0080002449007388 */ /* 0x000fe2000000cc00 */
[----:B---3--:R-:W-:-:S02]  /*07d0*/  IADD3 R23, R69, -R76, RZ ;  /* 0x8000004c45177210 */ /* 0x008fc40007ffe0ff */
[----:B------:R-:W-:Y:S01]  /*07e0*/  LOP3.LUT R10, R10, 0x7ffffc00, RZ, 0xc0, !PT ;  /* 0x7ffffc000a0a7812 */ /* 0x000fe200078ec0ff */
[----:B------:R-:W-:Y:S01]  /*07f0*/  STS.128 [R73.X16+0x9000], R40 ;  /* 0x0090002849007388 */ /* 0x000fe2000000cc00 */
[----:B------:R-:W-:-:S03]  /*0800*/  ISETP.GE.AND P0, PT, R8, c[0x0][0x194], PT ;  /* 0x0000650008007a0c */ /* 0x000fc60003f06270 */
[----:B------:R-:W-:Y:S01]  /*0810*/  STS.128 [R73.X16+0xa000], R44 ;  /* 0x00a0002c49007388 */ /* 0x000fe2000000cc00 */
[----:B------:R-:W-:-:S03]  /*0820*/  IMAD R10, R23, 0x10, R10 ;  /* 0x00000010170a7824 */ /* 0x000fc600078e020a */
[----:B------:R-:W-:Y:S01]  /*0830*/  STS.128 [R73.X16+0xb000], R48 ;  /* 0x00b0003049007388 */ /* 0x000fe2000000cc00 */
[----:B0-----:R-:W-:-:S03]  /*0840*/  LOP3.LUT R33, R5, R12, RZ, 0x3c, !PT ;  /* 0x0000000c05217212 */ /* 0x001fc600078e3cff */
[----:B------:R-:W-:Y:S02]  /*0850*/  STS.128 [R73.X16+0xc000], R52 ;  /* 0x00c0003449007388 */ /* 0x000fe4000000cc00 */
[----:B------:R-:W-:Y:S02]  /*0860*/  IMAD.IADD R10, R10, 0x1, R33 ;  /* 0x000000010a0a7824 */ /* 0x000fe400078e0221 */
[----:B------:R-:W-:Y:S04]  /*0870*/  STS.128 [R73.X16+0xd000], R56 ;  /* 0x00d0003849007388 */ /* 0x000fe8000000cc00 */
[----:B------:R-:W-:Y:S04]  /*0880*/  STS.128 [R73.X16+0xe000], R60 ;  /* 0x00e0003c49007388 */ /* 0x000fe8000000cc00 */
[----:B------:R-:W-:Y:S04]  /*0890*/  STS.128 [R73.X16+0xf000], R64 ;  /* 0x00f0004049007388 */ /* 0x000fe8000000cc00 */
[----:B------:R-:W-:Y:S06]  /*08a0*/  BAR.SYNC.DEFER_BLOCKING 0x0 ;  /* 0x0000000000007b1d */ /* 0x000fec0000010000 */
[----:B------:R-:W0:Y:S04]  /*08b0*/  LDS R4, [R73.X4] ;  /* 0x0000000049047984 */ /* 0x000e280000004800 */
[----:B------:R-:W1:Y:S04]  /*08c0*/  LDS R6, [R73.X4+0x400] ;  /* 0x0004000049067984 */ /* 0x000e680000004800 */
[----:B------:R-:W2:Y:S04]  /*08d0*/  LDS R7, [R73.X4+0x800] ;  /* 0x0008000049077984 */ /* 0x000ea80000004800 */
[----:B------:R-:W3:Y:S04]  /*08e0*/  LDS R9, [R73.X4+0xc00] ;  /* 0x000c000049097984 */ /* 0x000ee80000004800 */
[----:B------:R-:W4:Y:S04]  /*08f0*/  LDS R11, [R73.X4+0x1000] ;  /* 0x00100000490b7984 */ /* 0x000f280000004800 */
[----:B------:R-:W5:Y:S04]  /*0900*/  LDS R16, [R73.X4+0x2000] ;  /* 0x0020000049107984 */ /* 0x000f680000004800 */
[----:B------:R-:W5:Y:S04]  /*0910*/  LDS R17, [R73.X4+0x2400] ;  /* 0x0024000049117984 */ /* 0x000f680000004800 */
[----:B------:R-:W5:Y:S04]  /*0920*/  LDS R14, [R73.X4+0x1800] ;  /* 0x00180000490e7984 */ /* 0x000f680000004800 */
[----:B------:R-:W5:Y:S04]  /*0930*/  LDS R13, [R73.X4+0x1400] ;  /* 0x00140000490d7984 */ /* 0x000f680000004800 */
[----:B------:R-:W5:Y:S04]  /*0940*/  LDS R15, [R73.X4+0x1c00] ;  /* 0x001c0000490f7984 */ /* 0x000f680000004800 */
[----:B------:R-:W5:Y:S01]  /*0950*/  LDS R18, [R73.X4+0x2800] ;  /* 0x0028000049127984 */ /* 0x000f620000004800 */
[----:B0-----:R-:W-:Y:S01]  /*0960*/  FMUL.FTZ R5, R4, c[0x0][0x1b8] ;  /* 0x00006e0004057a20 */ /* 0x001fe20000410000 */
[----:B------:R-:W-:-:S02]  /*0970*/  LEA R4, R77, R78, 0x1 ;  /* 0x0000004e4d047211 */ /* 0x000fc400078e08ff */
[----:B------:R-:W0:Y:S01]  /*0980*/  LDS R19, [R73.X4+0x2c00] ;  /* 0x002c000049137984 */ /* 0x000e220000004800 */
[----:B-1----:R-:W-:-:S03]  /*0990*/  FMUL.FTZ R6, R6, c[0x0][0x1b8] ;  /* 0x00006e0006067a20 */ /* 0x002fc60000410000 */
[----:B------:R-:W1:Y:S01]  /*09a0*/  LDS R24, [R73.X4+0x4000] ;  /* 0x0040000049187984 */ /* 0x000e620000004800 */
[----:B--2---:R-:W-:Y:S01]  /*09b0*/  FMUL.FTZ R7, R7, c[0x0][0x1b8] ;  /* 0x00006e0007077a20 */ /* 0x004fe20000410000 */
[----:B------:R-:W-:Y:S02]  /*09c0*/  F2FP.BF16.PACK_AB R5, R6, R5 ;  /* 0x000000050605723e */ /* 0x000fe400000010ff */
[----:B------:R-:W2:Y:S01]  /*09d0*/  LDS R25, [R73.X4+0x4400] ;  /* 0x0044000049197984 */ /* 0x000ea20000004800 */
[----:B---3--:R-:W-:-:S03]  /*09e0*/  FMUL.FTZ R12, R9, c[0x0][0x1b8] ;  /* 0x00006e00090c7a20 */ /* 0x008fc60000410000 */
[----:B------:R-:W3:Y:S02]  /*09f0*/  LDS R26, [R73.X4+0x4800] ;  /* 0x00480000491a7984 */ /* 0x000ee40000004800 */
[----:B------:R-:W-:Y:S01]  /*0a00*/  F2FP.BF16.PACK_AB R6, R12, R7 ;  /* 0x000000070c06723e */ /* 0x000fe200000010ff */
[----:B----4-:R-:W-:Y:S01]  /*0a10*/  FMUL.FTZ R7, R11, c[0x0][0x1b8] ;  /* 0x00006e000b077a20 */ /* 0x010fe20000410000 */
[----:B------:R-:W4:Y:S01]  /*0a20*/  LDS R27, [R73.X4+0x4c00] ;  /* 0x004c0000491b7984 */ /* 0x000f220000004800 */
[----:B-----5:R-:W-:-:S03]  /*0a30*/  FMUL.FTZ R11, R16, c[0x0][0x1b8] ;  /* 0x00006e00100b7a20 */ /* 0x020fc60000410000 */
        /* <DEDUP_REMOVED lines=11> */
[----:B------:R-:W-:Y:S01]  /*0af0*/  FMUL.FTZ R18, R18, c[0x0][0x1b8] ;  /* 0x00006e0012127a20 */ /* 0x000fe20000410000 */
[----:B------:R-:W-:Y:S02]  /*0b00*/  F2FP.BF16.PACK_AB R9, R14, R9 ;  /* 0x000000090e09723e */ /* 0x000fe400000010ff */
[----:B------:R-:W5:Y:S01]  /*0b10*/  LDS R34, [R73.X4+0x6800] ;  /* 0x0068000049227984 */ /* 0x000f620000004800 */
[----:B0-----:R-:W-:-:S03]  /*0b20*/  FMUL.FTZ R19, R19, c[0x0][0x1b8] ;  /* 0x00006e0013137a20 */ /* 0x001fc60000410000 */
[----:B------:R-:W0:Y:S01]  /*0b30*/  LDS R35, [R73.X4+0x6c00] ;  /* 0x006c000049237984 */ /* 0x000e220000004800 */
[----:B-1----:R-:W-:Y:S01]  /*0b40*/  FMUL.FTZ R15, R24, c[0x0][0x1b8] ;  /* 0x00006e00180f7a20 */ /* 0x002fe20000410000 */
[----:B------:R-:W-:Y:S02]  /*0b50*/  F2FP.BF16.PACK_AB R12, R19, R18 ;  /* 0x00000012130c723e */ /* 0x000fe400000010ff */
[----:B------:R-:W1:Y:S01]  /*0b60*/  LDS R22, [R73.X4+0x3800] ;  /* 0x0038000049167984 */ /* 0x000e620000004800 */
[----:B--2---:R-:W-:-:S03]  /*0b70*/  FMUL.FTZ R16, R25, c[0x0][0x1b8] ;  /* 0x00006e0019107a20 */ /* 0x004fc60000410000 */
[----:B------:R-:W2:Y:S01]  /*0b80*/  LDS R36, [R73.X4+0x7000] ;  /* 0x0070000049247984 */ /* 0x000ea20000004800 */
[----:B---3--:R-:W-:Y:S01]  /*0b90*/  FMUL.FTZ R26, R26, c[0x0][0x1b8] ;  /* 0x00006e001a1a7a20 */ /* 0x008fe20000410000 */
[----:B------:R-:W-:Y:S02]  /*0ba0*/  F2FP.BF16.PACK_AB R15, R16, R15 ;  /* 0x0000000f100f723e */ /* 0x000fe400000010ff */
[----:B------:R-:W3:Y:S01]  /*0bb0*/  LDS R37, [R73.X4+0x7400] ;  /* 0x0074000049257984 */ /* 0x000ee20000004800 */
[----:B----4-:R-:W-:-:S03]  /*0bc0*/  FMUL.FTZ R27, R27, c[0x0][0x1b8] ;  /* 0x00006e001b1b7a20 */ /* 0x010fc60000410000 */
        /* <DEDUP_REMOVED lines=16> */
[----:B0-----:R-:W-:-:S03]  /*0cd0*/  FMUL.FTZ R35, R35, c[0x0][0x1b8] ;  /* 0x00006e0023237a20 */ /* 0x001fc60000410000 */
[----:B------:R-:W0:Y:S01]  /*0ce0*/  LDS R29, [R73.X4+0x8800] ;  /* 0x00880000491d7984 */ /* 0x000e220000004800 */
[----:B-1----:R-:W-:Y:S01]  /*0cf0*/  FMUL.FTZ R14, R22, c[0x0][0x1b8] ;  /* 0x00006e00160e7a20 */ /* 0x002fe20000410000 */
[----:B------:R-:W-:Y:S01]  /*0d00*/  F2FP.BF16.PACK_AB R20, R35, R34 ;  /* 0x000000222314723e */ /* 0x000fe200000010ff */
[----:B--2---:R-:W-:Y:S01]  /*0d10*/  FMUL.FTZ R21, R36, c[0x0][0x1b8] ;  /* 0x00006e0024157a20 */ /* 0x004fe20000410000 */
[----:B------:R-:W1:Y:S01]  /*0d20*/  LDS R34, [R73.X4+0xb800] ;  /* 0x00b8000049227984 */ /* 0x000e620000004800 */
[----:B---3--:R-:W-:-:S03]  /*0d30*/  FMUL.FTZ R22, R37, c[0x0][0x1b8] ;  /* 0x00006e0025167a20 */ /* 0x008fc60000410000 */
[----:B------:R-:W2:Y:S01]  /*0d40*/  LDS R49, [R73.X4+0xbc00] ;  /* 0x00bc000049317984 */ /* 0x000ea20000004800 */
[----:B----4-:R-:W-:Y:S01]  /*0d50*/  FMUL.FTZ R17, R28, c[0x0][0x1b8] ;  /* 0x00006e001c117a20 */ /* 0x010fe20000410000 */
[----:B------:R-:W-:Y:S02]  /*0d60*/  F2FP.BF16.PACK_AB R21, R22, R21 ;  /* 0x000000151615723e */ /* 0x000fe400000010ff */
[----:B------:R-:W3:Y:S01]  /*0d70*/  LDS R54, [R73.X4+0xd400] ;  /* 0x00d4000049367984 */ /* 0x000ee20000004800 */
[----:B-----5:R-:W-:Y:S01]  /*0d80*/  FMUL.FTZ R23, R23, c[0x0][0x1b8] ;  /* 0x00006e0017177a20 */ /* 0x020fe20000410000 */
[----:B------:R-:W-:Y:S02]  /*0d90*/  F2FP.BF16.PACK_AB R17, R18, R17 ;  /* 0x000000111211723e */ /* 0x000fe400000010ff */
[----:B------:R-:W4:Y:S01]  /*0da0*/  LDS R39, [R73.X4+0x7c00] ;  /* 0x007c000049277984 */ /* 0x000f220000004800 */
[----:B------:R-:W-:Y:S01]  /*0db0*/  FMUL.FTZ R30, R30, c[0x0][0x1b8] ;  /* 0x00006e001e1e7a20 */ /* 0x000fe20000410000 */
[----:B------:R-:W-:-:S02]  /*0dc0*/  F2FP.BF16.PACK_AB R14, R23, R14 ;  /* 0x0000000e170e723e */ /* 0x000fc400000010ff */
        /* <DEDUP_REMOVED lines=8> */
[----:B------:R-:W-:-:S03]  /*0e50*/  FMUL.FTZ R33, R27, c[0x0][0x1b8] ;  /* 0x00006e001b217a20 */ /* 0x000fc60000410000 */
[----:B------:R-:W5:Y:S01]  /*0e60*/  LDS R43, [R73.X4+0x9800] ;  /* 0x00980000492b7984 */ /* 0x000f620000004800 */
[----:B0-----:R-:W-:Y:S01]  /*0e70*/  FMUL.FTZ R32, R29, c[0x0][0x1b8] ;  /* 0x00006e001d207a20 */ /* 0x001fe20000410000 */
[----:B------:R-:W-:Y:S02]  /*0e80*/  F2FP.BF16.PACK_AB R28, R33, R28 ;  /* 0x0000001c211c723e */ /* 0x000fe400000010ff */
[----:B------:R-:W0:Y:S01]  /*0e90*/  LDS R44, [R73.X4+0x9c00] ;  /* 0x009c0000492c7984 */ /* 0x000e220000004800 */
[----:B-1----:R-:W-:-:S03]  /*0ea0*/  FMUL.FTZ R34, R34, c[0x0][0x1b8] ;  /* 0x00006e0022227a20 */ /* 0x002fc60000410000 */
[----:B------:R-:W1:Y:S01]  /*0eb0*/  LDS R45, [R73.X4+0xa000] ;  /* 0x00a00000492d7984 */ /* 0x000e620000004800 */
[----:B--2---:R-:W-:-:S03]  /*0ec0*/  FMUL.FTZ R49, R49, c[0x0][0x1b8] ;  /* 0x00006e0031317a20 */ /* 0x004fc60000410000 */
[----:B------:R-:W2:Y:S04]  /*0ed0*/  LDS R46, [R73.X4+0xa400] ;  /* 0x00a40000492e7984 */ /* 0x000ea80000004800 */
        /* <DEDUP_REMOVED lines=16> */
[----:B------:R-:W-:Y:S01]  /*0fe0*/  IMAD.SHL.U32 R38, R4, 0x2, RZ ;  /* 0x0000000204267824 */ /* 0x000fe200078e00ff */
        /* <DEDUP_REMOVED lines=11> */
[----:B------:R-:W-:Y:S01]  /*10a0*/  FMUL.FTZ R47, R47, c[0x0][0x1b8] ;  /* 0x00006e002f2f7a20 */ /* 0x000fe20000410000 */
        /* <DEDUP_REMOVED lines=17> */
[----:B------:R-:W-:Y:S02]  /*11c0*/  FMUL.FTZ R53, R53, c[0x0][0x1b8] ;  /* 0x00006e0035357a20 */ /* 0x000fe40000410000 */
[----:B0-----:R-:W-:Y:S01]  /*11d0*/  FMUL.FTZ R55, R55, c[0x0][0x1b8] ;  /* 0x00006e0037377a20 */ /* 0x001fe20000410000 */
[----:B------:R-:W-:Y:S02]  /*11e0*/  STS [R38+0x10000], R5 ;  /* 0x0100000526007388 */ /* 0x000fe40000000800 */
[----:B------:R-:W-:Y:S01]  /*11f0*/  F2FP.BF16.PACK_AB R52, R53, R52 ;  /* 0x000000343534723e */ /* 0x000fe200000010ff */
[----:B-1----:R-:W-:Y:S01]  /*1200*/  FMUL.FTZ R56, R56, c[0x0][0x1b8] ;  /* 0x00006e0038387a20 */ /* 0x002fe20000410000 */
[----:B------:R-:W-:Y:S01]  /*1210*/  STS [R38+0x10100], R6 ;  /* 0x0101000626007388 */ /* 0x000fe20000000800 */
[----:B--2---:R-:W-:-:S03]  /*1220*/  FMUL.FTZ R31, R31, c[0x0][0x1b8] ;  /* 0x00006e001f1f7a20 */ /* 0x004fc60000410000 */
[----:B------:R-:W-:Y:S01]  /*1230*/  F2FP.BF16.PACK_AB R55, R56, R55 ;  /* 0x000000373837723e */ /* 0x000fe200000010ff */
[----:B------:R0:W-:Y:S01]  /*1240*/  STS [R38+0x11000], R11 ;  /* 0x0110000b26007388 */ /* 0x0001e20000000800 */
[----:B------:R-:W-:-:S03]  /*1250*/  FMUL.FTZ R30, R30, c[0x0][0x1b8] ;  /* 0x00006e001e1e7a20 */ /* 0x000fc60000410000 */
[----:B------:R1:W-:Y:S01]  /*1260*/  STS [R38+0x11100], R12 ;  /* 0x0111000c26007388 */ /* 0x0003e20000000800 */
[----:B---3--:R-:W-:Y:S01]  /*1270*/  FMUL.FTZ R25, R25, c[0x0][0x1b8] ;  /* 0x00006e0019197a20 */ /* 0x008fe20000410000 */
[----:B------:R-:W-:Y:S02]  /*1280*/  F2FP.BF16.PACK_AB R30, R30, R31 ;  /* 0x0000001f1e1e723e */ /* 0x000fe400000010ff */
[----:B------:R-:W-:Y:S01]  /*1290*/  STS [R38+0x10400], R7 ;  /* 0x0104000726007388 */ /* 0x000fe20000000800 */
[----:B----4-:R-:W-:-:S03]  /*12a0*/  FMUL.FTZ R24, R24, c[0x0][0x1b8] ;  /* 0x00006e0018187a20 */ /* 0x010fc60000410000 */
[----:B------:R2:W-:Y:S01]  /*12b0*/  STS [R38+0x10500], R9 ;  /* 0x0105000926007388 */ /* 0x0005e20000000800 */
[----:B0-----:R-:W-:Y:S01]  /*12c0*/  IMAD.SHL.U32 R11, R10, 0x2, RZ ;  /* 0x000000020a0b7824 */ /* 0x001fe200078e00ff */
[----:B-1----:R-:W-:Y:S01]  /*12d0*/  IADD3 R12, R69, 0x10, RZ ;  /* 0x00000010450c7810 */ /* 0x002fe20007ffe0ff */
[----:B-----5:R-:W-:Y:S01]  /*12e0*/  FMUL.FTZ R23, R23, c[0x0][0x1b8] ;  /* 0x00006e0017177a20 */ /* 0x020fe20000410000 */
[----:B------:R-:W-:Y:S01]  /*12f0*/  F2FP.BF16.PACK_AB R24, R24, R25 ;  /* 0x000000191818723e */ /* 0x000fe200000010ff */
[----:B------:R0:W-:Y:S01]  /*1300*/  STS [R38+0x11400], R13 ;  /* 0x0114000d26007388 */ /* 0x0001e20000000800 */
[----:B------:R-:W-:Y:S01]  /*1310*/  FMUL.FTZ R34, R29, c[0x0][0x1b8] ;  /* 0x00006e001d227a20 */ /* 0x000fe20000410000 */
[----:B------:R-:W-:Y:S02]  /*1320*/  ISETP.GE.OR P3, PT, R12, R72, P0 ;  /* 0x000000480c00720c */ /* 0x000fe40000766670 */
[----:B------:R-:W-:Y:S01]  /*1330*/  STS [R38+0x11500], R14 ;  /* 0x0115000e26007388 */ /* 0x000fe20000000800 */
[----:B------:R-:W-:Y:S01]  /*1340*/  FMUL.FTZ R26, R26, c[0x0][0x1b8] ;  /* 0x00006e001a1a7a20 */ /* 0x000fe20000410000 */
[----:B------:R-:W-:-:S02]  /*1350*/  F2FP.BF16.PACK_AB R23, R34, R23 ;  /* 0x000000172217723e */ /* 0x000fc400000010ff */
[----:B------:R1:W-:Y:S01]  /*1360*/  STS [R38+0x12000], R15 ;  /* 0x0120000f26007388 */ /* 0x0003e20000000800 */
[----:B------:R-:W-:Y:S01]  /*1370*/  FMUL.FTZ R27, R27, c[0x0][0x1b8] ;  /* 0x00006e001b1b7a20 */ /* 0x000fe20000410000 */
[----:B--2---:R-:W-:Y:S01]  /*1380*/  IADD3 R9, R69, 0x8, RZ ;  /* 0x0000000845097810 */ /* 0x004fe20007ffe0ff */
[----:B0-----:R-:W-:Y:S01]  /*1390*/  CS2R R12, SRZ ;  /* 0x00000000000c7805 */ /* 0x001fe2000001ff00 */
[----:B------:R-:W-:Y:S01]  /*13a0*/  STS [R38+0x12100], R16 ;  /* 0x0121001026007388 */ /* 0x000fe20000000800 */
[----:B------:R-:W-:Y:S02]  /*13b0*/  @P1 MOV R12, R0 ;  /* 0x00000000000c1202 */ /* 0x000fe40000000f00 */
[----:B------:R-:W-:Y:S01]  /*13c0*/  F2FP.BF16.PACK_AB R26, R27, R26 ;  /* 0x0000001a1b1a723e */ /* 0x000fe200000010ff */
[----:B------:R-:W-:Y:S01]  /*13d0*/  STS [R38+0x13000], R19 ;  /* 0x0130001326007388 */ /* 0x000fe20000000800 */
[----:B------:R-:W-:Y:S01]  /*13e0*/  ISETP.GE.OR P4, PT, R9, R72, P0 ;  /* 0x000000480900720c */ /* 0x000fe20000786670 */
[----:B-1----:R-:W-:Y:S01]  /*13f0*/  IMAD R15, R3, c[0x0][0x1a8], RZ ;  /* 0x00006a00030f7a24 */ /* 0x002fe200078e02ff */
[----:B------:R-:W-:Y:S01]  /*1400*/  SHF.R.S32.HI R9, RZ, 0x1f, R8 ;  /* 0x0000001fff097819 */ /* 0x000fe20000011408 */
[----:B------:R-:W-:Y:S01]  /*1410*/  STS [R38+0x13100], R20 ;  /* 0x0131001426007388 */ /* 0x000fe20000000800 */
[----:B------:R-:W-:-:S02]  /*1420*/  @P1 SHF.R.S32.HI R13, RZ, 0x1f, R0 ;  /* 0x0000001fff0d1819 */ /* 0x000fc40000011400 */
[C---:B------:R-:W-:Y:S01]  /*1430*/  IADD3 R3, R69.reuse, 0x18, RZ ;  /* 0x0000001845037810 */ /* 0x040fe20007ffe0ff */
[----:B------:R0:W-:Y:S01]  /*1440*/  STS [R38+0x12400], R17 ;  /* 0x0124001126007388 */ /* 0x0001e20000000800 */
[----:B------:R-:W-:Y:S02]  /*1450*/  IADD3 R0, R69, 0x20, RZ ;  /* 0x0000002045007810 */ /* 0x000fe40007ffe0ff */
[-C--:B------:R-:W-:Y:S01]  /*1460*/  ISETP.GE.OR P2, PT, R3, R72.reuse, P0 ;  /* 0x000000480300720c */ /* 0x080fe20000746670 */
[----:B------:R1:W-:Y:S01]  /*1470*/  STS [R38+0x12500], R18 ;  /* 0x0125001226007388 */ /* 0x0003e20000000800 */
[----:B------:R-:W-:Y:S02]  /*1480*/  IADD3 R3, R69, 0x28, RZ ;  /* 0x0000002845037810 */ /* 0x000fe40007ffe0ff */
[-C--:B------:R-:W-:Y:S01]  /*1490*/  ISETP.GE.OR P6, PT, R0, R72.reuse, P0 ;  /* 0x000000480000720c */ /* 0x080fe200007c6670 */
[----:B------:R1:W-:Y:S01]  /*14a0*/  STS [R38+0x13400], R21 ;  /* 0x0134001526007388 */ /* 0x0003e20000000800 */
[----:B------:R-:W-:Y:S01]  /*14b0*/  ISETP.GE.OR P5, PT, R3, R72, P0 ;  /* 0x000000480300720c */ /* 0x000fe200007a6670 */
[C---:B0-----:R-:W-:Y:S01]  /*14c0*/  IMAD R17, R68.reuse, c[0x0][0x1ac], R15 ;  /* 0x00006b0044117a24 */ /* 0x041fe200078e020f */
[C---:B------:R-:W-:Y:S01]  /*14d0*/  IADD3 R0, R69.reuse, 0x30, RZ ;  /* 0x0000003045007810 */ /* 0x040fe20007ffe0ff */
[----:B------:R1:W-:Y:S01]  /*14e0*/  STS [R38+0x13500], R22 ;  /* 0x0135001626007388 */ /* 0x0003e20000000800 */
[----:B------:R-:W-:Y:S01]  /*14f0*/  IMAD.WIDE.U32 R14, R68, c[0x0][0x1a8], R8 ;  /* 0x00006a00440e7a25 */ /* 0x000fe200078e0008 */
[----:B------:R-:W-:-:S02]  /*1500*/  IADD3 R8, P1, R69, R12, RZ ;  /* 0x0000000c45087210 */ /* 0x000fc40007f3e0ff */
[----:B------:R1:W-:Y:S01]  /*1510*/  STS [R38+0x14000], R28 ;  /* 0x0140001c26007388 */ /* 0x0003e20000000800 */
[----:B------:R-:W-:Y:S01]  /*1520*/  IMAD.IADD R15, R15, 0x1, R17 ;  /* 0x000000010f0f7824 */ /* 0x000fe200078e0211 */
[----:B------:R-:W-:Y:S01]  /*1530*/  LEA.HI.X.SX32 R9, R69, R13, 0x1, P1 ;  /* 0x0000000d45097211 */ /* 0x000fe200008f0eff */
[----:B------:R-:W-:Y:S01]  /*1540*/  IMAD R13, R71, c[0x0][0x1b4], R2 ;  /* 0x00006d00470d7a24 */ /* 0x000fe200078e0202 */
[----:B------:R1:W-:Y:S01]  /*1550*/  STS [R38+0x14100], R32 ;  /* 0x0141002026007388 */ /* 0x0003e20000000800 */
[----:B------:R-:W-:Y:S01]  /*1560*/  ISETP.GE.OR P1, PT, R69, R72, P0 ;  /* 0x000000484500720c */ /* 0x000fe20000726670 */
[----:B------:R-:W-:Y:S01]  /*1570*/  IMAD.WIDE.U32 R2, R71, c[0x0][0x1b0], R14 ;  /* 0x00006c0047027a25 */ /* 0x000fe200078e000e */
[----:B------:R-:W-:Y:S01]  /*1580*/  IADD3 R69, R69, 0x38, RZ ;  /* 0x0000003845457810 */ /* 0x000fe20007ffe0ff */
[----:B------:R1:W-:Y:S01]  /*1590*/  STS [R38+0x15000], R45 ;  /* 0x0150002d26007388 */ /* 0x0003e20000000800 */
[----:B------:R-:W-:Y:S01]  /*15a0*/  LEA R12, R10, 0x10000, 0x1 ;  /* 0x000100000a0c7811 */ /* 0x000fe200078e08ff */
[----:B------:R-:W-:-:S02]  /*15b0*/  IMAD.WIDE R70, R70, 0x40, R8 ;  /* 0x0000004046467825 */ /* 0x000fc400078e0208 */
[----:B------:R1:W-:Y:S02]  /*15c0*/  STS [R38+0x15100], R47 ;  /* 0x0151002f26007388 */ /* 0x0003e40000000800 */
[----:B------:R-:W-:Y:S02]  /*15d0*/  IMAD.IADD R9, R3, 0x1, R13 ;  /* 0x0000000103097824 */ /* 0x000fe400078e020d */
[----:B------:R1:W-:Y:S04]  /*15e0*/  STS [R38+0x14400], R41 ;  /* 0x0144002926007388 */ /* 0x0003e80000000800 */
        /* <DEDUP_REMOVED lines=11> */
[----:B------:R-:W-:Y:S06]  /*16a0*/  BAR.SYNC.DEFER_BLOCKING 0x0 ;  /* 0x0000000000007b1d */ /* 0x000fec0000010000 */
[----:B------:R1:W0:Y:S01]  /*16b0*/  LDS.128 R4, [R11+0x10700] ;  /* 0x010700000b047984 */ /* 0x0002220000000c00 */
[----:B------:R-:W-:Y:S05]  /*16c0*/  @P1 BRA `(.L_x_1086) ;  /* 0x0000009000001947 */ /* 0x000fea0003800000 */
[----:B------:R-:W2:Y:S01]  /*16d0*/  LDS.128 R12, [R12] ;  /* 0x000000000c0c7984 */ /* 0x000ea20000000c00 */
[----:B------:R-:W-:Y:S01]  /*16e0*/  MOV R8, R2 ;  /* 0x0000000200087202 */ /* 0x000fe20000000f00 */
[----:B------:R-:W-:-:S04]  /*16f0*/  IMAD R19, R71, c[0x0][0x1a0], RZ ;  /* 0x0000680047137a24 */ /* 0x000fc800078e02ff */
[----:B------:R-:W-:-:S04]  /*1700*/  IMAD.WIDE.U32 R16, R70, c[0x0][0x1a0], R8 ;  /* 0x0000680046107a25 */ /* 0x000fc800078e0008 */
[----:B------:R-:W-:Y:S01]  /*1710*/  IMAD R19, R70, c[0x0][0x1a4], R19 ;  /* 0x0000690046137a24 */ /* 0x000fe200078e0213 */
[----:B-1----:R-:W-:-:S03]  /*1720*/  LEA R18, P1, R16, c[0x0][0x188], 0x1 ;  /* 0x0000620010127a11 */ /* 0x002fc600078208ff */
[----:B------:R-:W-:-:S05]  /*1730*/  IMAD.IADD R17, R17, 0x1, R19 ;  /* 0x0000000111117824 */ /* 0x000fca00078e0213 */
[----:B------:R-:W-:-:S05]  /*1740*/  LEA.HI.X R19, R16, c[0x0][0x18c], R17, 0x1, P1 ;  /* 0x0000630010137a11 */ /* 0x000fca00008f0c11 */
[----:B--2---:R1:W-:Y:S02]  /*1750*/  STG.E.128 [R18.64], R12 ;  /* 0x0000000c12007986 */ /* 0x0043e4000c101d04 */
.L_x_1086:
[----:B------:R-:W-:Y:S05]  /*1760*/  BSYNC B0 ;  /* 0x0000000000007941 */ /* 0x000fea0003800000 */
.L_x_1085:
[----:B-1----:R1:W2:Y:S01]  /*1770*/  LDS.128 R12, [R11+0x10100] ;  /* 0x010100000b0c7984 */ /* 0x0022a20000000c00 */
[----:B------:R-:W-:Y:S01]  /*1780*/  BSSY B0, `(.L_x_1087) ;  /* 0x000000f000007945 */ /* 0x000fe20003800000 */
[-C--:B------:R-:W-:Y:S02]  /*1790*/  ISETP.GE.OR P1, PT, R0, R72.reuse, P0 ;  /* 0x000000480000720c */ /* 0x080fe40000726670 */
[----:B------:R-:W-:Y:S01]  /*17a0*/  ISETP.GE.OR P0, PT, R69, R72, P0 ;  /* 0x000000484500720c */ /* 0x000fe20000706670 */
[----:B------:R-:W-:Y:S07]  /*17b0*/  @P4 BRA `(.L_x_1088) ;  /* 0x000000b000004947 */ /* 0x000fee0003800000 */
[----:B------:R-:W-:Y:S01]  /*17c0*/  IADD3 R19, P4, R70, 0x8, RZ ;  /* 0x0000000846137810 */ /* 0x000fe20007f9e0ff */
[----:B------:R-:W-:Y:S01]  /*17d0*/  IMAD.MOV.U32 R17, RZ, RZ, R9 ;  /* 0x000000ffff117224 */ /* 0x000fe200078e0009 */
[----:B------:R-:W-:-:S03]  /*17e0*/  MOV R16, R2 ;  /* 0x0000000200107202 */ /* 0x000fc60000000f00 */
[----:B------:R-:W-:Y:S02]  /*17f0*/  IMAD.X R0, RZ, RZ, R71, P4 ;  /* 0x000000ffff007224 */ /* 0x000fe400020e0647 */
[----:B------:R-:W-:-:S04]  /*1800*/  IMAD.WIDE.U32 R16, R19, c[0x0][0x1a0], R16 ;  /* 0x0000680013107a25 */ /* 0x000fc800078e0010 */
[----:B------:R-:W-:Y:S01]  /*1810*/  IMAD R0, R0, c[0x0][0x1a0], RZ ;  /* 0x0000680000007a24 */ /* 0x000fe200078e02ff */
[----:B------:R-:W-:-:S03]  /*1820*/  LEA R18, P4, R16, c[0x0][0x188], 0x1 ;  /* 0x0000620010127a11 */ /* 0x000fc600078808ff */
[----:B------:R-:W-:-:S04]  /*1830*/  IMAD R19, R19, c[0x0][0x1a4], R0 ;  /* 0x0000690013137a24 */ /* 0x000fc800078e0200 */
[----:B------:R-:W-:-:S05]  /*1840*/  IMAD.IADD R17, R17, 0x1, R19 ;  /* 0x0000000111117824 */ /* 0x000fca00078e0213 */
[----:B------:R-:W-:-:S05]  /*1850*/  LEA.HI.X R19, R16, c[0x0][0x18c], R17, 0x1, P4 ;  /* 0x0000630010137a11 */ /* 0x000fca00020f0c11 */
[----:B--2---:R2:W-:Y:S02]  /*1860*/  STG.E.128 [R18.64], R12 ;  /* 0x0000000c12007986 */ /* 0x0045e4000c101d04 */
.L_x_1088:
[----:B------:R-:W-:Y:S05]  /*1870*/  BSYNC B0 ;  /* 0x0000000000007941 */ /* 0x000fea0003800000 */
.L_x_1087:
[----:B--2---:R2:W3:Y:S01]  /*1880*/  LDS.128 R12, [R11+0x10200] ;  /* 0x010200000b0c7984 */ /* 0x0044e20000000c00 */
[----:B------:R-:W-:Y:S01]  /*1890*/  BSSY B0, `(.L_x_1089) ;  /* 0x000000d000007945 */ /* 0x000fe20003800000 */
[----:B------:R-:W-:Y:S05]  /*18a0*/  @P3 BRA `(.L_x_1090) ;  /* 0x000000b000003947 */ /* 0x000fea0003800000 */
[----:B------:R-:W-:Y:S01]  /*18b0*/  IADD3 R19, P3, R70, 0x10, RZ ;  /* 0x0000001046137810 */ /* 0x000fe20007f7e0ff */
[----:B------:R-:W-:Y:S02]  /*18c0*/  IMAD.MOV.U32 R16, RZ, RZ, R2 ;  /* 0x000000ffff107224 */ /* 0x000fe400078e0002 */
[----:B------:R-:W-:Y:S01]  /*18d0*/  IMAD.MOV.U32 R17, RZ, RZ, R9 ;  /* 0x000000ffff117224 */ /* 0x000fe200078e0009 */
[----:B------:R-:W-:-:S03]  /*18e0*/  IADD3.X R0, RZ, R71, RZ, P3, !PT ;  /* 0x00000047ff007210 */ /* 0x000fc60001ffe4ff */
[----:B------:R-:W-:-:S04]  /*18f0*/  IMAD.WIDE.U32 R16, R19, c[0x0][0x1a0], R16 ;  /* 0x0000680013107a25 */ /* 0x000fc800078e0010 */
[----:B------:R-:W-:Y:S01]  /*1900*/  IMAD R0, R0, c[0x0][0x1a0], RZ ;  /* 0x0000680000007a24 */ /* 0x000fe200078e02ff */
[----:B------:R-:W-:-:S03]  /*1910*/  LEA R18, P3, R16, c[0x0][0x188], 0x1 ;  /* 0x0000620010127a11 */ /* 0x000fc600078608ff */
[----:B------:R-:W-:-:S05]  /*1920*/  IMAD R19, R19, c[0x0][0x1a4], R0 ;  /* 0x0000690013137a24 */ /* 0x000fca00078e0200 */
[----:B------:R-:W-:-:S04]  /*1930*/  IADD3 R17, R17, R19, RZ ;  /* 0x0000001311117210 */ /* 0x000fc80007ffe0ff */
[----:B------:R-:W-:-:S05]  /*1940*/  LEA.HI.X R19, R16, c[0x0][0x18c], R17, 0x1, P3 ;  /* 0x0000630010137a11 */ /* 0x000fca00018f0c11 */
[----:B---3--:R3:W-:Y:S02]  /*1950*/  STG.E.128 [R18.64], R12 ;  /* 0x0000000c12007986 */ /* 0x0087e4000c101d04 */
.L_x_1090:
[----:B------:R-:W-:Y:S05]  /*1960*/  BSYNC B0 ;  /* 0x0000000000007941 */ /* 0x000fea0003800000 */
.L_x_1089:
[----:B---3--:R3:W4:Y:S01]  /*1970*/  LDS.128 R12, [R11+0x10300] ;  /* 0x010300000b0c7984 */ /* 0x0087220000000c00 */
[----:B------:R-:W-:Y:S01]  /*1980*/  BSSY B0, `(.L_x_1091) ;  /* 0x000000d000007945 */ /* 0x000fe20003800000 */
[----:B------:R-:W-:Y:S05]  /*1990*/  @P2 BRA `(.L_x_1092) ;  /* 0x000000b000002947 */ /* 0x000fea0003800000 */
        /* <DEDUP_REMOVED lines=11> */
.L_x_1092:
[----:B------:R-:W-:Y:S05]  /*1a50*/  BSYNC B0 ;  /* 0x0000000000007941 */ /* 0x000fea0003800000 */
.L_x_1091:
[----:B----4-:R4:W1:Y:S01]  /*1a60*/  LDS.128 R12, [R11+0x10400] ;  /* 0x010400000b0c7984 */ /* 0x0108620000000c00 */
        /* <DEDUP_REMOVED lines=12> */
[----:B-1----:R1:W-:Y:S02]  /*1b30*/  STG.E.128 [R18.64], R12 ;  /* 0x0000000c12007986 */ /* 0x0023e4000c101d04 */
.L_x_1094:
[----:B------:R-:W-:Y:S05]  /*1b40*/  BSYNC B0 ;  /* 0x0000000000007941 */ /* 0x000fea0003800000 */
.L_x_1093:
[----:B-1----:R1:W2:Y:S01]  /*1b50*/  LDS.128 R12, [R11+0x10500] ;  /* 0x010500000b0c7984 */ /* 0x0022a20000000c00 */
        /* <DEDUP_REMOVED lines=12> */
[----:B--2---:R2:W-:Y:S02]  /*1c20*/  STG.E.128 [R18.64], R12 ;  /* 0x0000000c12007986 */ /* 0x0045e4000c101d04 */
.L_x_1096:
[----:B------:R-:W-:Y:S05]  /*1c30*/  BSYNC B0 ;  /* 0x0000000000007941 */ /* 0x000fea0003800000 */
.L_x_1095:
[----:B--2---:R2:W1:Y:S01]  /*1c40*/  LDS.128 R12, [R11+0x10600] ;  /* 0x010600000b0c7984 */ /* 0x0044620000000c00 */
[----:B------:R-:W-:Y:S01]  /*1c50*/  BSSY B0, `(.L_x_1097) ;  /* 0x000000d000007945 */ /* 0x000fe20003800000 */
[----:B------:R-:W-:Y:S05]  /*1c60*/  @P1 BRA `(.L_x_1098) ;  /* 0x000000b000001947 */ /* 0x000fea0003800000 */
[----:B------:R-:W-:Y:S01]  /*1c70*/  IADD3 R17, P1, R70, 0x30, RZ ;  /* 0x0000003046117810 */ /* 0x000fe20007f3e0ff */
[----:B------:R-:W-:Y:S01]  /*1c80*/  IMAD.MOV.U32 R10, RZ, RZ, R2 ;  /* 0x000000ffff0a7224 */ /* 0x000fe200078e0002 */
[----:B-1234-:R-:W-:-:S03]  /*1c90*/  MOV R11, R9 ;  /* 0x00000009000b7202 */ /* 0x01efc60000000f00 */
[----:B------:R-:W-:Y:S02]  /*1ca0*/  IMAD.X R0, RZ, RZ, R71, P1 ;  /* 0x000000ffff007224 */ /* 0x000fe400008e0647 */
[----:B------:R-:W-:-:S04]  /*1cb0*/  IMAD.WIDE.U32 R10, R17, c[0x0][0x1a0], R10 ;  /* 0x00006800110a7a25 */ /* 0x000fc800078e000a */
[----:B------:R-:W-:Y:S01]  /*1cc0*/  IMAD R0, R0, c[0x0][0x1a0], RZ ;  /* 0x0000680000007a24 */ /* 0x000fe200078e02ff */
[----:B------:R-:W-:-:S03]  /*1cd0*/  LEA R16, P1, R10, c[0x0][0x188], 0x1 ;  /* 0x000062000a107a11 */ /* 0x000fc600078208ff */
[----:B------:R-:W-:-:S04]  /*1ce0*/  IMAD R17, R17, c[0x0][0x1a4], R0 ;  /* 0x0000690011117a24 */ /* 0x000fc800078e0200 */
[----:B------:R-:W-:-:S05]  /*1cf0*/  IMAD.IADD R11, R11, 0x1, R17 ;  /* 0x000000010b0b7824 */ /* 0x000fca00078e0211 */
[----:B------:R-:W-:-:S05]  /*1d00*/  LEA.HI.X R17, R10, c[0x0][0x18c], R11, 0x1, P1 ;  /* 0x000063000a117a11 */ /* 0x000fca00008f0c0b */
[----:B------:R1:W-:Y:S02]  /*1d10*/  STG.E.128 [R16.64], R12 ;  /* 0x0000000c10007986 */ /* 0x0003e4000c101d04 */
.L_x_1098:
[----:B------:R-:W-:Y:S05]  /*1d20*/  BSYNC B0 ;  /* 0x0000000000007941 */ /* 0x000fea0003800000 */
.L_x_1097:
[----:B------:R-:W-:Y:S05]  /*1d30*/  @P0 EXIT ;  /* 0x000000000000094d */ /* 0x000fea0003800000 */
[----:B-1234-:R-:W-:Y:S02]  /*1d40*/  IADD3 R11, P0, R70, 0x38, RZ ;  /* 0x00000038460b7810 */ /* 0x01efe40007f1e0ff */
        /* <DEDUP_REMOVED lines=8> */
[----:B0-----:R-:W-:Y:S01]  /*1dd0*/  STG.E.128 [R8.64], R4 ;  /* 0x0000000408007986 */ /* 0x001fe2000c101d04 */
[----:B------:R-:W-:Y:S05]  /*1de0*/  EXIT ;  /* 0x000000000000794d */ /* 0x000fea0003800000 */
.L_x_1099:
        /* <DEDUP_REMOVED lines=9> */
.L_x_1173:


//--------------------- .text._ZN7cutlass13device_kernelIN5flash19enable_sm80_to_sm89INS1_16FlashAttnBwdSm80INS1_25CollectiveMainloopBwdSm80ILi1ELi1EN4cute5tupleIJNS5_1CILi64EEES8_NS7_ILi256EEEEEENS_10bfloat16_tEfNS_4arch4Sm80ELb1ELb0ELb1ELb1ELb0ELb0ELb0ELb0ELi2ELi4ELi2ELi2ELb0EEENS1_24CollectiveEpilogueBwdGQAISA_fSD_Li256ELb1ELb0EEENS1_25SingleTileBwdLPTSchedulerILb1ELi64ELb0EEEEEEEEEvNT_6ParamsE --------------------------
	.section	.text._ZN7cutlass13device_kernelIN5flash19enable_sm80_to_sm89INS1_16FlashAttnBwdSm80INS1_25CollectiveMainloopBwdSm80ILi1ELi1EN4cute5tupleIJNS5_1CILi64EEES8_NS7_ILi256EEEEEENS_10bfloat16_tEfNS_4arch4Sm80ELb1ELb0ELb1ELb1ELb0ELb0ELb0ELb0ELi2ELi4ELi2ELi2ELb0EEENS1_24CollectiveEpilogueBwdGQAISA_fSD_Li256ELb1ELb0EEENS1_25SingleTileBwdLPTSchedulerILb1ELi64ELb0EEEEEEEEEvNT_6ParamsE,"ax",@progbits
	.sectioninfo	@"SHI_REGISTERS=255"
	.align	128
.text._ZN7cutlass13device_kernelIN5flash19enable_sm80_to_sm89INS1_16FlashAttnBwdSm80INS1_25CollectiveMainloopBwdSm80ILi1ELi1EN4cute5tupleIJNS5_1CILi64EEES8_NS7_ILi256EEEEEENS_10bfloat16_tEfNS_4arch4Sm80ELb1ELb0ELb1ELb1ELb0ELb0ELb0ELb0ELi2ELi4ELi2ELi2ELb0EEENS1_24CollectiveEpilogueBwdGQAISA_fSD_Li256ELb1ELb0EEENS1_25SingleTileBwdLPTSchedulerILb1ELi64ELb0EEEEEEEEEvNT_6ParamsE:
        .type           _ZN7cutlass13device_kernelIN5flash19enable_sm80_to_sm89INS1_16FlashAttnBwdSm80INS1_25CollectiveMainloopBwdSm80ILi1ELi1EN4cute5tupleIJNS5_1CILi64EEES8_NS7_ILi256EEEEEENS_10bfloat16_tEfNS_4arch4Sm80ELb1ELb0ELb1ELb1ELb0ELb0ELb0ELb0ELi2ELi4ELi2ELi2ELb0EEENS1_24CollectiveEpilogueBwdGQAISA_fSD_Li256ELb1ELb0EEENS1_25SingleTileBwdLPTSchedulerILb1ELi64ELb0EEEEEEEEEvNT_6ParamsE,@function
        .size           _ZN7cutlass13device_kernelIN5flash19enable_sm80_to_sm89INS1_16FlashAttnBwdSm80INS1_25CollectiveMainloopBwdSm80ILi1ELi1EN4cute5tupleIJNS5_1CILi64EEES8_NS7_ILi256EEEEEENS_10bfloat16_tEfNS_4arch4Sm80ELb1ELb0ELb1ELb1ELb0ELb0ELb0ELb0ELi2ELi4ELi2ELi2ELb0EEENS1_24CollectiveEpilogueBwdGQAISA_fSD_Li256ELb1ELb0EEENS1_25SingleTileBwdLPTSchedulerILb1ELi64ELb0EEEEEEEEEvNT_6ParamsE,(.L_x_1174 - _ZN7cutlass13device_kernelIN5flash19enable_sm80_to_sm89INS1_16FlashAttnBwdSm80INS1_25CollectiveMainloopBwdSm80ILi1ELi1EN4cute5tupleIJNS5_1CILi64EEES8_NS7_ILi256EEEEEENS_10bfloat16_tEfNS_4arch4Sm80ELb1ELb0ELb1ELb1ELb0ELb0ELb0ELb0ELi2ELi4ELi2ELi2ELb0EEENS1_24CollectiveEpilogueBwdGQAISA_fSD_Li256ELb1ELb0EEENS1_25SingleTileBwdLPTSchedulerILb1ELi64ELb0EEEEEEEEEvNT_6ParamsE)
        .other          _ZN7cutlass13device_kernelIN5flash19enable_sm80_to_sm89INS1_16FlashAttnBwdSm80INS1_25CollectiveMainloopBwdSm80ILi1ELi1EN4cute5tupleIJNS5_1CILi64EEES8_NS7_ILi256EEEEEENS_10bfloat16_tEfNS_4arch4Sm80ELb1ELb0ELb1ELb1ELb0ELb0ELb0ELb0ELi2ELi4ELi2ELi2ELb0EEENS1_24CollectiveEpilogueBwdGQAISA_fSD_Li256ELb1ELb0EEENS1_25SingleTileBwdLPTSchedulerILb1ELi64ELb0EEEEEEEEEvNT_6ParamsE,@"STO_CUDA_ENTRY STV_DEFAULT"
_ZN7cutlass13device_kernelIN5flash19enable_sm80_to_sm89INS1_16FlashAttnBwdSm80INS1_25CollectiveMainloopBwdSm80ILi1ELi1EN4cute5tupleIJNS5_1CILi64EEES8_NS7_ILi256EEEEEENS_10bfloat16_tEfNS_4arch4Sm80ELb1ELb0ELb1ELb1ELb0ELb0ELb0ELb0ELi2ELi4ELi2ELi2ELb0EEENS1_24CollectiveEpilogueBwdGQAISA_fSD_Li256ELb1ELb0EEENS1_25SingleTileBwdLPTSchedulerILb1ELi64ELb0EEEEEEEEEvNT_6ParamsE:
        /* <DEDUP_REMOVED lines=31> */
.L_x_1101:
        /* <DEDUP_REMOVED lines=8> */
.L_x_1102:
        /* <DEDUP_REMOVED lines=22> */
.L_x_1103:
        /* <DEDUP_REMOVED lines=14> */
.L_x_1105:
[----:B------:R-:W-:Y:S02]  /*04b0*/  ULDC UR5, c[0x0][0x3dc] ;  /* 0x0000f70000057ab9 */ /* 0x000fe40000000800 */
.L_x_1104:
[----:B------:R-:W-:-:S04]  /*04c0*/  UIADD3 UR5, UR5, 0x3f, URZ ;  /* 0x0000003f05057890 */ /* 0x000fc8000fffe03f */
[----:B------:R-:W-:-:S04]  /*04d0*/  USHF.R.S32.HI UR4, URZ, 0x1f, UR5 ;  /* 0x0000001f3f047899 */ /* 0x000fc80008011405 */
[----:B------:R-:W-:-:S04]  /*04e0*/  ULEA.HI UR4, UR4, UR5, URZ, 0x6 ;  /* 0x0000000504047291 */ /* 0x000fc8000f8f303f */
[----:B------:R-:W-:-:S04]  /*04f0*/  USHF.R.S32.HI UR4, URZ, 0x6, UR4 ;  /* 0x000000063f047899 */ /* 0x000fc80008011404 */
[----:B------:R-:W-:-:S04]  /*0500*/  UISETP.GE.AND UP0, UPT, UR18, UR4, UPT ;  /* 0x000000041200728c */ /* 0x000fc8000bf06270 */
[----:B------:R-:W-:Y:S01]  /*0510*/  USEL UR16, UR16, 0xffffffff, !UP0 ;  /* 0xffffffff10107887 */ /* 0x000fe2000c000000 */
[----:B------:R-:W-:Y:S05]  /*0520*/  BRA `(.L_x_1106) ;  /* 0x0000049000007947 */ /* 0x000fea0003800000 */
.L_x_1100:
        /* <DEDUP_REMOVED lines=22> */
.L_x_1107:
        /* <DEDUP_REMOVED lines=8> */
.L_x_1108:
        /* <DEDUP_REMOVED lines=22> */
.L_x_1109:
        /* <DEDUP_REMOVED lines=14> */
.L_x_1111:
[----:B------:R-:W-:Y:S02]  /*0950*/  ULDC UR5, c[0x0][0x3dc] ;  /* 0x0000f70000057ab9 */ /* 0x000fe40000000800 */
.L_x_1110:
[----:B------:R-:W-:-:S04]  /*0960*/  UIADD3 UR5, UR5, 0x3f, URZ ;  /* 0x0000003f05057890 */ /* 0x000fc8000fffe03f */
[----:B------:R-:W-:-:S04]  /*0970*/  USHF.R.S32.HI UR4, URZ, 0x1f, UR5 ;  /* 0x0000001f3f047899 */ /* 0x000fc80008011405 */
[----:B------:R-:W-:-:S04]  /*0980*/  ULEA.HI UR4, UR4, UR5, URZ, 0x6 ;  /* 0x0000000504047291 */ /* 0x000fc8000f8f303f */
[----:B------:R-:W-:-:S04]  /*0990*/  USHF.R.S32.HI UR4, URZ, 0x6, UR4 ;  /* 0x000000063f047899 */ /* 0x000fc80008011404 */
[----:B------:R-:W-:-:S04]  /*09a0*/  UISETP.GE.AND UP0, UPT, UR18, UR4, UPT ;  /* 0x000000041200728c */ /* 0x000fc8000bf06270 */
[----:B------:R-:W-:-:S06]  /*09b0*/  USEL UR16, UR16, 0xffffffff, !UP0 ;  /* 0xffffffff10107887 */ /* 0x000fcc000c000000 */
.L_x_1106:
[----:B------:R-:W-:-:S13]  /*09c0*/  ISETP.LE.AND P0, PT, RZ, UR16, PT ;  /* 0x00000010ff007c0c */ /* 0x000fda000bf03270 */
[----:B------:R-:W-:Y:S05]  /*09d0*/  @!P0 EXIT ;  /* 0x000000000000894d */ /* 0x000fea0003800000 */
[----:B------:R-:W-:Y:S02]  /*09e0*/  ULDC.64 UR4, c[0x0][0x2c8] ;  /* 0x0000b20000047ab9 */ /* 0x000fe40000000a00 */
[----:B------:R-:W-:Y:S02]  /*09f0*/  UISETP.NE.U32.AND UP2, UPT, URZ, UR4, UPT ;  /* 0x000000043f00728c */ /* 0x000fe4000bf45070 */
[----:B------:R-:W-:Y:S02]  /*0a00*/  ULDC.64 UR6, c[0x0][0x2d0] ;  /* 0x0000b40000067ab9 */ /* 0x000fe40000000a00 */
[----:B------:R-:W-:Y:S02]  /*0a10*/  UISETP.NE.AND.EX UP2, UPT, URZ, UR5, UPT, UP2 ;  /* 0x000000053f00728c */ /* 0x000fe4000bf45320 */
[----:B------:R-:W-:Y:S02]  /*0a20*/  UISETP.NE.U32.AND UP1, UPT, URZ, UR6, UPT ;  /* 0x000000063f00728c */ /* 0x000fe4000bf25070 */
[----:B------:R-:W-:-:S02]  /*0a30*/  UMOV UR4, 0x4 ;  /* 0x0000000400047882 */ /* 0x000fc40000000000 */
[----:B------:R-:W-:Y:S01]  /*0a40*/  ULDC.64 UR8, c[0x0][0x2c8] ;  /* 0x0000b20000087ab9 */ /* 0x000fe20000000a00 */
[----:B------:R-:W-:Y:S01]  /*0a50*/  PLOP3.LUT P2, PT, PT, PT, UP2, 0x80, 0x0 ;  /* 0x000000000000781c */ /* 0x000fe20003f4f028 */
[----:B------:R-:W-:Y:S02]  /*0a60*/  UIMAD.WIDE UR8, UR16, UR4, UR8 ;  /* 0x00000004100872a5 */ /* 0x000fe4000f8e0208 */
[----:B------:R-:W-:Y:S02]  /*0a70*/  UISETP.NE.AND.EX UP1, UPT, URZ, UR7, UPT, UP1 ;  /* 0x000000073f00728c */ /* 0x000fe4000bf25310 */
[----:B------:R-:W-:Y:S02]  /*0a80*/  ULDC.64 UR10, c[0x0][0x2d0] ;  /* 0x0000b400000a7ab9 */ /* 0x000fe40000000a00 */
[----:B------:R-:W-:Y:S01]  /*0a90*/  IMAD.U32 R8, RZ, RZ, UR8 ;  /* 0x00000008ff087e24 */ /* 0x000fe2000f8e00ff */
[----:B------:R-:W-:Y:S01]  /*0aa0*/  UIMAD.WIDE UR10, UR16, UR4, UR10 ;  /* 0x00000004100a72a5 */ /* 0x000fe2000f8e020a */
[----:B------:R-:W-:Y:S01]  /*0ab0*/  IMAD.U32 R9, RZ, RZ, UR9 ;  /* 0x00000009ff097e24 */ /* 0x000fe2000f8e00ff */
[----:B------:R-:W-:Y:S01]  /*0ac0*/  PLOP3.LUT P1, PT, PT, PT, UP1, 0x80, 0x0 ;  /* 0x000000000000781c */ /* 0x000fe20003f2f018 */
[----:B------:R-:W-:-:S02]  /*0ad0*/  ULDC.64 UR6, c[0x0][0x2d8] ;  /* 0x0000b60000067ab9 */ /* 0x000fc40000000a00 */
[----:B------:R-:W-:Y:S01]  /*0ae0*/  UISETP.NE.U32.AND UP0, UPT, URZ, UR6, UPT ;  /* 0x000000063f00728c */ /* 0x000fe2000bf05070 */
[----:B------:R-:W2:Y:S01]  /*0af0*/  @P2 LDG.E R0, [R8.64] ;  /* 0x0000001408002981 */ /* 0x000ea2000c1e1900 */
[----:B------:R-:W-:Y:S01]  /*0b00*/  MOV R2, UR10 ;  /* 0x0000000a00027c02 */ /* 0x000fe20008000f00 */
[----:B------:R-:W-:Y:S01]  /*0b10*/  IMAD.U32 R3, RZ, RZ, UR11 ;  /* 0x0000000bff037e24 */ /* 0x000fe2000f8e00ff */
[----:B------:R-:W-:Y:S01]  /*0b20*/  UISETP.NE.AND.EX UP0, UPT, URZ, UR7, UPT, UP0 ;  /* 0x000000073f00728c */ /* 0x000fe2000bf05300 */
[----:B------:R-:W3:Y:S02]  /*0b30*/  @P2 LDG.E R5, [R8.64] ;  /* 0x0000001408052981 */ /* 0x000ee4000c1e1900 */
[----:B------:R-:W-:-:S03]  /*0b40*/  ULDC.64 UR6, c[0x0][0x2d8] ;  /* 0x0000b60000067ab9 */ /* 0x000fc60000000a00 */
[----:B------:R-:W4:Y:S01]  /*0b50*/  @P1 LDG.E R4, [R2.64] ;  /* 0x0000001402041981 */ /* 0x000f22000c1e1900 */
[----:B------:R-:W-:-:S04]  /*0b60*/  PLOP3.LUT P0, PT, PT, PT, UP0, 0x80, 0x0 ;  /* 0x000000000000781c */ /* 0x000fc80003f0f008 */
[----:B------:R-:W-:-:S06]  /*0b70*/  @UP0 UIMAD.WIDE UR6, UR16, UR4, UR6 ;  /* 0x00000004100602a5 */ /* 0x000fcc000f8e0206 */
[----:B------:R-:W-:Y:S01]  /*0b80*/  MOV R6, UR6 ;  /* 0x0000000600067c02 */ /* 0x000fe20008000f00 */
[----:B------:R-:W-:-:S05]  /*0b90*/  IMAD.U32 R7, RZ, RZ, UR7 ;  /* 0x00000007ff077e24 */ /* 0x000fca000f8e00ff */
[----:B------:R-:W5:Y:S01]  /*0ba0*/  @P0 LDG.E R6, [R6.64] ;  /* 0x0000001406060981 */ /* 0x000f62000c1e1900 */
[----:B------:R-:W-:Y:S02]  /*0bb0*/  ULDC UR15, c[0x0][0x168] ;  /* 0x00005a00000f7ab9 */ /* 0x000fe40000000800 */
[----:B------:R-:W-:Y:S02]  /*0bc0*/  UMOV UR9, URZ ;  /* 0x0000003f00097c82 */ /* 0x000fe40008000000 */
[----:B------:R-:W-:Y:S02]  /*0bd0*/  UMOV UR26, URZ ;  /* 0x0000003f001a7c82 */ /* 0x000fe40008000000 */
[----:B------:R-:W-:Y:S02]  /*0be0*/  UMOV UR27, URZ ;  /* 0x0000003f001b7c82 */ /* 0x000fe40008000000 */
[----:B------:R-:W-:Y:S02]  /*0bf0*/  UMOV UR24, URZ ;  /* 0x0000003f00187c82 */ /* 0x000fe40008000000 */
[----:B------:R-:W-:-:S02]  /*0c00*/  UMOV UR25, URZ ;  /* 0x0000003f00197c82 */ /* 0x000fc40008000000 */
[----:B------:R-:W-:Y:S01]  /*0c10*/  ULDC UR14, c[0x0][0x198] ;  /* 0x00006600000e7ab9 */ /* 0x000fe20000000800 */
[----:B--2---:R-:W1:Y:S08]  /*0c20*/  @P2 R2UR UR5, R0 ;  /* 0x00000000000523c2 */ /* 0x004e7000000e0000 */
[----:B---3--:R-:W2:Y:S08]  /*0c30*/  @P2 R2UR UR8, R5 ;  /* 0x00000000050823c2 */ /* 0x008eb000000e0000 */
[----:B----4-:R-:W3:Y:S01]  /*0c40*/  @P1 R2UR UR7, R4 ;  /* 0x00000000040713c2 */ /* 0x010ee200000e0000 */
[----:B-1----:R-:W-:-:S04]  /*0c50*/  @UP2 ULEA UR5, UR16, UR5, 0x6 ;  /* 0x0000000510052291 */ /* 0x002fc8000f8e303f */
[----:B------:R-:W-:-:S04]  /*0c60*/  @UP2 USHF.R.S32.HI UR10, URZ, 0x1f, UR5 ;  /* 0x0000001f3f0a2899 */ /* 0x000fc80008011405 */
[----:B------:R-:W-:Y:S02]  /*0c70*/  @UP2 ULEA.HI UR10, UR10, UR5, URZ, 0x6 ;  /* 0x000000050a0a2291 */ /* 0x000fe4000f8f303f */
[----:B--2---:R-:W-:Y:S02]  /*0c80*/  @UP2 USHF.R.S32.HI UR6, URZ, 0x1f, UR8 ;  /* 0x0000001f3f062899 */ /* 0x004fe40008011408 */
[----:B---3--:R-:W-:Y:S01]  /*0c90*/  @UP1 USHF.R.S32.HI UR5, URZ, 0x1f, UR7 ;  /* 0x0000001f3f051899 */ /* 0x008fe20008011407 */
[----:B-----5:R1:W2:Y:S01]  /*0ca0*/  @P0 R2UR UR15, R6 ;  /* 0x00000000060f03c2 */ /* 0x0202a200000e0000 */
[----:B------:R-:W-:Y:S02]  /*0cb0*/  @UP2 ULOP3.LUT UR9, UR10, 0xffffffc0, URZ, 0xc0, !UPT ;  /* 0xffffffc00a092892 */ /* 0x000fe4000f8ec03f */
[----:B------:R-:W-:Y:S02]  /*0cc0*/  @UP2 UMOV UR24, UR8 ;  /* 0x0000000800182c82 */ /* 0x000fe40008000000 */
[----:B------:R-:W-:-:S02]  /*0cd0*/  @UP2 UMOV UR25, UR6 ;  /* 0x0000000600192c82 */ /* 0x000fc40008000000 */
[----:B------:R-:W-:Y:S02]  /*0ce0*/  @UP1 UMOV UR26, UR7 ;  /* 0x00000007001a1c82 */ /* 0x000fe40008000000 */
[----:B------:R-:W-:Y:S01]  /*0cf0*/  @UP1 UMOV UR27, UR5 ;  /* 0x00000005001b1c82 */ /* 0x000fe20008000000 */
[----:B-12---:R-:W-:Y:S05]  /*0d00*/  @P0 BRA `(.L_x_1112) ;  /* 0x0000006000000947 */ /* 0x006fea0003800000 */
[----:B------:R-:W-:Y:S05]  /*0d10*/  @!P2 BRA `(.L_x_1112) ;  /* 0x000000500000a947 */ /* 0x000fea0003800000 */
[----:B------:R-:W2:Y:S04]  /*0d20*/  LDG.E R4, [R8.64] ;  /* 0x0000001408047981 */ /* 0x000ea8000c1e1900 */
[----:B------:R-:W3:Y:S01]  /*0d30*/  LDG.E R0, [R8.64+0x4] ;  /* 0x0000041408007981 */ /* 0x000ee2000c1e1900 */
[----:B--2---:R-:W1:Y:S08]  /*0d40*/  R2UR UR15, R4 ;  /* 0x00000000040f73c2 */ /* 0x004e7000000e0000 */
[----:B---3--:R-:W1:Y:S02]  /*0d50*/  R2UR UR5, R0 ;  /* 0x00000000000573c2 */ /* 0x008e6400000e0000 */
[----:B-1----:R-:W-:-:S06]  /*0d60*/  UIADD3 UR15, -UR15, UR5, URZ ;  /* 0x000000050f0f7290 */ /* 0x002fcc000fffe13f */
.L_x_1112:
        /* <DEDUP_REMOVED lines=10> */
.L_x_1113:
[----:B------:R-:W-:Y:S05]  /*0e10*/  @!P1 BRA `(.L_x_1114) ;  /* 0x0000005000009947 */ /* 0x000fea0003800000 */
[----:B------:R1:W2:Y:S04]  /*0e20*/  LDG.E R0, [R2.64] ;  /* 0x0000001402007981 */ /* 0x0002a8000c1e1900 */
[----:B-1----:R-:W3:Y:S01]  /*0e30*/  LDG.E R2, [R2.64+0x4] ;  /* 0x0000041402027981 */ /* 0x002ee2000c1e1900 */
[----:B--2---:R-:W1:Y:S08]  /*0e40*/  R2UR UR14, R0 ;  /* 0x00000000000e73c2 */ /* 0x004e7000000e0000 */
[----:B---3--:R-:W1:Y:S02]  /*0e50*/  R2UR UR4, R2 ;  /* 0x00000000020473c2 */ /* 0x008e6400000e0000 */
[----:B-1----:R-:W-:-:S06]  /*0e60*/  UIADD3 UR14, -UR14, UR4, URZ ;  /* 0x000000040e0e7290 */ /* 0x002fcc000fffe13f */
.L_x_1114:
        /* <DEDUP_REMOVED lines=82> */
[----:B------:R-:W-:Y:S01]  /*1390*/  SHF.R.S32.HI R34, RZ, 0x1f, R166 ;  /* 0x0000001fff227819 */ /* 0x000fe200000114a6 */
[----:B------:R-:W-:Y:S01]  /*13a0*/  ULDC.64 UR4, c[0x0][0x270] ;  /* 0x00009c0000047ab9 */ /* 0x000fe20000000a00 */
[----:B------:R-:W-:Y:S01]  /*13b0*/  IMAD.SHL.U32 R0, R166, 0x4, RZ ;  /* 0x00000004a6007824 */ /* 0x000fe200078e00ff */
[----:B------:R-:W-:Y:S01]  /*13c0*/  UIMAD UR4, UR23, UR4, URZ ;  /* 0x00000004170472a4 */ /* 0x000fe2000f8e023f */
[-C--:B------:R-:W-:Y:S01]  /*13d0*/  LEA.HI R33, R34, R166.reuse, RZ, 0x4 ;  /* 0x000000a622217211 */ /* 0x080fe200078f20ff */
[----:B------:R-:W-:Y:S01]  /*13e0*/  ULDC.64 UR6, c[0x0][0x248] ;  /* 0x0000920000067ab9 */ /* 0x000fe20000000a00 */
[----:B------:R-:W-:Y:S01]  /*13f0*/  IMAD.U32 R7, RZ, RZ, UR17 ;  /* 0x00000011ff077e24 */ /* 0x000fe2000f8e00ff */
[----:B------:R-:W-:Y:S01]  /*1400*/  UIMAD UR8, UR17, UR5, UR4 ;  /* 0x00000005110872a4 */ /* 0x000fe2000f8e0204 */
[----:B------:R-:W-:Y:S01]  /*1410*/  IADD3 R2, P1, R0, UR9, RZ ;  /* 0x0000000900027c10 */ /* 0x000fe2000ff3e0ff */
[----:B------:R-:W-:Y:S01]  /*1420*/  USHF.R.S32.HI UR4, URZ, 0x1f, UR9 ;  /* 0x0000001f3f047899 */ /* 0x000fe20008011409 */
[----:B------:R-:W-:Y:S01]  /*1430*/  SHF.R.S32.HI R8, RZ, 0x4, R33 ;  /* 0x00000004ff087819 */ /* 0x000fe20000011421 */
[----:B------:R-:W-:Y:S01]  /*1440*/  USHF.L.U32 UR5, UR9, 0x8, URZ ;  /* 0x0000000809057899 */ /* 0x000fe2000800063f */
[----:B------:R-:W-:Y:S01]  /*1450*/  LEA.HI R32, R34, R166, RZ, 0x5 ;  /* 0x000000a622207211 */ /* 0x000fe200078f28ff */
[----:B------:R-:W-:Y:S01]  /*1460*/  UISETP.NE.AND UP0, UPT, UR6, 0x1, UPT ;  /* 0x000000010600788c */ /* 0x000fe2000bf05270 */
[----:B------:R-:W-:Y:S01]  /*1470*/  LEA.HI R9, R33, R8, RZ, 0x1 ;  /* 0x0000000821097211 */ /* 0x000fe200078f08ff */
[----:B------:R-:W-:Y:S01]  /*1480*/  USHF.R.S32.HI UR6, URZ, 0x1f, UR5 ;  /* 0x0000001f3f067899 */ /* 0x000fe20008011405 */
[----:B------:R-:W-:Y:S01]  /*1490*/  LEA.HI.X.SX32 R3, R0, UR4, 0x1, P1 ;  /* 0x0000000400037c11 */ /* 0x000fe200088f0eff */
[----:B------:R-:W-:Y:S01]  /*14a0*/  IMAD.U32 R0, RZ, RZ, UR17 ;  /* 0x00000011ff007e24 */ /* 0x000fe2000f8e00ff */
[----:B------:R-:W-:Y:S01]  /*14b0*/  IADD3 R4, P0, R166, UR5, RZ ;  /* 0x00000005a6047c10 */ /* 0x000fe2000ff1e0ff */
[----:B------:R-:W-:Y:S01]  /*14c0*/  IMAD.U32 R6, RZ, RZ, UR17 ;  /* 0x00000011ff067e24 */ /* 0x000fe2000f8e00ff */
[-C--:B------:R-:W-:Y:S01]  /*14d0*/  LEA.HI R35, R34, R166.reuse, RZ, 0x2 ;  /* 0x000000a622237211 */ /* 0x080fe200078f10ff */
[--C-:B------:R-:W-:Y:S01]  /*14e0*/  IMAD.WIDE.U32 R26, R0, c[0x0][0x288], R2.reuse ;  /* 0x0000a200001a7a25 */ /* 0x100fe200078e0002 */
[----:B------:R-:W-:Y:S01]  /*14f0*/  LEA.HI.X.SX32 R5, R166, UR6, 0x1, P0 ;  /* 0x00000006a6057c11 */ /* 0x000fe200080f0eff */
[----:B------:R-:W-:Y:S01]  /*1500*/  UIMAD.WIDE.U32 UR28, UR17, UR7, URZ ;  /* 0x00000007111c72a5 */ /* 0x000fe2000f8e003f */
[----:B------:R-:W-:Y:S01]  /*1510*/  LOP3.LUT R0, R9, 0xfffffffe, RZ, 0xc0, !PT ;  /* 0xfffffffe09007812 */ /* 0x000fe200078ec0ff */
[----:B------:R-:W-:Y:S01]  /*1520*/  IMAD.WIDE.U32 R12, R6, c[0x0][0x270], R2 ;  /* 0x00009c00060c7a25 */ /* 0x000fe200078e0002 */
[--C-:B------:R-:W-:Y:S01]  /*1530*/  SHF.R.S32.HI R6, RZ, 0x2, R35.reuse ;  /* 0x00000002ff067819 */ /* 0x100fe20000011423 */
[----:B------:R-:W-:Y:S01]  /*1540*/  ULDC UR9, c[0x0][0x250] ;  /* 0x0000940000097ab9 */ /* 0x000fe20000000800 */
[----:B------:R-:W-:Y:S01]  /*1550*/  SHF.R.S32.HI R2, RZ, 0x1f, R35 ;  /* 0x0000001fff027819 */ /* 0x000fe20000011423 */
[----:B------:R-:W-:Y:S01]  /*1560*/  IMAD.WIDE.U32 R24, R7, c[0x0][0x238], R4 ;  /* 0x00008e0007187a25 */ /* 0x000fe200078e0004 */
[----:B------:R-:W-:Y:S01]  /*1570*/  SHF.R.S32.HI R4, RZ, 0x5, R32 ;  /* 0x00000005ff047819 */ /* 0x000fe20000011420 */
[----:B------:R-:W-:Y:S01]  /*1580*/  @UP0 UMOV UR19, UR29 ;  /* 0x0000001d00130c82 */ /* 0x000fe20008000000 */
[----:B------:R-:W-:Y:S01]  /*1590*/  LEA.HI R7, R34, R166, RZ, 0x3 ;  /* 0x000000a622077211 */ /* 0x000fe200078f18ff */
[----:B------:R-:W-:Y:S01]  /*15a0*/  IMAD.IADD R28, R8, 0x1, -R0 ;  /* 0x00000001081c7824 */ /* 0x000fe200078e0a00 */
[----:B------:R-:W-:Y:S01]  /*15b0*/  SHF.R.S32.HI R0, RZ, 0x1f, R32 ;  /* 0x0000001fff007819 */ /* 0x000fe20000011420 */
[----:B------:R-:W-:Y:S01]  /*15c0*/  UMOV UR10, UR17 ;  /* 0x00000011000a7c82 */ /* 0x000fe20008000000 */
[-C--:B------:R-:W-:Y:S01]  /*15d0*/  LEA.HI R5, R4, R4.reuse, RZ, 0x1 ;  /* 0x0000000404057211 */ /* 0x080fe200078f08ff */
[----:B------:R-:W-:Y:S01]  /*15e0*/  @UP0 USHF.R.U32.HI UR10, URZ, UR9, UR19 ;  /* 0x000000093f0a0299 */ /* 0x000fe20008011613 */
[----:B------:R-:W-:Y:S01]  /*15f0*/  LEA.HI R0, R0, R4, RZ, 0x2 ;  /* 0x0000000400007211 */ /* 0x000fe200078f10ff */
[----:B------:R-:W-:Y:S01]  /*1600*/  IMAD.U32 R10, RZ, RZ, UR18 ;  /* 0x00000012ff0a7e24 */ /* 0x000fe2000f8e00ff */
[----:B------:R-:W-:Y:S01]  /*1610*/  LEA.HI R2, R2, R6, RZ, 0x3 ;  /* 0x0000000602027211 */ /* 0x000fe200078f18ff */
[----:B------:R-:W-:Y:S01]  /*1620*/  USHF.R.S32.HI UR9, URZ, 0x1f, UR10 ;  /* 0x0000001f3f097899 */ /* 0x000fe2000801140a */
[----:B------:R-:W-:Y:S01]  /*1630*/  LOP3.LUT R3, R0, 0xfffffffc, RZ, 0xc0, !PT ;  /* 0xfffffffc00037812 */ /* 0x000fe200078ec0ff */
[----:B------:R-:W-:Y:S01]  /*1640*/  ULDC.64 UR6, c[0x0][0x1e0] ;  /* 0x0000780000067ab9 */ /* 0x000fe20000000a00 */
[----:B------:R-:W-:Y:S01]  /*1650*/  LOP3.LUT R0, R5, 0xfffffffe, RZ, 0xc0, !PT ;  /* 0xfffffffe05007812 */ /* 0x000fe200078ec0ff */
[----:B------:R-:W-:Y:S01]  /*1660*/  ULDC.64 UR4, c[0x0][0x1b0] ;  /* 0x00006c0000047ab9 */ /* 0x000fe20000000a00 */
[----:B------:R-:W-:Y:S01]  /*1670*/  SHF.R.S32.HI R248, RZ, 0x3, R7 ;  /* 0x00000003fff87819 */ /* 0x000fe20000011407 */
[----:B------:R-:W-:Y:S01]  /*1680*/  IMAD.IADD R30, R4, 0x1, -R3 ;  /* 0x00000001041e7824 */ /* 0x000fe200078e0a03 */
[----:B------:R-:W-:Y:S01]  /*1690*/  LOP3.LUT R2, R2, 0xfffffff8, RZ, 0xc0, !PT ;  /* 0xfffffff802027812 */ /* 0x000fe200078ec0ff */
[----:B------:R-:W-:Y:S01]  /*16a0*/  IMAD.IADD R236, R4, 0x1, -R0 ;  /* 0x0000000104ec7824 */ /* 0x000fe200078e0a00 */
[----:B------:R-:W-:Y:S01]  /*16b0*/  LOP3.LUT R0, R7, 0xfffffff8, RZ, 0xc0, !PT ;  /* 0xfffffff807007812 */ /* 0x000fe200078ec0ff */
[----:B------:R-:W-:Y:S01]  /*16c0*/  UIMAD UR6, UR9, UR6, URZ ;  /* 0x00000006090672a4 */ /* 0x000fe2000f8e023f */
[----:B------:R-:W-:Y:S01]  /*16d0*/  SHF.R.S32.HI R20, RZ, 0x1f, R248 ;  /* 0x0000001fff147819 */ /* 0x000fe200000114f8 */
[----:B------:R-:W-:Y:S01]  /*16e0*/  IMAD.IADD R31, R6, 0x1, -R2 ;  /* 0x00000001061f7824 */ /* 0x000fe200078e0a02 */
[----:B------:R-:W-:Y:S01]  /*16f0*/  IADD3 R4, P0, R248, UR26, RZ ;  /* 0x0000001af8047c10 */ /* 0x000fe2000ff1e0ff */
[----:B------:R-:W-:Y:S01]  /*1700*/  IMAD.IADD R29, R166, 0x1, -R0 ;  /* 0x00000001a61d7824 */ /* 0x000fe200078e0a00 */
[----:B------:R-:W-:Y:S01]  /*1710*/  UIMAD UR4, UR9, UR4, URZ ;  /* 0x00000004090472a4 */ /* 0x000fe2000f8e023f */
[----:B------:R-:W-:Y:S01]  /*1720*/  IMAD.SHL.U32 R0, R248, 0x40, RZ ;  /* 0x00000040f8007824 */ /* 0x000fe200078e00ff */
[----:B------:R-:W-:Y:S01]  /*1730*/  IADD3.X R5, R20, UR27, RZ, P0, !PT ;  /* 0x0000001b14057c10 */ /* 0x000fe200087fe4ff */
[----:B------:R-:W-:Y:S01]  /*1740*/  IMAD.SHL.U32 R2, R29, 0x8, RZ ;  /* 0x000000081d027824 */ /* 0x000fe200078e00ff */
[----:B------:R-:W-:Y:S01]  /*1750*/  USHF.R.S32.HI UR9, URZ, 0x1f, UR16 ;  /* 0x0000001f3f097899 */ /* 0x000fe20008011410 */
[----:B------:R-:W-:Y:S01]  /*1760*/  IMAD.U32 R6, RZ, RZ, UR10 ;  /* 0x0000000aff067e24 */ /* 0x000fe2000f8e00ff */
[----:B------:R-:W-:Y:S01]  /*1770*/  LOP3.LUT R0, R0, 0x1c0, RZ, 0xc0, !PT ;  /* 0x000001c000007812 */ /* 0x000fe200078ec0ff */
[----:B------:R-:W-:Y:S01]  /*1780*/  IMAD.WIDE R10, R10, 0x40, R4 ;  /* 0x000000400a0a7825 */ /* 0x000fe200078e0204 */
[--C-:B------:R-:W-:Y:S01]  /*1790*/  SHF.R.S32.HI R3, RZ, 0x1f, R2.reuse ;  /* 0x0000001fff037819 */ /* 0x100fe20000011402 */
[----:B------:R-:W-:Y:S01]  /*17a0*/  UIMAD UR7, UR10, UR7, UR6 ;  /* 0x000000070a0772a4 */ /* 0x000fe2000f8e0206 */
[----:B------:R-:W-:Y:S01]  /*17b0*/  LOP3.LUT R4, R0, 0x38, R2, 0xf8, !PT ;  /* 0x0000003800047812 */ /* 0x000fe200078ef802 */
[----:B------:R-:W-:Y:S01]  /*17c0*/  UIMAD UR6, UR10, UR5, UR4 ;  /* 0x000000050a0672a4 */ /* 0x000fe2000f8e0204 */
[----:B------:R-:W-:Y:S01]  /*17d0*/  SHF.R.U32.HI R0, RZ, 0x3, R0 ;  /* 0x00000003ff007819 */ /* 0x000fe20000011600 */
[----:B------:R-:W-:Y:S01]  /*17e0*/  USEL UR19, UR16, URZ, !UP1 ;  /* 0x0000003f10137287 */ /* 0x000fe2000c800000 */
[----:B------:R-:W-:Y:S01]  /*17f0*/  IADD3 R19, R13, UR8, RZ ;  /* 0x000000080d137c10 */ /* 0x000fe2000fffe0ff */
[----:B------:R-:W-:Y:S01]  /*1800*/  USEL UR8, UR9, URZ, !UP1 ;  /* 0x0000003f09087287 */ /* 0x000fe2000c800000 */
[----:B------:R-:W-:Y:S01]  /*1810*/  LOP3.LUT R240, R4, R0, RZ, 0x3c, !PT ;  /* 0x0000000004f07212 */ /* 0x000fe200078e3cff */
[----:B------:R-:W-:Y:S01]  /*1820*/  ULDC.64 UR4, c[0x0][0x1e8] ;  /* 0x00007a0000047ab9 */ /* 0x000fe20000000a00 */
[----:B------:R-:W-:Y:S01]  /*1830*/  IMAD.WIDE.U32 R4, R6, c[0x0][0x1e0], R2 ;  /* 0x0000780006047a25 */ /* 0x000fe200078e0002 */
[----:B------:R-:W-:Y:S01]  /*1840*/  UIMAD UR4, UR8, UR4, URZ ;  /* 0x00000004080472a4 */ /* 0x000fe2000f8e023f */
[----:B------:R-:W-:Y:S01]  /*1850*/  IADD3 R17, P0, R248, UR24, RZ ;  /* 0x00000018f8117c10 */ /* 0x000fe2000ff1e0ff */
[----:B------:R-:W-:Y:S01]  /*1860*/  USHF.R.S32.HI UR22, URZ, 0x1f, UR13 ;  /* 0x0000001f3f167899 */ /* 0x000fe2000801140d */
[----:B------:R-:W-:Y:S01]  /*1870*/  IMAD.MOV.U32 R18, RZ, RZ, R12 ;  /* 0x000000ffff127224 */ /* 0x000fe200078e000c */
[----:B------:R-:W-:Y:S01]  /*1880*/  IADD3 R5, R5, UR7, RZ ;  /* 0x0000000705057c10 */ /* 0x000fe2000fffe0ff */
[----:B------:R-:W-:Y:S01]  /*1890*/  IMAD.WIDE.U32 R6, R6, c[0x0][0x1b0], R2 ;  /* 0x00006c0006067a25 */ /* 0x000fe200078e0002 */
[----:B------:R-:W-:Y:S01]  /*18a0*/  IADD3.X R20, R20, UR25, RZ, P0, !PT ;  /* 0x0000001914147c10 */ /* 0x000fe200087fe4ff */
[----:B------:R-:W-:Y:S01]  /*18b0*/  UIMAD UR7, UR19, UR5, UR4 ;  /* 0x00000005130772a4 */ /* 0x000fe2000f8e0204 */
[----:B------:R-:W-:Y:S01]  /*18c0*/  IADD3 R21, R2, 0x40, RZ ;  /* 0x0000004002157810 */ /* 0x000fe20007ffe0ff */
[----:B------:R-:W-:Y:S01]  /*18d0*/  IMAD.U32 R12, RZ, RZ, UR19 ;  /* 0x00000013ff0c7e24 */ /* 0x000fe2000f8e00ff */
[----:B------:R-:W-:Y:S01]  /*18e0*/  ULDC.64 UR4, c[0x0][0x1b8] ;  /* 0x00006e0000047ab9 */ /* 0x000fe20000000a00 */
[----:B------:R-:W-:Y:S01]  /*18f0*/  IADD3 R7, R7, UR6, RZ ;  /* 0x0000000607077c10 */ /* 0x000fe2000fffe0ff */
[----:B------:R-:W-:Y:S01]  /*1900*/  IMAD R0, R20, c[0x0][0x178], RZ ;  /* 0x00005e0014007a24 */ /* 0x000fe200078e02ff */
[----:B------:R-:W-:Y:S01]  /*1910*/  UIMAD UR4, UR8, UR4, URZ ;  /* 0x00000004080472a4 */ /* 0x000fe2000f8e023f */
[----:B------:R-:W-:Y:S01]  /*1920*/  IMAD.WIDE.U32 R4, R12, c[0x0][0x1e8], R4 ;  /* 0x00007a000c047a25 */ /* 0x000fe200078e0004 */
[----:B------:R-:W-:Y:S01]  /*1930*/  UIADD3 UR8, -UR11, UR14, URZ ;  /* 0x0000000e0b087290 */ /* 0x000fe2000fffe13f */
[C---:B------:R-:W-:Y:S01]  /*1940*/  ISETP.GE.AND P6, PT, R2.reuse, c[0x0][0x1cc], PT ;  /* 0x0000730002007a0c */ /* 0x040fe20003fc6270 */
[----:B------:R-:W-:Y:S01]  /*1950*/  UIMAD UR4, UR19, UR5, UR4 ;  /* 0x00000005130472a4 */ /* 0x000fe2000f8e0204 */
[----:B------:R-:W-:Y:S01]  /*1960*/  IMAD R13, R17, c[0x0][0x17c], R0 ;  /* 0x00005f00110d7a24 */ /* 0x000fe200078e0200 */
[----:B------:R-:W-:Y:S01]  /*1970*/  IADD3 R5, R5, UR7, RZ ;  /* 0x0000000705057c10 */ /* 0x000fe2000fffe0ff */
[----:B------:R-:W-:Y:S01]  /*1980*/  IMAD.WIDE.U32 R8, R17, c[0x0][0x178], R2 ;  /* 0x00005e0011087a25 */ /* 0x000fe200078e0002 */
[----:B------:R-:W-:Y:S01]  /*1990*/  IADD3 R22, R2, 0xc0, RZ ;  /* 0x000000c002167810 */ /* 0x000fe20007ffe0ff */
[----:B------:R-:W-:Y:S01]  /*19a0*/  USEL UR10, UR16, URZ, !UP2 ;  /* 0x0000003f100a7287 */ /* 0x000fe2000d000000 */
[----:B------:R-:W-:Y:S01]  /*19b0*/  CS2R R162, SRZ ;  /* 0x0000000000a27805 */ /* 0x000fe2000001ff00 */
[----:B------:R-:W-:Y:S01]  /*19c0*/  IMAD.WIDE.U32 R6, R12, c[0x0][0x1b8], R6 ;  /* 0x00006e000c067a25 */ /* 0x000fe200078e0006 */
[----:B------:R-:W-:Y:S01]  /*19d0*/  USEL UR9, UR9, URZ, !UP2 ;  /* 0x0000003f09097287 */ /* 0x000fe2000d000000 */
[----:B------:R-:W-:Y:S01]  /*19e0*/  CS2R R160, SRZ ;  /* 0x0000000000a07805 */ /* 0x000fe2000001ff00 */
[----:B------:R-:W-:Y:S01]  /*19f0*/  USHF.L.U32 UR19, UR13, 0x6, URZ ;  /* 0x000000060d137899 */ /* 0x000fe2000800063f */
[----:B------:R-:W-:Y:S01]  /*1a00*/  IMAD R0, R11, c[0x0][0x1d8], RZ ;  /* 0x000076000b007a24 */ /* 0x000fe200078e02ff */
[----:B------:R-:W-:Y:S01]  /*1a10*/  IADD3 R7, R7, UR4, RZ ;  /* 0x0000000407077c10 */ /* 0x000fe2000fffe0ff */
[----:B------:R-:W-:Y:S01]  /*1a20*/  IMAD.IADD R9, R9, 0x1, R13 ;  /* 0x0000000109097824 */ /* 0x000fe200078e020d */
[----:B------:R-:W-:Y:S01]  /*1a30*/  ULDC.64 UR4, c[0x0][0x180] ;  /* 0x0000600000047ab9 */ /* 0x000fe20000000a00 */
[C---:B------:R-:W-:Y:S01]  /*1a40*/  IMAD R16, R10.reuse, c[0x0][0x1dc], R0 ;  /* 0x000077000a107a24 */ /* 0x040fe200078e0200 */
[----:B------:R-:W-:Y:S01]  /*1a50*/  UIMAD UR4, UR23, UR4, URZ ;  /* 0x00000004170472a4 */ /* 0x000fe2000f8e023f */
[----:B------:R-:W-:Y:S01]  /*1a60*/  IMAD.WIDE.U32 R12, R10, c[0x0][0x1d8], R4 ;  /* 0x000076000a0c7a25 */ /* 0x000fe200078e0004 */
[----:B------:R-:W-:Y:S01]  /*1a70*/  CS2R R158, SRZ ;  /* 0x00000000009e7805 */ /* 0x000fe2000001ff00 */
[----:B------:R-:W-:Y:S01]  /*1a80*/  CS2R R156, SRZ ;  /* 0x00000000009c7805 */ /* 0x000fe2000001ff00 */
[----:B------:R-:W-:Y:S01]  /*1a90*/  UIMAD UR6, UR17, UR5, UR4 ;  /* 0x00000005110672a4 */ /* 0x000fe2000f8e0204 */
[----:B------:R-:W-:Y:S01]  /*1aa0*/  IMAD R0, R11, c[0x0][0x1a8], RZ ;  /* 0x00006a000b007a24 */ /* 0x000fe200078e02ff */
[----:B------:R-:W-:Y:S01]  /*1ab0*/  LEA R4, P0, R12, c[0x0][0x1c0], 0x1 ;  /* 0x000070000c047a11 */ /* 0x000fe200078008ff */
[----:B------:R-:W-:Y:S01]  /*1ac0*/  IMAD.IADD R5, R13, 0x1, R16 ;  /* 0x000000010d057824 */ /* 0x000fe200078e0210 */
[----:B------:R-:W-:Y:S01]  /*1ad0*/  IADD3 R16, R2, 0x80, RZ ;  /* 0x0000008002107810 */ /* 0x000fe20007ffe0ff */
[C---:B------:R-:W-:Y:S01]  /*1ae0*/  IMAD R0, R10.reuse, c[0x0][0x1ac], R0 ;  /* 0x00006b000a007a24 */ /* 0x040fe200078e0200 */
[----:B------:R-:W-:Y:S01]  /*1af0*/  ULDC.64 UR4, c[0x0][0x178] ;  /* 0x00005e0000047ab9 */ /* 0x000fe20000000a00 */
[----:B------:R-:W-:Y:S01]  /*1b00*/  IMAD.WIDE.U32 R10, R10, c[0x0][0x1a8], R6 ;  /* 0x00006a000a0a7a25 */ /* 0x000fe200078e0006 */
[----:B------:R-:W-:Y:S01]  /*1b10*/  LEA.HI.X R5, R12, c[0x0][0x1c4], R5, 0x1, P0 ;  /* 0x000071000c057a11 */ /* 0x000fe200000f0c05 */
[----:B------:R-:W-:Y:S01]  /*1b20*/  UIMAD.WIDE.U32 UR24, UR13, UR4, URZ ;  /* 0x000000040d1872a5 */ /* 0x000fe2000f8e003f */
[----:B------:R-:W-:Y:S01]  /*1b30*/  ISETP.GE.AND P2, PT, R16, c[0x0][0x1cc], PT ;  /* 0x0000730010007a0c */ /* 0x000fe20003f46270 */
[----:B------:R-:W-:Y:S01]  /*1b40*/  IMAD.IADD R0, R11, 0x1, R0 ;  /* 0x000000010b007824 */ /* 0x000fe200078e0200 */
[C---:B------:R-:W-:Y:S01]  /*1b50*/  LEA R6, P0, R10.reuse, c[0x0][0x190], 0x1 ;  /* 0x000064000a067a11 */ /* 0x040fe200078008ff */
[----:B------:R-:W-:Y:S01]  /*1b60*/  IMAD.U32 R14, RZ, RZ, UR17 ;  /* 0x00000011ff0e7e24 */ /* 0x000fe2000f8e00ff */
[----:B------:R-:W-:Y:S01]  /*1b70*/  UIMAD UR4, UR22, UR4, URZ ;  /* 0x00000004160472a4 */ /* 0x000fe2000f8e023f */
[----:B------:R-:W-:Y:S01]  /*1b80*/  IMAD.MOV.U32 R11, RZ, RZ, c[0x0][0x1dc] ;  /* 0x00007700ff0b7624 */ /* 0x000fe200078e00ff */
[----:B------:R-:W-:Y:S01]  /*1b90*/  LEA.HI.X R7, R10, c[0x0][0x194], R0, 0x1, P0 ;  /* 0x000065000a077a11 */ /* 0x000fe200000f0c00 */
[----:B------:R-:W-:Y:S01]  /*1ba0*/  IMAD.WIDE.U32 R14, R14, c[0x0][0x180], R8 ;  /* 0x000060000e0e7a25 */ /* 0x000fe200078e0008 */
[----:B------:R-:W-:Y:S01]  /*1bb0*/  LEA.HI R10, R34, R166, RZ, 0x6 ;  /* 0x000000a6220a7211 */ /* 0x000fe200078f30ff */
[----:B------:R-:W-:Y:S01]  /*1bc0*/  CS2R R154, SRZ ;  /* 0x00000000009a7805 */ /* 0x000fe2000001ff00 */
[----:B------:R-:W-:Y:S01]  /*1bd0*/  IADD3 R0, -R248, UR8, RZ ;  /* 0x00000008f8007c10 */ /* 0x000fe2000fffe1ff */
[----:B------:R-:W-:Y:S01]  /*1be0*/  IMAD.MOV.U32 R9, RZ, RZ, c[0x0][0x1d8] ;  /* 0x00007600ff097624 */ /* 0x000fe200078e00ff */
[----:B------:R-:W-:Y:S01]  /*1bf0*/  ISETP.GE.AND P0, PT, R21, c[0x0][0x1cc], PT ;  /* 0x0000730015007a0c */ /* 0x000fe20003f06270 */
[----:B------:R-:W-:Y:S01]  /*1c00*/  IMAD.MOV.U32 R36, RZ, RZ, c[0x0][0x1ac] ;  /* 0x00006b00ff247624 */ /* 0x000fe200078e00ff */
[----:B------:R-:W-:Y:S01]  /*1c10*/  SHF.R.S32.HI R23, RZ, 0x6, R10 ;  /* 0x00000006ff177819 */ /* 0x000fe2000001140a */
[----:B------:R-:W-:Y:S01]  /*1c20*/  IMAD.MOV.U32 R12, RZ, RZ, R14 ;  /* 0x000000ffff0c7224 */ /* 0x000fe200078e000e */
[C---:B------:R-:W-:Y:S01]  /*1c30*/  ISETP.LT.OR P4, PT, R0.reuse, 0x1, P6 ;  /* 0x000000010000780c */ /* 0x040fe20003781670 */
[----:B------:R-:W-:Y:S01]  /*1c40*/  IMAD.U32 R14, RZ, RZ, UR10 ;  /* 0x0000000aff0e7e24 */ /* 0x000fe2000f8e00ff */
[----:B------:R-:W-:Y:S01]  /*1c50*/  ISETP.LT.OR P3, PT, R0, 0x1, P0 ;  /* 0x000000010000780c */ /* 0x000fe20000761670 */
[----:B------:R-:W-:Y:S01]  /*1c60*/  IMAD R240, R23, 0x200, R240 ;  /* 0x0000020017f07824 */ /* 0x000fe200078e02f0 */
[C---:B------:R-:W-:Y:S01]  /*1c70*/  LEA R8, P1, R9.reuse, R4, 0x6 ;  /* 0x0000000409087211 */ /* 0x040fe200078230ff */
[----:B------:R-:W-:Y:S01]  /*1c80*/  IMAD.WIDE.U32 R18, R14, c[0x0][0x278], R18 ;  /* 0x00009e000e127a25 */ /* 0x000fe200078e0012 */
[----:B------:R-:W-:Y:S01]  /*1c90*/  ISETP.LT.OR P0, PT, R0, 0x21, P0 ;  /* 0x000000210000780c */ /* 0x000fe20000701670 */
[----:B------:R-:W-:Y:S01]  /*1ca0*/  CS2R R152, SRZ ;  /* 0x0000000000987805 */ /* 0x000fe2000001ff00 */
[----:B------:R-:W-:Y:S01]  /*1cb0*/  LEA.HI.X R9, R9, R5, R11, 0x6, P1 ;  /* 0x0000000509097211 */ /* 0x000fe200008f340b */
[----:B------:R-:W-:Y:S01]  /*1cc0*/  IMAD.MOV.U32 R11, RZ, RZ, c[0x0][0x1a8] ;  /* 0x00006a00ff0b7624 */ /* 0x000fe200078e00ff */
[----:B------:R-:W-:Y:S01]  /*1cd0*/  ISETP.GE.AND P1, PT, R22, c[0x0][0x1cc], PT ;  /* 0x0000730016007a0c */ /* 0x000fe20003f26270 */
[----:B------:R-:W-:Y:S01]  /*1ce0*/  IMAD.SHL.U32 R240, R240, 0x2, RZ ;  /* 0x00000002f0f07824 */ /* 0x000fe200078e00ff */
[----:B------:R-:W-:Y:S01]  /*1cf0*/  IADD3 R13, R15, UR6, RZ ;  /* 0x000000060f0d7c10 */ /* 0x000fe2000fffe0ff */
[----:B------:R-:W-:Y:S01]  /*1d00*/  UIMAD UR6, UR13, UR5, UR4 ;  /* 0x000000050d0672a4 */ /* 0x000fe2000f8e0204 */
[C---:B------:R-:W-:Y:S01]  /*1d10*/  LEA R10, P5, R11.reuse, R6, 0x6 ;  /* 0x000000060b0a7211 */ /* 0x040fe200078a30ff */
[----:B------:R-:W-:Y:S01]  /*1d20*/  IMAD.MOV.U32 R246, RZ, RZ, 0x20 ;  /* 0x00000020fff67424 */ /* 0x000fe200078e00ff */
[----:B------:R-:W-:Y:S01]  /*1d30*/  @!PT LDS RZ, [RZ] ;  /* 0x00000000fffff984 */ /* 0x000fe20000000800 */
[----:B------:R-:W-:Y:S01]  /*1d40*/  @!PT LDS RZ, [RZ] ;  /* 0x00000000fffff984 */ /* 0x000fe20000000800 */
[----:B------:R-:W-:Y:S01]  /*1d50*/  @!PT LDS RZ, [RZ] ;  /* 0x00000000fffff984 */ /* 0x000fe20000000800 */
[----:B------:R1:W-:Y:S01]  /*1d60*/  LDGSTS.E.BYPASS.LTC128B.128 [R240+0x8080], [R4.64], !P4 ;  /* 0x0808000004f07fae */ /* 0x0003e2000e101d54 */
[C---:B------:R-:W-:Y:S01]  /*1d70*/  ISETP.LT.OR P4, PT, R0.reuse, 0x1, P2 ;  /* 0x000000010000780c */ /* 0x040fe20001781670 */
[----:B------:R-:W-:Y:S01]  /*1d80*/  ULDC.64 UR4, c[0x0][0x188] ;  /* 0x0000620000047ab9 */ /* 0x000fe20000000a00 */
[----:B------:R-:W-:Y:S01]  /*1d90*/  LEA.HI.X R11, R11, R7, R36, 0x6, P5 ;  /* 0x000000070b0b7211 */ /* 0x000fe200028f3424 */
[----:B------:R1:W-:Y:S01]  /*1da0*/  LDGSTS.E.BYPASS.LTC128B.128 [R240+0xa080], [R4.64+0x80], !P3 ;  /* 0x0a08008004f07fae */ /* 0x0003e2000d901d54 */
[C---:B------:R-:W-:Y:S01]  /*1db0*/  ISETP.LT.OR P3, PT, R0.reuse, 0x1, P1 ;  /* 0x000000010000780c */ /* 0x040fe20000f61670 */
[----:B------:R-:W-:Y:S01]  /*1dc0*/  UIMAD UR4, UR9, UR4, URZ ;  /* 0x00000004090472a4 */ /* 0x000fe2000f8e023f */
[C---:B------:R-:W-:Y:S01]  /*1dd0*/  ISETP.LT.OR P5, PT, R0.reuse, 0x21, P6 ;  /* 0x000000210000780c */ /* 0x040fe200037a1670 */
[----:B------:R-:W-:Y:S01]  /*1de0*/  UIADD3 UR6, UR25, UR6, URZ ;  /* 0x0000000619067290 */ /* 0x000fe2000fffe03f */
[C---:B------:R-:W-:Y:S01]  /*1df0*/  ISETP.LT.OR P2, PT, R0.reuse, 0x21, P2 ;  /* 0x000000210000780c */ /* 0x040fe20001741670 */
[----:B------:R-:W-:Y:S01]  /*1e00*/  UIMAD UR4, UR10, UR5, UR4 ;  /* 0x000000050a0472a4 */ /* 0x000fe2000f8e0204 */
[----:B------:R-:W-:Y:S01]  /*1e10*/  ISETP.LT.OR P1, PT, R0, 0x21, P1 ;  /* 0x000000210000780c */ /* 0x000fe20000f21670 */
[----:B------:R-:W-:Y:S01]  /*1e20*/  IMAD.WIDE.U32 R38, R14, c[0x0][0x188], R12 ;  /* 0x000062000e267a25 */ /* 0x000fe200078e000c */
[----:B------:R-:W-:Y:S01]  /*1e30*/  CS2R R150, SRZ ;  /* 0x0000000000967805 */ /* 0x000fe2000001ff00 */
[----:B------:R1:W-:Y:S01]  /*1e40*/  LDGSTS.E.BYPASS.LTC128B.128 [R240+0xc080], [R4.64+0x100], !P4 ;  /* 0x0c08010004f07fae */ /* 0x0003e2000e101d54 */
[----:B------:R-:W-:Y:S01]  /*1e50*/  ISETP.GE.AND P4, PT, R2, c[0x0][0x19c], PT ;  /* 0x0000670002007a0c */ /* 0x000fe20003f86270 */
[----:B------:R-:W-:Y:S01]  /*1e60*/  IMAD.WIDE.U32 R12, R17, c[0x0][0x208], R2 ;  /* 0x00008200110c7a25 */ /* 0x000fe200078e0002 */
[----:B------:R-:W-:Y:S01]  /*1e70*/  IADD3 R37, R39, UR4, RZ ;  /* 0x0000000427257c10 */ /* 0x000fe2000fffe0ff */
[----:B------:R1:W-:Y:S01]  /*1e80*/  LDGSTS.E.BYPASS.LTC128B.128 [R240+0xe080], [R4.64+0x180], !P3 ;  /* 0x0e08018004f07fae */ /* 0x0003e2000d901d54 */
[C---:B------:R-:W-:Y:S01]  /*1e90*/  ISETP.GE.AND P3, PT, R21.reuse, c[0x0][0x19c], PT ;  /* 0x0000670015007a0c */ /* 0x040fe20003f66270 */
[----:B------:R-:W-:Y:S01]  /*1ea0*/  ULDC.64 UR4, c[0x0][0x288] ;  /* 0x0000a20000047ab9 */ /* 0x000fe20000000a00 */
[----:B------:R-:W-:Y:S01]  /*1eb0*/  IMAD.MOV.U32 R3, RZ, RZ, c[0x0][0x178] ;  /* 0x00005e00ff037624 */ /* 0x000fe200078e00ff */
[----:B------:R2:W-:Y:S01]  /*1ec0*/  LDGSTS.E.BYPASS.LTC128B.128 [R240+0x9080], [R8.64], !P5 ;  /* 0x0908000008f07fae */ /* 0x0005e2000e901d54 */
[C---:B------:R-:W-:Y:S01]  /*1ed0*/  ISETP.LT.OR P5, PT, R0.reuse, 0x1, P4 ;  /* 0x000000010000780c */ /* 0x040fe200027a1670 */
[----:B------:R-:W-:Y:S01]  /*1ee0*/  UIMAD UR4, UR23, UR4, URZ ;  /* 0x00000004170472a4 */ /* 0x000fe2000f8e023f */
[C---:B------:R-:W-:Y:S01]  /*1ef0*/  ISETP.LT.OR P4, PT, R0.reuse, 0x21, P4 ;  /* 0x000000210000780c */ /* 0x040fe20002781670 */
        /* <DEDUP_REMOVED lines=11> */
[C---:B------:R-:W-:Y:S01]  /*1fb0*/  ISETP.LT.OR P6, PT, R0.reuse, 0x1, P2 ;  /* 0x000000010000780c */ /* 0x040fe200017c1670 */
[----:B------:R3:W-:Y:S01]  /*1fc0*/  LDGSTS.E.BYPASS.LTC128B.128 [R240+0x80], [R6.64], !P5 ;  /* 0x0008000006f07fae */ /* 0x0007e2000e901d54 */
[C---:B------:R-:W-:Y:S01]  /*1fd0*/  ISETP.LT.OR P5, PT, R0.reuse, 0x1, P1 ;  /* 0x000000010000780c */ /* 0x040fe20000fa1670 */
[----:B------:R-:W-:Y:S01]  /*1fe0*/  CS2R R140, SRZ ;  /* 0x00000000008c7805 */ /* 0x000fe2000001ff00 */
[C---:B------:R-:W-:Y:S01]  /*1ff0*/  ISETP.LT.OR P2, PT, R0.reuse, 0x21, P2 ;  /* 0x000000210000780c */ /* 0x040fe20001741670 */
[----:B------:R3:W-:Y:S01]  /*2000*/  LDGSTS.E.BYPASS.LTC128B.128 [R240+0x2080], [R6.64+0x80], !P0 ;  /* 0x0208008006f07fae */ /* 0x0007e2000c101d54 */
[----:B------:R-:W-:Y:S01]  /*2010*/  ISETP.LT.OR P1, PT, R0, 0x21, P1 ;  /* 0x000000210000780c */ /* 0x000fe20000f21670 */
[----:B------:R-:W-:Y:S01]  /*2020*/  CS2R R138, SRZ ;  /* 0x00000000008a7805 */ /* 0x000fe2000001ff00 */
[----:B-1----:R-:W-:Y:S01]  /*2030*/  IMAD.U32 R4, RZ, RZ, UR24 ;  /* 0x00000018ff047e24 */ /* 0x002fe2000f8e00ff */
[----:B------:R1:W-:Y:S01]  /*2040*/  STL.64 [R1], R38 ;  /* 0x0000002601007387 */ /* 0x0003e20000100a00 */
[----:B------:R-:W-:Y:S01]  /*2050*/  IMAD.U32 R5, RZ, RZ, UR25 ;  /* 0x00000019ff057e24 */ /* 0x000fe2000f8e00ff */
[----:B------:R-:W-:Y:S01]  /*2060*/  UIMAD UR25, UR17, UR5, UR4 ;  /* 0x00000005111972a4 */ /* 0x000fe2000f8e0204 */
[----:B------:R-:W-:Y:S01]  /*2070*/  CS2R R136, SRZ ;  /* 0x0000000000887805 */ /* 0x000fe2000001ff00 */
[----:B------:R-:W-:Y:S01]  /*2080*/  LEA R5, P0, R4, R38, 0x6 ;  /* 0x0000002604057211 */ /* 0x000fe200078030ff */
[----:B------:R3:W-:Y:S01]  /*2090*/  LDGSTS.E.BYPASS.LTC128B.128 [R240+0x4080], [R6.64+0x100], !P6 ;  /* 0x0408010006f07fae */ /* 0x0007e2000f101d54 */
[----:B------:R-:W-:Y:S01]  /*20a0*/  ISETP.GE.AND P6, PT, R2, c[0x0][0x16c], PT ;  /* 0x00005b0002007a0c */ /* 0x000fe20003fc6270 */
[----:B------:R-:W-:Y:S01]  /*20b0*/  ULDC.64 UR4, c[0x0][0x238] ;  /* 0x00008e0000047ab9 */ /* 0x000fe20000000a00 */
[----:B------:R-:W-:Y:S01]  /*20c0*/  CS2R R134, SRZ ;  /* 0x0000000000867805 */ /* 0x000fe2000001ff00 */
[----:B------:R3:W-:Y:S01]  /*20d0*/  LDGSTS.E.BYPASS.LTC128B.128 [R240+0x6080], [R6.64+0x180], !P5 ;  /* 0x0608018006f07fae */ /* 0x0007e2000e901d54 */
[----:B------:R-:W-:Y:S01]  /*20e0*/  ISETP.GE.AND P5, PT, R16, c[0x0][0x16c], PT ;  /* 0x00005b0010007a0c */ /* 0x000fe20003fa6270 */
[----:B------:R-:W-:Y:S01]  /*20f0*/  UIMAD UR4, UR23, UR4, URZ ;  /* 0x00000004170472a4 */ /* 0x000fe2000f8e023f */
[----:B------:R-:W-:Y:S01]  /*2100*/  CS2R R132, SRZ ;  /* 0x0000000000847805 */ /* 0x000fe2000001ff00 */
[----:B------:R4:W-:Y:S01]  /*2110*/  LDGSTS.E.BYPASS.LTC128B.128 [R240+0x1080], [R10.64], !P4 ;  /* 0x010800000af07fae */ /* 0x0009e2000e101d54 */
[----:B------:R-:W-:Y:S01]  /*2120*/  CS2R R130, SRZ ;  /* 0x0000000000827805 */ /* 0x000fe2000001ff00 */
[----:B--2---:R-:W-:Y:S01]  /*2130*/  IMAD.U32 R8, RZ, RZ, UR6 ;  /* 0x00000006ff087e24 */ /* 0x004fe2000f8e00ff */
[----:B------:R-:W-:Y:S01]  /*2140*/  ULDC.64 UR6, c[0x0][0x210] ;  /* 0x0000840000067ab9 */ /* 0x000fe20000000a00 */
[----:B------:R4:W-:Y:S01]  /*2150*/  LDGSTS.E.BYPASS.LTC128B.128 [R240+0x3080], [R10.64+0x80], !P3 ;  /* 0x030800800af07fae */ /* 0x0009e2000d901d54 */
[----:B------:R-:W-:Y:S01]  /*2160*/  ISETP.GE.AND P3, PT, R21, c[0x0][0x16c], PT ;  /* 0x00005b0015007a0c */ /* 0x000fe20003f66270 */
[----:B------:R-:W-:Y:S01]  /*2170*/  UIMAD UR6, UR23, UR6, URZ ;  /* 0x00000006170672a4 */ /* 0x000fe2000f8e023f */
[----:B------:R-:W-:Y:S01]  /*2180*/  LEA.HI.X R0, R4, R37, R8, 0x6, P0 ;  /* 0x0000002504007211 */ /* 0x000fe200000f3408 */
[----:B------:R4:W-:Y:S01]  /*2190*/  LDGSTS.E.BYPASS.LTC128B.128 [R240+0x5080], [R10.64+0x100], !P2 ;  /* 0x050801000af07fae */ /* 0x0009e2000d101d54 */
[C---:B------:R-:W-:Y:S01]  /*21a0*/  LEA R4, P0, R5.reuse, c[0x0][0x160], 0x1 ;  /* 0x0000580005047a11 */ /* 0x040fe200078008ff */
[----:B------:R-:W-:Y:S01]  /*21b0*/  IMAD R9, R20, c[0x0][0x208], RZ ;  /* 0x0000820014097a24 */ /* 0x000fe200078e02ff */
[----:B------:R-:W-:Y:S01]  /*21c0*/  UIMAD UR24, UR17, UR7, UR6 ;  /* 0x00000007111872a4 */ /* 0x000fe2000f8e0206 */
[----:B------:R4:W-:Y:S01]  /*21d0*/  LDGSTS.E.BYPASS.LTC128B.128 [R240+0x7080], [R10.64+0x180], !P1 ;  /* 0x070801800af07fae */ /* 0x0009e2000c901d54 */
[----:B------:R-:W-:Y:S01]  /*21e0*/  LEA.HI.X R5, R5, c[0x0][0x164], R0, 0x1, P0 ;  /* 0x0000590005057a11 */ /* 0x000fe200000f0c00 */
[----:B------:R-:W-:Y:S01]  /*21f0*/  IMAD.U32 R0, RZ, RZ, UR19 ;  /* 0x00000013ff007e24 */ /* 0x000fe2000f8e00ff */
[----:B------:R-:W-:Y:S01]  /*2200*/  ISETP.GT.AND P0, PT, R166, 0xf, PT ;  /* 0x0000000fa600780c */ /* 0x000fe20003f04270 */
[----:B------:R-:W-:Y:S01]  /*2210*/  ULDC.64 UR6, c[0x0][0x278] ;  /* 0x00009e0000067ab9 */ /* 0x000fe20000000a00 */
[----:B------:R-:W0:Y:S01]  /*2220*/  LDGDEPBAR ;  /* 0x00000000000079af */ /* 0x000e220000000000 */
[----:B------:R-:W-:Y:S01]  /*2230*/  UIMAD UR6, UR9, UR6, URZ ;  /* 0x00000006090672a4 */ /* 0x000fe2000f8e023f */
[----:B------:R-:W-:Y:S01]  /*2240*/  IADD3 R0, -R0, UR15, -R248 ;  /* 0x0000000f00007c10 */ /* 0x000fe2000fffe9f8 */
[----:B------:R-:W-:Y:S01]  /*2250*/  IMAD R9, R17, c[0x0][0x20c], R9 ;  /* 0x0000830011097a24 */ /* 0x000fe200078e0209 */
[----:B------:R-:W-:Y:S01]  /*2260*/  USHF.R.S32.HI UR23, URZ, 0x1f, UR19 ;  /* 0x0000001f3f177899 */ /* 0x000fe20008011413 */
[----:B------:R-:W-:Y:S01]  /*2270*/  STL [R1+0x8], R37 ;  /* 0x0000082501007387 */ /* 0x000fe20000100800 */
[C---:B------:R-:W-:Y:S01]  /*2280*/  ISETP.LT.OR P2, PT, R0.reuse, 0x1, P6 ;  /* 0x000000010000780c */ /* 0x040fe20003741670 */
[----:B------:R-:W-:Y:S01]  /*2290*/  UIMAD UR7, UR10, UR7, UR6 ;  /* 0x000000070a0772a4 */ /* 0x000fe2000f8e0206 */
[C---:B------:R-:W-:Y:S01]  /*22a0*/  ISETP.LT.OR P4, PT, R0.reuse, 0x1, P3 ;  /* 0x000000010000780c */ /* 0x040fe20001f81670 */
[----:B---3--:R-:W-:Y:S01]  /*22b0*/  IMAD.IADD R7, R13, 0x1, R9 ;  /* 0x000000010d077824 */ /* 0x008fe200078e0209 */
[C---:B------:R-:W-:Y:S01]  /*22c0*/  ISETP.LT.OR P1, PT, R0.reuse, 0x1, P5 ;  /* 0x000000010000780c */ /* 0x040fe20002f21670 */
[----:B------:R-:W-:Y:S01]  /*22d0*/  IMAD.MOV.U32 R6, RZ, RZ, R12 ;  /* 0x000000ffff067224 */ /* 0x000fe200078e000c */
[----:B------:R-:W-:Y:S01]  /*22e0*/  UIMAD UR26, UR17, UR5, UR4 ;  /* 0x00000005111a72a4 */ /* 0x000fe2000f8e0204 */
[----:B------:R-:W-:Y:S01]  /*22f0*/  IADD3 R15, R19, UR7, RZ ;  /* 0x00000007130f7c10 */ /* 0x000fe2000fffe0ff */
[----:B------:R-:W-:Y:S01]  /*2300*/  ULDC.64 UR6, c[0x0][0x208] ;  /* 0x0000820000067ab9 */ /* 0x000fe20000000a00 */
[----:B------:R-:W-:Y:S01]  /*2310*/  ISETP.LT.OR P5, PT, R0, 0x21, P5 ;  /* 0x000000210000780c */ /* 0x000fe20002fa1670 */
[----:B------:R-:W-:Y:S01]  /*2320*/  UIMAD UR22, UR22, UR6, URZ ;  /* 0x00000006161672a4 */ /* 0x000fe2000f8e023f */
[----:B------:R-:W-:Y:S01]  /*2330*/  STL.64 [R1+0x18], R18 ;  /* 0x0000181201007387 */ /* 0x000fe20000100a00 */
[----:B------:R-:W-:Y:S01]  /*2340*/  ULDC.64 UR4, c[0x0][0x218] ;  /* 0x0000860000047ab9 */ /* 0x000fe20000000a00 */
[----:B------:R-:W-:Y:S01]  /*2350*/  CS2R R128, SRZ ;  /* 0x0000000000807805 */ /* 0x000fe2000001ff00 */
[----:B------:R-:W-:Y:S01]  /*2360*/  UIMAD.WIDE.U32 UR28, UR13, UR6, URZ ;  /* 0x000000060d1c72a5 */ /* 0x000fe2000f8e003f */
[----:B------:R2:W-:Y:S01]  /*2370*/  LDGSTS.E.BYPASS.LTC128B.128 [R240+0x10080], [R4.64], !P2 ;  /* 0x1008000004f07fae */ /* 0x0005e2000d101d54 */
[----:B----4-:R-:W-:Y:S01]  /*2380*/  IMAD.MOV.U32 R10, RZ, RZ, c[0x0][0x17c] ;  /* 0x00005f00ff0a7624 */ /* 0x010fe200078e00ff */
[C---:B------:R-:W-:Y:S01]  /*2390*/  LEA R8, P2, R3.reuse, R4, 0x6 ;  /* 0x0000000403087211 */ /* 0x040fe200078430ff */
[----:B------:R-:W-:Y:S01]  /*23a0*/  UIMAD UR22, UR13, UR7, UR22 ;  /* 0x000000070d1672a4 */ /* 0x000fe2000f8e0216 */
[----:B------:R2:W-:Y:S01]  /*23b0*/  LDGSTS.E.BYPASS.LTC128B.128 [R240+0x12080], [R4.64+0x80], !P4 ;  /* 0x1208008004f07fae */ /* 0x0005e2000e101d54 */
[----:B------:R-:W-:Y:S01]  /*23c0*/  ISETP.GE.AND P4, PT, R22, c[0x0][0x16c], PT ;  /* 0x00005b0016007a0c */ /* 0x000fe20003f86270 */
[----:B------:R-:W-:Y:S01]  /*23d0*/  UIMAD UR4, UR9, UR4, URZ ;  /* 0x00000004090472a4 */ /* 0x000fe2000f8e023f */
[----:B------:R-:W-:Y:S01]  /*23e0*/  LEA.HI.X R9, R3, R5, R10, 0x6, P2 ;  /* 0x0000000503097211 */ /* 0x000fe200010f340a */
[----:B------:R-:W-:Y:S01]  /*23f0*/  IMAD.U32 R3, RZ, RZ, UR17 ;  /* 0x00000011ff037e24 */ /* 0x000fe2000f8e00ff */
[----:B------:R-:W-:Y:S01]  /*2400*/  ISETP.LT.OR P2, PT, R0, 0x1, P4 ;  /* 0x000000010000780c */ /* 0x000fe20002741670 */
[----:B------:R2:W-:Y:S01]  /*2410*/  LDGSTS.E.BYPASS.LTC128B.128 [R240+0x14080], [R4.64+0x100], !P1 ;  /* 0x1408010004f07fae */ /* 0x0005e2000c901d54 */
[----:B------:R-:W-:Y:S01]  /*2420*/  @!P0 IADD3 R10, P1, R18, UR19, RZ ;  /* 0x00000013120a8c10 */ /* 0x000fe2000ff3e0ff */
[----:B------:R-:W-:Y:S01]  /*2430*/  IMAD.WIDE.U32 R6, R3, c[0x0][0x210], R6 ;  /* 0x0000840003067a25 */ /* 0x000fe200078e0006 */
[----:B------:R-:W-:Y:S01]  /*2440*/  ISETP.LT.OR P4, PT, R0, 0x21, P4 ;  /* 0x000000210000780c */ /* 0x000fe20002781670 */
[----:B------:R-:W-:Y:S01]  /*2450*/  UIADD3 UR22, UR29, UR22, URZ ;  /* 0x000000161d167290 */ /* 0x000fe2000fffe03f */
[----:B------:R-:W-:Y:S01]  /*2460*/  @!P0 IADD3.X R3, R15, UR23, RZ, P1, !PT ;  /* 0x000000170f038c10 */ /* 0x000fe20008ffe4ff */
[----:B------:R-:W-:Y:S01]  /*2470*/  UIMAD UR4, UR10, UR5, UR4 ;  /* 0x000000050a0472a4 */ /* 0x000fe2000f8e0204 */
[C---:B------:R-:W-:Y:S01]  /*2480*/  @!P0 LEA R12, P1, R10.reuse, c[0x0][0x258], 0x2 ;  /* 0x000096000a0c8a11 */ /* 0x040fe200078210ff */
[----:B------:R-:W-:Y:S01]  /*2490*/  IMAD.U32 R11, RZ, RZ, UR29 ;  /* 0x0000001dff0b7e24 */ /* 0x000fe2000f8e00ff */
[----:B------:R-:W-:Y:S01]  /*24a0*/  IADD3 R7, R7, UR24, RZ ;  /* 0x0000001807077c10 */ /* 0x000fe2000fffe0ff */
[----:B------:R-:W-:Y:S01]  /*24b0*/  IMAD.U32 R11, RZ, RZ, UR22 ;  /* 0x00000016ff0b7e24 */ /* 0x000fe2000f8e00ff */
[----:B------:R-:W-:Y:S01]  /*24c0*/  @!P0 LEA.HI.X R13, R10, c[0x0][0x25c], R3, 0x2, P1 ;  /* 0x000097000a0d8a11 */ /* 0x000fe200008f1403 */
[----:B------:R2:W-:Y:S01]  /*24d0*/  LDGSTS.E.BYPASS.LTC128B.128 [R240+0x16080], [R4.64+0x180], !P2 ;  /* 0x1608018004f07fae */ /* 0x0005e2000d101d54 */
[C---:B------:R-:W-:Y:S01]  /*24e0*/  ISETP.LT.OR P1, PT, R0.reuse, 0x21, P6 ;  /* 0x000000210000780c */ /* 0x040fe20003721670 */
[----:B------:R-:W-:Y:S01]  /*24f0*/  IMAD.U32 R10, RZ, RZ, UR28 ;  /* 0x0000001cff0a7e24 */ /* 0x000fe2000f8e00ff */
[----:B------:R-:W-:Y:S01]  /*2500*/  ISETP.LT.OR P2, PT, R0, 0x21, P3 ;  /* 0x000000210000780c */ /* 0x000fe20001f41670 */
[----:B------:R-:W-:Y:S01]  /*2510*/  IMAD.WIDE.U32 R250, R14, c[0x0][0x218], R6 ;  /* 0x000086000efa7a25 */ /* 0x000fe200078e0006 */
[C---:B------:R-:W-:Y:S01]  /*2520*/  ISETP.GE.AND P3, PT, R2.reuse, c[0x0][0x16c], PT ;  /* 0x00005b0002007a0c */ /* 0x040fe20003f66270 */
[----:B------:R3:W-:Y:S01]  /*2530*/  STL [R1+0x24], R15 ;  /* 0x0000240f01007387 */ /* 0x0007e20000100800 */
[C---:B------:R-:W-:Y:S01]  /*2540*/  ISETP.GE.AND P6, PT, R2.reuse, c[0x0][0x1fc], PT ;  /* 0x00007f0002007a0c */ /* 0x040fe20003fc6270 */
[----:B------:R-:W-:Y:S01]  /*2550*/  IMAD.MOV.U32 R6, RZ, RZ, R26 ;  /* 0x000000ffff067224 */ /* 0x000fe200078e001a */
[----:B------:R-:W-:Y:S01]  /*2560*/  IADD3 R252, R251, UR4, RZ ;  /* 0x00000004fbfc7c10 */ /* 0x000fe2000fffe0ff */
[----:B------:R-:W-:Y:S01]  /*2570*/  ULDC.64 UR4, c[0x0][0x290] ;  /* 0x0000a40000047ab9 */ /* 0x000fe20000000a00 */
[----:B------:R-:W-:Y:S01]  /*2580*/  IADD3 R7, R27, UR25, RZ ;  /* 0x000000191b077c10 */ /* 0x000fe2000fffe0ff */
[----:B------:R-:W-:Y:S01]  /*2590*/  UIMAD UR4, UR9, UR4, URZ ;  /* 0x00000004090472a4 */ /* 0x000fe2000f8e023f */
[----:B------:R-:W-:Y:S01]  /*25a0*/  CS2R R126, SRZ ;  /* 0x00000000007e7805 */ /* 0x000fe2000001ff00 */
[----:B------:R4:W-:Y:S01]  /*25b0*/  LDGSTS.E.BYPASS.LTC128B.128 [R240+0x11080], [R8.64], !P1 ;  /* 0x1108000008f07fae */ /* 0x0009e2000c901d54 */
[----:B------:R-:W-:Y:S01]  /*25c0*/  ISETP.GE.AND P1, PT, R2, c[0x0][0x1fc], PT ;  /* 0x00007f0002007a0c */ /* 0x000fe20003f26270 */
[----:B-1----:R-:W-:Y:S01]  /*25d0*/  IMAD.WIDE.U32 R38, R14, c[0x0][0x290], R6 ;  /* 0x0000a4000e267a25 */ /* 0x002fe200078e0006 */
[----:B------:R-:W-:Y:S01]  /*25e0*/  UIMAD UR4, UR10, UR5, UR4 ;  /* 0x000000050a0472a4 */ /* 0x000fe2000f8e0204 */
[----:B------:R4:W-:Y:S01]  /*25f0*/  LDGSTS.E.BYPASS.LTC128B.128 [R240+0x13080], [R8.64+0x80], !P2 ;  /* 0x1308008008f07fae */ /* 0x0009e2000d101d54 */
[----:B------:R-:W-:Y:S01]  /*2600*/  LEA R3, P2, R10, R250, 0x6 ;  /* 0x000000fa0a037211 */ /* 0x000fe200078430ff */
[----:B------:R-:W-:Y:S01]  /*2610*/  IMAD.SHL.U32 R6, R236, 0x10, RZ ;  /* 0x00000010ec067824 */ /* 0x000fe200078e00ff */
[----:B------:R-:W-:Y:S01]  /*2620*/  CS2R R124, SRZ ;  /* 0x00000000007c7805 */ /* 0x000fe2000001ff00 */
[----:B------:R4:W-:Y:S01]  /*2630*/  LDGSTS.E.BYPASS.LTC128B.128 [R240+0x15080], [R8.64+0x100], !P5 ;  /* 0x1508010008f07fae */ /* 0x0009e2000e901d54 */
[----:B------:R-:W-:Y:S01]  /*2640*/  LEA.HI.X R11, R10, R252, R11, 0x6, P2 ;  /* 0x000000fc0a0b7211 */ /* 0x000fe200010f340b */
[----:B------:R-:W-:Y:S01]  /*2650*/  CS2R R122, SRZ ;  /* 0x00000000007a7805 */ /* 0x000fe2000001ff00 */
[C---:B------:R-:W-:Y:S01]  /*2660*/  ISETP.GE.AND P2, PT, R21.reuse, c[0x0][0x1fc], PT ;  /* 0x00007f0015007a0c */ /* 0x040fe20003f46270 */
[----:B------:R4:W-:Y:S01]  /*2670*/  LDGSTS.E.BYPASS.LTC128B.128 [R240+0x17080], [R8.64+0x180], !P4 ;  /* 0x1708018008f07fae */ /* 0x0009e2000e101d54 */
[----:B--2---:R-:W-:Y:S01]  /*2680*/  IMAD.MOV.U32 R4, RZ, RZ, R24 ;  /* 0x000000ffff047224 */ /* 0x004fe200078e0018 */
[----:B------:R-:W-:Y:S01]  /*2690*/  SEL R24, RZ, 0x1, P3 ;  /* 0x00000001ff187807 */ /* 0x000fe20001800000 */
[----:B------:R-:W-:Y:S01]  /*26a0*/  CS2R R120, SRZ ;  /* 0x0000000000787805 */ /* 0x000fe2000001ff00 */
[C---:B------:R-:W-:Y:S01]  /*26b0*/  ISETP.GE.AND P4, PT, R21.reuse, c[0x0][0x16c], PT ;  /* 0x00005b0015007a0c */ /* 0x040fe20003f86270 */
[----:B---3--:R-:W-:Y:S01]  /*26c0*/  @!P0 IMAD.SHL.U32 R15, R166, 0x10, RZ ;  /* 0x00000010a60f8824 */ /* 0x008fe200078e00ff */
[----:B------:R-:W-:Y:S01]  /*26d0*/  ISETP.GE.AND P3, PT, R16, c[0x0][0x16c], PT ;  /* 0x00005b0010007a0c */ /* 0x000fe20003f66270 */
[----:B------:R1:W-:Y:S01]  /*26e0*/  STL.64 [R1+0x10], R38 ;  /* 0x0000102601007387 */ /* 0x0003e20000100a00 */
[----:B------:R-:W-:Y:S01]  /*26f0*/  ISETP.GE.AND P5, PT, R21, c[0x0][0x1fc], PT ;  /* 0x00007f0015007a0c */ /* 0x000fe20003fa6270 */
[----:B------:R-:W-:Y:S01]  /*2700*/  CS2R R118, SRZ ;  /* 0x0000000000767805 */ /* 0x000fe2000001ff00 */
[----:B------:R-:W-:Y:S01]  /*2710*/  SEL R19, RZ, 0xffffffff, P4 ;  /* 0xffffffffff137807 */ /* 0x000fe20002000000 */
[----:B------:R2:W-:Y:S01]  /*2720*/  @!P0 LDGSTS.E.BYPASS.LTC128B.128 [R15+0x20080], [R12.64] ;  /* 0x200800000c0f8fae */ /* 0x0005e2000b901d54 */
[----:B------:R-:W-:Y:S01]  /*2730*/  SEL R21, RZ, 0x4, P3 ;  /* 0x00000004ff157807 */ /* 0x000fe20001800000 */
[----:B------:R-:W-:Y:S01]  /*2740*/  CS2R R116, SRZ ;  /* 0x0000000000747805 */ /* 0x000fe2000001ff00 */
[----:B------:R-:W-:Y:S01]  /*2750*/  ISETP.GE.AND P4, PT, R22, c[0x0][0x16c], PT ;  /* 0x00005b0016007a0c */ /* 0x000fe20003f86270 */
[----:B------:R-:W0:Y:S01]  /*2760*/  LDGDEPBAR ;  /* 0x00000000000079af */ /* 0x000e220000000000 */
[----:B------:R-:W-:Y:S01]  /*2770*/  ISETP.GE.AND P3, PT, R16, c[0x0][0x1fc], PT ;  /* 0x00007f0010007a0c */ /* 0x000fe20003f66270 */
[----:B------:R-:W-:Y:S01]  /*2780*/  CS2R R114, SRZ ;  /* 0x0000000000727805 */ /* 0x000fe2000001ff00 */
[----:B------:R-:W-:Y:S01]  /*2790*/  IADD3 R5, R25, UR26, RZ ;  /* 0x0000001a19057c10 */ /* 0x000fe2000fffe0ff */
[----:B------:R-:W-:Y:S01]  /*27a0*/  CS2R R112, SRZ ;  /* 0x0000000000707805 */ /* 0x000fe2000001ff00 */
[----:B------:R-:W-:Y:S01]  /*27b0*/  SEL R25, RZ, 0x1, P1 ;  /* 0x00000001ff197807 */ /* 0x000fe20000800000 */
[----:B------:R-:W-:Y:S01]  /*27c0*/  CS2R R110, SRZ ;  /* 0x00000000006e7805 */ /* 0x000fe2000001ff00 */
[----:B------:R-:W-:Y:S01]  /*27d0*/  SEL R20, RZ, 0xffffffff, P2 ;  /* 0xffffffffff147807 */ /* 0x000fe20001000000 */
[----:B------:R-:W-:Y:S01]  /*27e0*/  IMAD.WIDE.U32 R164, R14, c[0x0][0x240], R4 ;  /* 0x000090000ea47a25 */ /* 0x000fe200078e0004 */
[----:B------:R-:W-:Y:S01]  /*27f0*/  SEL R243, RZ, 0x8, P4 ;  /* 0x00000008fff37807 */ /* 0x000fe20002000000 */
[----:B------:R-:W-:Y:S01]  /*2800*/  CS2R R108, SRZ ;  /* 0x00000000006c7805 */ /* 0x000fe2000001ff00 */
[C---:B------:R-:W-:Y:S01]  /*2810*/  LEA R2, P1, R3.reuse, c[0x0][0x1f0], 0x1 ;  /* 0x00007c0003027a11 */ /* 0x040fe200078208ff */
[----:B------:R-:W-:Y:S01]  /*2820*/  IMAD.SHL.U32 R5, R248, 0x8, RZ ;  /* 0x00000008f8057824 */ /* 0x000fe200078e00ff */
[----:B------:R-:W-:Y:S01]  /*2830*/  ISETP.LT.OR P2, PT, R0, 0x1, P6 ;  /* 0x000000010000780c */ /* 0x000fe20003741670 */
[----:B------:R-:W-:Y:S01]  /*2840*/  IMAD.U32 R14, RZ, RZ, UR6 ;  /* 0x00000006ff0e7e24 */ /* 0x000fe2000f8e00ff */
[----:B------:R-:W-:Y:S01]  /*2850*/  SEL R242, RZ, 0x4, P3 ;  /* 0x00000004fff27807 */ /* 0x000fe20001800000 */
[----:B------:R-:W-:Y:S01]  /*2860*/  STL.64 [R1+0x28], R164 ;  /* 0x000028a401007387 */ /* 0x000fe20000100a00 */
[----:B------:R-:W-:Y:S01]  /*2870*/  ISETP.GE.AND P4, PT, R16, c[0x0][0x1fc], PT ;  /* 0x00007f0010007a0c */ /* 0x000fe20003f86270 */
[----:B------:R-:W-:Y:S01]  /*2880*/  CS2R R106, SRZ ;  /* 0x00000000006a7805 */ /* 0x000fe2000001ff00 */
[----:B------:R-:W-:Y:S01]  /*2890*/  ISETP.LT.OR P3, PT, R0, 0x1, P5 ;  /* 0x000000010000780c */ /* 0x000fe20002f61670 */
[----:B------:R-:W-:Y:S01]  /*28a0*/  CS2R R104, SRZ ;  /* 0x0000000000687805 */ /* 0x000fe2000001ff00 */
[----:B----4-:R-:W-:Y:S01]  /*28b0*/  LOP3.LUT R9, R32, 0xffffffe0, RZ, 0xc0, !PT ;  /* 0xffffffe020097812 */ /* 0x010fe200078ec0ff */
[----:B------:R-:W-:Y:S01]  /*28c0*/  CS2R R102, SRZ ;  /* 0x0000000000667805 */ /* 0x000fe2000001ff00 */
[----:B------:R-:W-:Y:S01]  /*28d0*/  LEA.HI.X R3, R3, c[0x0][0x1f4], R11, 0x1, P1 ;  /* 0x00007d0003037a11 */ /* 0x000fe200008f0c0b */
[----:B--2---:R-:W-:Y:S01]  /*28e0*/  IMAD.U32 R15, RZ, RZ, UR7 ;  /* 0x00000007ff0f7e24 */ /* 0x004fe2000f8e00ff */
[----:B------:R-:W-:Y:S01]  /*28f0*/  ISETP.LT.OR P1, PT, R0, 0x1, P4 ;  /* 0x000000010000780c */ /* 0x000fe20002721670 */
[----:B------:R-:W-:Y:S01]  /*2900*/  IMAD.IADD R9, R166, 0x1, -R9 ;  /* 0x00000001a6097824 */ /* 0x000fe200078e0a09 */
[----:B------:R-:W-:Y:S01]  /*2910*/  LOP3.LUT R8, R33, 0xfffffff0, RZ, 0xc0, !PT ;  /* 0xfffffff021087812 */ /* 0x000fe200078ec0ff */
[----:B------:R2:W-:Y:S01]  /*2920*/  LDGSTS.E.BYPASS.LTC128B.128 [R240+0x18080], [R2.64], !P2 ;  /* 0x1808000002f07fae */ /* 0x0005e2000d101d54 */
[----:B------:R-:W-:Y:S01]  /*2930*/  ISETP.LT.OR P6, PT, R0, 0x21, P6 ;  /* 0x000000210000780c */ /* 0x000fe200037c1670 */
[----:B------:R-:W-:Y:S01]  /*2940*/  CS2R R100, SRZ ;  /* 0x0000000000647805 */ /* 0x000fe2000001ff00 */
[----:B------:R-:W-:Y:S01]  /*2950*/  SHF.R.S32.HI R11, RZ, 0x1f, R9 ;  /* 0x0000001fff0b7819 */ /* 0x000fe20000011409 */
[----:B------:R2:W-:Y:S01]  /*2960*/  LDGSTS.E.BYPASS.LTC128B.128 [R240+0x1a080], [R2.64+0x80], !P3 ;  /* 0x1a08008002f07fae */ /* 0x0005e2000d901d54 */
[----:B------:R-:W-:Y:S01]  /*2970*/  ISETP.GE.AND P3, PT, R22, c[0x0][0x1fc], PT ;  /* 0x00007f0016007a0c */ /* 0x000fe20003f66270 */
[----:B------:R-:W-:Y:S01]  /*2980*/  IMAD.IADD R8, R166, 0x1, -R8 ;  /* 0x00000001a6087824 */ /* 0x000fe200078e0a08 */
[----:B------:R-:W-:Y:S01]  /*2990*/  LEA.HI R13, R11, R9, RZ, 0x2 ;  /* 0x000000090b0d7211 */ /* 0x000fe200078f10ff */
[----:B------:R-:W-:Y:S01]  /*29a0*/  CS2R R98, SRZ ;  /* 0x0000000000627805 */ /* 0x000fe2000001ff00 */
[C---:B------:R-:W-:Y:S01]  /*29b0*/  ISETP.LT.OR P5, PT, R0.reuse, 0x21, P5 ;  /* 0x000000210000780c */ /* 0x040fe20002fa1670 */
[----:B------:R2:W-:Y:S01]  /*29c0*/  LDGSTS.E.BYPASS.LTC128B.128 [R240+0x1c080], [R2.64+0x100], !P1 ;  /* 0x1c08010002f07fae */ /* 0x0005e2000c901d54 */
[C---:B------:R-:W-:Y:S01]  /*29d0*/  ISETP.LT.OR P1, PT, R0.reuse, 0x1, P3 ;  /* 0x000000010000780c */ /* 0x040fe20001f21670 */
[----:B------:R-:W-:Y:S01]  /*29e0*/  CS2R R96, SRZ ;  /* 0x0000000000607805 */ /* 0x000fe2000001ff00 */
[----:B------:R-:W-:Y:S01]  /*29f0*/  LOP3.LUT R4, R13, 0x7ffffffc, RZ, 0xc0, !PT ;  /* 0x7ffffffc0d047812 */ /* 0x000fe200078ec0ff */
[----:B------:R-:W-:Y:S01]  /*2a00*/  CS2R R94, SRZ ;  /* 0x00000000005e7805 */ /* 0x000fe2000001ff00 */
[C---:B------:R-:W-:Y:S01]  /*2a10*/  ISETP.LT.OR P4, PT, R0.reuse, 0x21, P4 ;  /* 0x000000210000780c */ /* 0x040fe20002781670 */
[----:B------:R-:W-:Y:S01]  /*2a20*/  CS2R R92, SRZ ;  /* 0x00000000005c7805 */ /* 0x000fe2000001ff00 */
[----:B------:R-:W-:Y:S01]  /*2a30*/  ISETP.LT.OR P3, PT, R0, 0x21, P3 ;  /* 0x000000210000780c */ /* 0x000fe20001f61670 */
[----:B------:R-:W-:Y:S01]  /*2a40*/  IMAD.SHL.U32 R0, R29, 0x40, RZ ;  /* 0x000000401d007824 */ /* 0x000fe200078e00ff */
[----:B------:R-:W-:Y:S01]  /*2a50*/  SHF.R.S32.HI R10, RZ, 0x1f, R8 ;  /* 0x0000001fff0a7819 */ /* 0x000fe20000011408 */
[----:B------:R-:W-:Y:S01]  /*2a60*/  IMAD.IADD R12, R9, 0x1, -R4 ;  /* 0x00000001090c7824 */ /* 0x000fe200078e0a04 */
[----:B------:R-:W-:Y:S01]  /*2a70*/  LOP3.LUT R5, R5, 0x8, RZ, 0xc0, !PT ;  /* 0x0000000805057812 */ /* 0x000fe200078ec0ff */
[----:B------:R-:W-:Y:S01]  /*2a80*/  IMAD.SHL.U32 R9, R23, 0x8, RZ ;  /* 0x0000000817097824 */ /* 0x000fe200078e00ff */
[----:B------:R-:W-:Y:S01]  /*2a90*/  LOP3.LUT R4, R0, 0x1c0, RZ, 0xc0, !PT ;  /* 0x000001c000047812 */ /* 0x000fe200078ec0ff */
[----:B------:R2:W-:Y:S01]  /*2aa0*/  LDGSTS.E.BYPASS.LTC128B.128 [R240+0x1e080], [R2.64+0x180], !P1 ;  /* 0x1e08018002f07fae */ /* 0x0005e2000c901d54 */
[----:B------:R-:W-:Y:S01]  /*2ab0*/  LEA.HI R0, R34, R166, RZ, 0x7 ;  /* 0x000000a622007211 */ /* 0x000fe200078f38ff */
[----:B------:R-:W-:Y:S01]  /*2ac0*/  CS2R R90, SRZ ;  /* 0x00000000005a7805 */ /* 0x000fe2000001ff00 */
[----:B------:R-:W-:Y:S01]  /*2ad0*/  SHF.R.U32.HI R7, RZ, 0x3, R4 ;  /* 0x00000003ff077819 */ /* 0x000fe20000011604 */
[----:B------:R-:W-:Y:S01]  /*2ae0*/  CS2R R88, SRZ ;  /* 0x0000000000587805 */ /* 0x000fe2000001ff00 */
[----:B------:R-:W-:Y:S01]  /*2af0*/  SHF.R.S32.HI R0, RZ, 0x7, R0 ;  /* 0x00000007ff007819 */ /* 0x000fe20000011400 */
[----:B------:R-:W-:Y:S01]  /*2b00*/  CS2R R86, SRZ ;  /* 0x0000000000567805 */ /* 0x000fe2000001ff00 */
[----:B------:R-:W-:Y:S01]  /*2b10*/  LEA.HI R230, R10, R8, RZ, 0x3 ;  /* 0x000000080ae67211 */ /* 0x000fe200078f18ff */
[----:B------:R-:W-:Y:S01]  /*2b20*/  CS2R R84, SRZ ;  /* 0x0000000000547805 */ /* 0x000fe2000001ff00 */
[----:B------:R-:W-:Y:S01]  /*2b30*/  LOP3.LUT R6, R4, 0x10, R6, 0xf8, !PT ;  /* 0x0000001004067812 */ /* 0x000fe200078ef806 */
[----:B------:R-:W-:Y:S01]  /*2b40*/  CS2R R82, SRZ ;  /* 0x0000000000527805 */ /* 0x000fe2000001ff00 */
[C---:B------:R-:W-:Y:S01]  /*2b50*/  LOP3.LUT R11, R7.reuse, R5, R4, 0x1e, !PT ;  /* 0x00000005070b7212 */ /* 0x040fe200078e1e04 */
[----:B------:R-:W-:Y:S01]  /*2b60*/  CS2R R80, SRZ ;  /* 0x0000000000507805 */ /* 0x000fe2000001ff00 */
[----:B------:R-:W-:Y:S01]  /*2b70*/  LEA.HI R4, R0, R0, RZ, 0x1 ;  /* 0x0000000000047211 */ /* 0x000fe200078f08ff */
[----:B------:R-:W-:Y:S01]  /*2b80*/  CS2R R78, SRZ ;  /* 0x00000000004e7805 */ /* 0x000fe2000001ff00 */
[C---:B------:R-:W-:Y:S01]  /*2b90*/  LOP3.LUT R10, R230.reuse, 0xfffffff8, RZ, 0xc0, !PT ;  /* 0xfffffff8e60a7812 */ /* 0x040fe200078ec0ff */
[----:B------:R-:W-:Y:S01]  /*2ba0*/  IMAD.SHL.U32 R230, R230, 0x40, RZ ;  /* 0x00000040e6e67824 */ /* 0x000fe200078e00ff */
[----:B------:R-:W-:Y:S01]  /*2bb0*/  LOP3.LUT R18, R7, R6, R5, 0x1e, !PT ;  /* 0x0000000607127212 */ /* 0x000fe200078e1e05 */
[----:B------:R-:W-:Y:S01]  /*2bc0*/  IMAD.SHL.U32 R5, R28, 0x20, RZ ;  /* 0x000000201c057824 */ /* 0x000fe200078e00ff */
[----:B------:R-:W-:Y:S01]  /*2bd0*/  LOP3.LUT R4, R4, 0x1ffffffe, RZ, 0xc0, !PT ;  /* 0x1ffffffe04047812 */ /* 0x000fe200078ec0ff */
[----:B------:R-:W-:Y:S01]  /*2be0*/  IMAD.SHL.U32 R6, R31, 0x40, RZ ;  /* 0x000000401f067824 */ /* 0x000fe200078e00ff */
[----:B------:R-:W-:Y:S01]  /*2bf0*/  IADD3 R36, R39, UR4, RZ ;  /* 0x0000000427247c10 */ /* 0x000fe2000fffe0ff */
[----:B------:R-:W-:Y:S01]  /*2c00*/  IMAD.IADD R16, R8, 0x1, -R10 ;  /* 0x0000000108107824 */ /* 0x000fe200078e0a0a */
[----:B------:R-:W-:Y:S01]  /*2c10*/  LOP3.LUT R5, R5, 0x20, RZ, 0xc0, !PT ;  /* 0x0000002005057812 */ /* 0x000fe200078ec0ff */
[----:B------:R-:W-:Y:S01]  /*2c20*/  IMAD.IADD R10, R0, 0x1, -R4 ;  /* 0x00000001000a7824 */ /* 0x000fe200078e0a04 */
[----:B------:R-:W-:Y:S01]  /*2c30*/  LEA R8, P1, R14, R2, 0x6 ;  /* 0x000000020e087211 */ /* 0x000fe200078230ff */
[----:B------:R-:W-:Y:S01]  /*2c40*/  IMAD.SHL.U32 R7, R0, 0x8, RZ ;  /* 0x0000000800077824 */ /* 0x000fe200078e00ff */
[----:B------:R-:W-:Y:S01]  /*2c50*/  LOP3.LUT R17, R5, 0x18, R9, 0xf8, !PT ;  /* 0x0000001805117812 */ /* 0x000fe200078ef809 */
[----:B------:R-:W-:Y:S01]  /*2c60*/  IMAD R4, R28, 0x2, R0 ;  /* 0x000000021c047824 */ /* 0x000fe200078e0200 */
[----:B------:R-:W-:Y:S01]  /*2c70*/  LOP3.LUT R0, R6, 0x1c0, RZ, 0xc0, !PT ;  /* 0x000001c006007812 */ /* 0x000fe200078ec0ff */
[----:B------:R-:W-:Y:S01]  /*2c80*/  IMAD.SHL.U32 R6, R19, 0x2, RZ ;  /* 0x0000000213067824 */ /* 0x000fe200078e00ff */
[----:B------:R-:W-:Y:S01]  /*2c90*/  LEA.HI.X R9, R14, R3, R15, 0x6, P1 ;  /* 0x000000030e097211 */ /* 0x000fe200008f340f */
[----:B--2---:R-:W-:Y:S01]  /*2ca0*/  IMAD.U32 R2, R4, 0x200, R11 ;  /* 0x0000020004027824 */ /* 0x004fe200078e000b */
[----:B------:R-:W-:Y:S01]  /*2cb0*/  LOP3.LUT R4, R0, 0x8, R7, 0xf8, !PT ;  /* 0x0000000800047812 */ /* 0x000fe200078ef807 */
[----:B------:R-:W-:Y:S01]  /*2cc0*/  ULDC.64 UR4, c[0x0][0x240] ;  /* 0x0000900000047ab9 */ /* 0x000fe20000000a00 */
[----:B------:R-:W-:Y:S01]  /*2cd0*/  SHF.R.U32.HI R3, RZ, 0x3, R0 ;  /* 0x00000003ff037819 */ /* 0x000fe20000011600 */
[----:B------:R2:W-:Y:S01]  /*2ce0*/  LDGSTS.E.BYPASS.LTC128B.128 [R240+0x19080], [R8.64], !P6 ;  /* 0x1908000008f07fae */ /* 0x0005e2000f101d54 */
[----:B------:R-:W-:Y:S01]  /*2cf0*/  IADD3 R0, P1, R38, UR19, RZ ;  /* 0x0000001326007c10 */ /* 0x000fe2000ff3e0ff */
[----:B------:R-:W-:Y:S01]  /*2d00*/  UIMAD UR4, UR9, UR4, URZ ;  /* 0x00000004090472a4 */ /* 0x000fe2000f8e023f */
[----:B------:R-:W-:Y:S01]  /*2d10*/  LOP3.LUT R7, R4, R3, RZ, 0x3c, !PT ;  /* 0x0000000304077212 */ /* 0x000fe200078e3cff */
[----:B------:R2:W-:Y:S01]  /*2d20*/  LDGSTS.E.BYPASS.LTC128B.128 [R240+0x1b080], [R8.64+0x80], !P5 ;  /* 0x1b08008008f07fae */ /* 0x0005e2000e901d54 */
[----:B------:R-:W-:Y:S01]  /*2d30*/  IADD3.X R3, R36, UR23, RZ, P1, !PT ;  /* 0x0000001724037c10 */ /* 0x000fe20008ffe4ff */
[----:B------:R-:W-:Y:S01]  /*2d40*/  UIMAD UR4, UR10, UR5, UR4 ;  /* 0x000000050a0472a4 */ /* 0x000fe2000f8e0204 */
[----:B------:R-:W-:Y:S01]  /*2d50*/  LEA R14, P1, R0, c[0x0][0x280], 0x2 ;  /* 0x0000a000000e7a11 */ /* 0x000fe200078210ff */
[----:B------:R2:W-:Y:S01]  /*2d60*/  LDGSTS.E.BYPASS.LTC128B.128 [R240+0x1d080], [R8.64+0x100], !P4 ;  /* 0x1d08010008f07fae */ /* 0x0005e2000e101d54 */
[----:B------:R-:W-:Y:S01]  /*2d70*/  ISETP.GE.AND P2, PT, R22, c[0x0][0x1fc], PT ;  /* 0x00007f0016007a0c */ /* 0x000fe20003f46270 */
[----:B------:R-:W-:Y:S01]  /*2d80*/  IMAD R22, R10, 0x4, R12 ;  /* 0x000000040a167824 */ /* 0x000fe200078e020c */
[----:B------:R-:W-:Y:S01]  /*2d90*/  LEA.HI.X R15, R0, c[0x0][0x284], R3, 0x2, P1 ;  /* 0x0000a100000f7a11 */ /* 0x000fe200008f1403 */
[----:B------:R-:W-:Y:S01]  /*2da0*/  IMAD.SHL.U32 R3, R20, 0x2, RZ ;  /* 0x0000000214037824 */ /* 0x000fe200078e00ff */
[----:B------:R-:W-:Y:S01]  /*2db0*/  LOP3.LUT R10, R6, 0x2, R24, 0xe2, !PT ;  /* 0x00000002060a7812 */ /* 0x000fe200078ee218 */
[----:B------:R-:W-:Y:S01]  /*2dc0*/  IMAD.SHL.U32 R12, R30, 0x400, RZ ;  /* 0x000004001e0c7824 */ /* 0x000fe200078e00ff */
[----:B------:R-:W-:Y:S01]  /*2dd0*/  LOP3.LUT R4, R35, 0x3ffffffc, RZ, 0xc0, !PT ;  /* 0x3ffffffc23047812 */ /* 0x000fe200078ec0ff */
[----:B------:R2:W-:Y:S01]  /*2de0*/  LDGSTS.E.BYPASS.LTC128B.128 [R240+0x1f080], [R8.64+0x180], !P3 ;  /* 0x1f08018008f07fae */ /* 0x0005e2000d901d54 */
[----:B------:R-:W-:Y:S01]  /*2df0*/  SHF.R.S32.HI R5, RZ, 0x2, R13 ;  /* 0x00000002ff057819 */ /* 0x000fe2000001140d */
[----:B------:R-:W-:Y:S01]  /*2e00*/  IMAD.MOV.U32 R13, RZ, RZ, 0x10 ;  /* 0x00000010ff0d7424 */ /* 0x000fe200078e00ff */
[----:B------:R-:W-:Y:S01]  /*2e10*/  SEL R6, RZ, 0x8, P2 ;  /* 0x00000008ff067807 */ /* 0x000fe20001000000 */
[----:B------:R-:W-:Y:S01]  /*2e20*/  IMAD.IADD R0, R166, 0x1, -R4 ;  /* 0x00000001a6007824 */ /* 0x000fe200078e0a04 */
[----:B------:R-:W-:Y:S01]  /*2e30*/  R2P PR, R16, 0x6 ;  /* 0x0000000610007804 */ /* 0x000fe20000000000 */
[----:B------:R-:W-:Y:S01]  /*2e40*/  IMAD R241, R30, 0x10, R5 ;  /* 0x000000101ef17824 */ /* 0x000fe200078e0205 */
[----:B------:R-:W-:Y:S01]  /*2e50*/  LOP3.LUT R3, R3, 0x2, R25, 0xe2, !PT ;  /* 0x0000000203037812 */ /* 0x000fe200078ee219 */
[----:B------:R-:W-:Y:S01]  /*2e60*/  IMAD R0, R0, 0x2, R12 ;  /* 0x0000000200007824 */ /* 0x000fe200078e020c */
[----:B------:R-:W-:Y:S01]  /*2e70*/  LOP3.LUT R243, R243, R10, R21, 0xfe, !PT ;  /* 0x0000000af3f37212 */ /* 0x000fe200078efe15 */
[----:B------:R-:W-:Y:S01]  /*2e80*/  IMAD.SHL.U32 R10, R28, 0x8, RZ ;  /* 0x000000081c0a7824 */ /* 0x000fe200078e00ff */
[----:B------:R-:W-:Y:S01]  /*2e90*/  SEL R5, R13, 0xfffffff0, !P1 ;  /* 0xfffffff00d057807 */ /* 0x000fe20004800000 */
[----:B------:R-:W-:Y:S01]  /*2ea0*/  IMAD.IADD R11, R7, 0x1, R0 ;  /* 0x00000001070b7824 */ /* 0x000fe200078e0200 */
[----:B------:R-:W-:Y:S01]  /*2eb0*/  SEL R4, R246, 0xffffffe0, !P2 ;  /* 0xffffffe0f6047807 */ /* 0x000fe20005000000 */
[----:B------:R3:W-:Y:S01]  /*2ec0*/  STL [R1+0x20], R36 ;  /* 0x0000202401007387 */ /* 0x0007e20000100800 */
[----:B------:R-:W-:Y:S01]  /*2ed0*/  LOP3.LUT R242, R6, R3, R242, 0xfe, !PT ;  /* 0x0000000306f27212 */ /* 0x000fe200078efef2 */
[----:B------:R-:W-:Y:S01]  /*2ee0*/  IMAD.SHL.U32 R6, R16, 0x40, RZ ;  /* 0x0000004010067824 */ /* 0x000fe200078e00ff */
[----:B------:R-:W-:Y:S01]  /*2ef0*/  R2P PR, R29, 0x6 ;  /* 0x000000061d007804 */ /* 0x000fe20000000000 */
[----:B------:R-:W-:Y:S01]  /*2f00*/  IMAD.SHL.U32 R244, R11, 0x2, RZ ;  /* 0x000000020bf47824 */ /* 0x000fe200078e00ff */
[----:B------:R-:W-:Y:S01]  /*2f10*/  LOP3.LUT R230, R230, 0xfffffe00, RZ, 0xc0, !PT ;  /* 0xfffffe00e6e67812 */ /* 0x000fe200078ec0ff */
[----:B------:R-:W-:Y:S01]  /*2f20*/  IMAD R0, R28, 0x200, R18 ;  /* 0x000002001c007824 */ /* 0x000fe200078e0212 */
[----:B------:R-:W-:Y:S01]  /*2f30*/  LOP3.LUT R6, R6, 0x1c0, RZ, 0xc0, !PT ;  /* 0x000001c006067812 */ /* 0x000fe200078ec0ff */
[----:B------:R-:W-:Y:S01]  /*2f40*/  IMAD.SHL.U32 R2, R2, 0x2, RZ ;  /* 0x0000000202027824 */ /* 0x000fe200078e00ff */
[----:B------:R-:W-:Y:S01]  /*2f50*/  SEL R3, R13, 0xfffffff0, !P1 ;  /* 0xfffffff00d037807 */ /* 0x000fe20004800000 */
[----:B------:R-:W-:Y:S01]  /*2f60*/  IMAD R236, R236, 0x400, R230 ;  /* 0x00000400ecec7824 */ /* 0x000fe200078e02e6 */
[----:B------:R-:W-:Y:S01]  /*2f70*/  SEL R228, R246, 0xffffffe0, !P2 ;  /* 0xffffffe0f6e47807 */ /* 0x000fe20005000000 */
[----:B------:R-:W-:Y:S01]  /*2f80*/  IMAD.SHL.U32 R235, R0, 0x2, RZ ;  /* 0x0000000200eb7824 */ /* 0x000fe200078e00ff */
[----:B------:R-:W-:Y:S01]  /*2f90*/  R2P PR, R31, 0x6 ;  /* 0x000000061f007804 */ /* 0x000fe20000000000 */
[----:B------:R-:W-:Y:S01]  /*2fa0*/  IMAD R3, R3, 0x2, R2 ;  /* 0x0000000203037824 */ /* 0x000fe200078e0202 */
[----:B------:R-:W-:Y:S01]  /*2fb0*/  ISETP.GE.AND P6, PT, R166, 0x10, PT ;  /* 0x00000010a600780c */ /* 0x000fe20003fc6270 */
[----:B------:R-:W-:Y:S01]  /*2fc0*/  IMAD.IADD R232, R0, 0x1, R228 ;  /* 0x0000000100e87824 */ /* 0x000fe200078e02e4 */
[----:B------:R-:W-:Y:S01]  /*2fd0*/  SHF.R.U32.HI R7, RZ, 0x3, R6 ;  /* 0x00000003ff077819 */ /* 0x000fe20000011606 */
[----:B------:R-:W-:Y:S01]  /*2fe0*/  IMAD R229, R228, 0x2, R2 ;  /* 0x00000002e4e57824 */ /* 0x000fe200078e0202 */
[----:B------:R-:W-:Y:S01]  /*2ff0*/  LOP3.LUT R10, R6, 0x8, R10, 0xf8, !PT ;  /* 0x00000008060a7812 */ /* 0x000fe200078ef80a */
[----:B------:R-:W-:Y:S01]  /*3000*/  CS2R R76, SRZ ;  /* 0x00000000004c7805 */ /* 0x000fe2000001ff00 */
[----:B------:R-:W-:Y:S01]  /*3010*/  LOP3.LUT R6, R7, R17, R6, 0x1e, !PT ;  /* 0x0000001107067212 */ /* 0x000fe200078e1e06 */
[----:B------:R-:W-:Y:S01]  /*3020*/  CS2R R74, SRZ ;  /* 0x00000000004a7805 */ /* 0x000fe2000001ff00 */
[----:B------:R-:W-:Y:S01]  /*3030*/  LOP3.LUT R7, R10, R7, RZ, 0x3c, !PT ;  /* 0x000000070a077212 */ /* 0x000fe200078e3cff */
[----:B------:R-:W-:Y:S01]  /*3040*/  CS2R R72, SRZ ;  /* 0x0000000000487805 */ /* 0x000fe2000001ff00 */
[-C--:B------:R-:W-:Y:S01]  /*3050*/  LOP3.LUT R6, R6, R230.reuse, RZ, 0xfc, !PT ;  /* 0x000000e606067212 */ /* 0x080fe200078efcff */
[----:B------:R-:W-:Y:S01]  /*3060*/  CS2R R70, SRZ ;  /* 0x0000000000467805 */ /* 0x000fe2000001ff00 */
[C---:B------:R-:W-:Y:S01]  /*3070*/  IADD3 R230, R7.reuse, R230, R12 ;  /* 0x000000e607e67210 */ /* 0x040fe20007ffe00c */
[----:B------:R-:W-:Y:S01]  /*3080*/  IMAD.IADD R236, R7, 0x1, R236 ;  /* 0x0000000107ec7824 */ /* 0x000fe200078e02ec */
[----:B------:R-:W-:Y:S01]  /*3090*/  IADD3 R10, R244, 0x20280, RZ ;  /* 0x00020280f40a7810 */ /* 0x000fe20007ffe0ff */
        /* <DEDUP_REMOVED lines=12> */
[----:B------:R-:W-:Y:S01]  /*3160*/  CS2R R66, SRZ ;  /* 0x0000000000427805 */ /* 0x000fe2000001ff00 */
[----:B------:R-:W0:Y:S01]  /*3170*/  LDGDEPBAR ;  /* 0x00000000000079af */ /* 0x000e220000000000 */
        /* <DEDUP_REMOVED lines=14> */
[----:B-1----:R-:W-:Y:S01]  /*3260*/  CS2R R38, SRZ ;  /* 0x0000000000267805 */ /* 0x002fe2000001ff00 */
[----:B---3--:R-:W-:Y:S01]  /*3270*/  CS2R R36, SRZ ;  /* 0x0000000000247805 */ /* 0x008fe2000001ff00 */
[----:B------:R-:W-:Y:S01]  /*3280*/  IADD3 R249, -R10, UR8, RZ ;  /* 0x000000080af97c10 */ /* 0x000fe2000fffe1ff */
[----:B------:R-:W-:Y:S01]  /*3290*/  IMAD.SHL.U32 R0, R6, 0x2, RZ ;  /* 0x0000000206007824 */ /* 0x000fe200078e00ff */
[----:B----4-:R-:W-:Y:S01]  /*32a0*/  IADD3 R7, R165, UR4, RZ ;  /* 0x00000004a5077c10 */ /* 0x010fe2000fffe0ff */
[----:B------:R-:W-:Y:S01]  /*32b0*/  IMAD R228, R228, 0x2, R3 ;  /* 0x00000002e4e47824 */ /* 0x000fe200078e0203 */
[----:B------:R-:W-:Y:S01]  /*32c0*/  USHF.L.U64.HI UR7, UR6, 0x5, UR7 ;  /* 0x0000000506077899 */ /* 0x000fe20008010207 */
[----:B------:R-:W-:Y:S01]  /*32d0*/  IMAD.SHL.U32 R232, R232, 0x2, RZ ;  /* 0x00000002e8e87824 */ /* 0x000fe200078e00ff */
[----:B------:R-:W-:Y:S01]  /*32e0*/  USHF.L.U32 UR6, UR6, 0x5, URZ ;  /* 0x0000000506067899 */ /* 0x000fe2000800063f */
[----:B------:R2:W-:Y:S01]  /*32f0*/  STL [R1+0x30], R7 ;  /* 0x0000300701007387 */ /* 0x0005e20000100800 */
[----:B------:R-:W-:-:S02]  /*3300*/  IMAD.IADD R246, R246, 0x1, R245 ;  /* 0x00000001f6f67824 */ /* 0x000fc400078e02f5 */
[C---:B------:R-:W-:Y:S02]  /*3310*/  IMAD R234, R4.reuse, 0x2, R230 ;  /* 0x0000000204ea7824 */ /* 0x040fe400078e02e6 */
[C---:B------:R-:W-:Y:S02]  /*3320*/  IMAD R239, R4.reuse, 0x2, R236 ;  /* 0x0000000204ef7824 */ /* 0x040fe400078e02ec */
[C---:B------:R-:W-:Y:S02]  /*3330*/  IMAD R233, R4.reuse, 0x2, R231 ;  /* 0x0000000204e97824 */ /* 0x040fe400078e02e7 */
[----:B------:R-:W-:Y:S02]  /*3340*/  IMAD R238, R4, 0x2, R237 ;  /* 0x0000000204ee7824 */ /* 0x000fe400078e02ed */
.L_x_1118:
        /* <DEDUP_REMOVED lines=561> */
[----:B------:R-:W-:Y:S02]  /*5660*/  ISETP.LT.OR P6, PT, R8, 0x1, !P5 ;  /* 0x000000010800780c */ /* 0x000fe40006fc1670 */
[----:B------:R-:W-:Y:S02]  /*5670*/  IADD3 R9, P3, P2, R250, UR4, R9 ;  /* 0x00000004fa097c10 */ /* 0x000fe4000fa7e009 */
[----:B------:R-:W-:Y:S02]  /*5680*/  ISETP.LT.OR P5, PT, R8, 0x21, !P5 ;  /* 0x000000210800780c */ /* 0x000fe40006fa1670 */
[----:B------:R-:W-:Y:S02]  /*5690*/  IADD3.X R16, R252, UR9, R16, P3, P2 ;  /* 0x00000009fc107c10 */ /* 0x000fe40009fe4410 */
[----:B------:R-:W-:Y:S05]  /*56a0*/  LEA R10, P3, R9, c[0x0][0x1f0], 0x1 ;  /* 0x00007c00090a7a11 */ /* 0x000fea00078608ff */
[----:B------:R-:W-:Y:S01]  /*56b0*/  @!PT LDS RZ, [RZ] ;  /* 0x00000000fffff984 */ /* 0x000fe20000000800 */
[----:B------:R-:W-:Y:S01]  /*56c0*/  @!PT LDS RZ, [RZ] ;  /* 0x00000000fffff984 */ /* 0x000fe20000000800 */
[----:B------:R-:W-:Y:S01]  /*56d0*/  @!PT LDS RZ, [RZ] ;  /* 0x00000000fffff984 */ /* 0x000fe20000000800 */
[----:B------:R1:W-:Y:S01]  /*56e0*/  LDGSTS.E.BYPASS.LTC128B.128 [R240+0x18080], [R12.64], !P6 ;  /* 0x180800000cf07fae */ /* 0x0003e2000f101d54 */
[----:B--2---:R-:W-:Y:S04]  /*56f0*/  IADD3 R11, P1, R202, UR5, RZ ;  /* 0x00000005ca0b7c10 */ /* 0x004fe8000ff3e0ff */
[----:B---3--:R-:W-:Y:S02]  /*5700*/  LEA.HI.X.SX32 R15, R15, R200, 0x1, P1 ;  /* 0x000000c80f0f7211 */ /* 0x008fe400008f0eff */
[----:B------:R-:W2:Y:S01]  /*5710*/  S2R R200, SR_TID.X ;  /* 0x0000000000c87919 */ /* 0x000ea20000002100 */
[C---:B------:R-:W-:Y:S02]  /*5720*/  ISETP.LT.OR P1, PT, R8.reuse, 0x1, !P4 ;  /* 0x000000010800780c */ /* 0x040fe40006721670 */
[C---:B------:R-:W-:Y:S02]  /*5730*/  LEA R14, P2, R11.reuse, c[0x0][0x280], 0x2 ;  /* 0x0000a0000b0e7a11 */ /* 0x040fe400078410ff */
[----:B------:R-:W-:Y:S02]  /*5740*/  ISETP.LT.OR P4, PT, R8, 0x21, !P4 ;  /* 0x000000210800780c */ /* 0x000fe40006781670 */
[----:B------:R-:W-:Y:S02]  /*5750*/  LEA.HI.X R15, R11, c[0x0][0x284], R15, 0x2, P2 ;  /* 0x0000a1000b0f7a11 */ /* 0x000fe400010f140f */
[----:B------:R-:W-:Y:S02]  /*5760*/  LOP3.LUT P2, RZ, R242, 0x4, RZ, 0xc0, !PT ;  /* 0x00000004f2ff7812 */ /* 0x000fe4000784c0ff */
[----:B------:R-:W-:Y:S02]  /*5770*/  LEA.HI.X R11, R9, c[0x0][0x1f4], R16, 0x1, P3 ;  /* 0x00007d00090b7a11 */ /* 0x000fe400018f0c10 */
[----:B------:R-:W-:Y:S01]  /*5780*/  ISETP.LT.OR P6, PT, R8, 0x1, !P2 ;  /* 0x000000010800780c */ /* 0x000fe200057c1670 */
[----:B------:R1:W-:Y:S01]  /*5790*/  LDGSTS.E.BYPASS.LTC128B.128 [R240+0x1a080], [R12.64+0x80], !P1 ;  /* 0x1a0800800cf07fae */ /* 0x0003e2000c901d54 */
[----:B------:R-:W-:Y:S02]  /*57a0*/  LOP3.LUT P3, RZ, R242, 0x8, RZ, 0xc0, !PT ;  /* 0x00000008f2ff7812 */ /* 0x000fe4000786c0ff */
[C---:B------:R-:W-:Y:S02]  /*57b0*/  ISETP.LT.OR P2, PT, R8.reuse, 0x21, !P2 ;  /* 0x000000210800780c */ /* 0x040fe40005741670 */
[C---:B------:R-:W-:Y:S02]  /*57c0*/  ISETP.LT.OR P1, PT, R8.reuse, 0x1, !P3 ;  /* 0x000000010800780c */ /* 0x040fe40005f21670 */
[----:B------:R-:W-:Y:S01]  /*57d0*/  ISETP.LT.OR P3, PT, R8, 0x21, !P3 ;  /* 0x000000210800780c */ /* 0x000fe20005f61670 */
[----:B--2---:R-:W-:Y:S04]  /*57e0*/  @!P0 IMAD.SHL.U32 R8, R200, 0x10, RZ ;  /* 0x00000010c8088824 */ /* 0x004fe800078e00ff */
[----:B------:R1:W-:Y:S06]  /*57f0*/  LDGSTS.E.BYPASS.LTC128B.128 [R240+0x1c080], [R12.64+0x100], !P6 ;  /* 0x1c0801000cf07fae */ /* 0x0003ec000f101d54 */
[----:B------:R1:W-:Y:S04]  /*5800*/  LDGSTS.E.BYPASS.LTC128B.128 [R240+0x1e080], [R12.64+0x180], !P1 ;  /* 0x1e0801800cf07fae */ /* 0x0003e8000c901d54 */
[----:B------:R1:W-:Y:S04]  /*5810*/  LDGSTS.E.BYPASS.LTC128B.128 [R240+0x19080], [R10.64], !P5 ;  /* 0x190800000af07fae */ /* 0x0003e8000e901d54 */
[----:B------:R1:W-:Y:S04]  /*5820*/  LDGSTS.E.BYPASS.LTC128B.128 [R240+0x1b080], [R10.64+0x80], !P4 ;  /* 0x1b0800800af07fae */ /* 0x0003e8000e101d54 */
[----:B------:R1:W-:Y:S04]  /*5830*/  LDGSTS.E.BYPASS.LTC128B.128 [R240+0x1d080], [R10.64+0x100], !P2 ;  /* 0x1d0801000af07fae */ /* 0x0003e8000d101d54 */
[----:B------:R1:W-:Y:S04]  /*5840*/  LDGSTS.E.BYPASS.LTC128B.128 [R240+0x1f080], [R10.64+0x180], !P3 ;  /* 0x1f0801800af07fae */ /* 0x0003e8000d901d54 */
[----:B------:R1:W-:Y:S02]  /*5850*/  @!P0 LDGSTS.E.BYPASS.LTC128B.128 [R8+0x20180], [R14.64] ;  /* 0x201800000e088fae */ /* 0x0003e4000b901d54 */
.L_x_1116:
        /* <DEDUP_REMOVED lines=148> */
.L_x_1117:
        /* <DEDUP_REMOVED lines=218> */
.L_x_1115:
[----:B------:R-:W-:Y:S05]  /*6f40*/  @P1 EXIT ;  /* 0x000000000000194d */ /* 0x000fea0003800000 */
[----:B------:R-:W-:Y:S02]  /*6f50*/  ULDC.64 UR4, c[0x0][0x360] ;  /* 0x0000d80000047ab9 */ /* 0x000fe40000000a00 */
[----:B------:R-:W-:Y:S02]  /*6f60*/  UISETP.NE.U32.AND UP0, UPT, URZ, UR4, UPT ;  /* 0x000000043f00728c */ /* 0x000fe4000bf05070 */
[----:B------:R-:W-:Y:S02]  /*6f70*/  ULDC.64 UR6, c[0x0][0x360] ;  /* 0x0000d80000067ab9 */ /* 0x000fe40000000a00 */
[----:B------:R-:W-:-:S06]  /*6f80*/  UISETP.NE.AND.EX UP0, UPT, URZ, UR5, UPT, UP0 ;  /* 0x000000053f00728c */ /* 0x000fcc000bf05300 */
[----:B------:R-:W-:-:S05]  /*6f90*/  PLOP3.LUT P0, PT, PT, PT, UP0, 0x80, 0x0 ;  /* 0x000000000000781c */ /* 0x000fca0003f0f008 */
[----:B------:R-:W-:Y:S02]  /*6fa0*/  @UP0 UMOV UR4, 0x4 ;  /* 0x0000000400040882 */ /* 0x000fe40000000000 */
[----:B------:R-:W-:-:S06]  /*6fb0*/  @UP0 UIMAD.WIDE UR4, UR16, UR4, UR6 ;  /* 0x00000004100402a5 */ /* 0x000fcc000f8e0206 */
[----:B------:R-:W-:Y:S02]  /*6fc0*/  IMAD.U32 R2, RZ, RZ, UR4 ;  /* 0x00000004ff027e24 */ /* 0x000fe4000f8e00ff */
[----:B------:R-:W-:-:S05]  /*6fd0*/  IMAD.U32 R3, RZ, RZ, UR5 ;  /* 0x00000005ff037e24 */ /* 0x000fca000f8e00ff */
[----:B------:R2:W3:Y:S01]  /*6fe0*/  @P0 LDG.E R0, [R2.64] ;  /* 0x0000001402000981 */ /* 0x0004e2000c1e1900 */
[----:B------:R-:W-:-:S03]  /*6ff0*/  USHF.L.U32 UR18, UR18, 0xe, URZ ;  /* 0x0000000e12127899 */ /* 0x000fc6000800063f */
[----:B-1----:R-:W1:Y:S03]  /*7000*/  S2R R4, SR_TID.X ;  /* 0x0000000000047919 */ /* 0x002e660000002100 */
[----:B--2---:R-:W-:Y:S01]  /*7010*/  IMAD.U32 R2, RZ, RZ, UR18 ;  /* 0x00000012ff027e24 */ /* 0x004fe2000f8e00ff */
[----:B-1----:R-:W-:Y:S01]  /*7020*/  SHF.R.S32.HI R3, RZ, 0x1f, R4 ;  /* 0x0000001fff037819 */ /* 0x002fe20000011404 */
[----:B------:R-:W-:Y:S06]  /*7030*/  BAR.SYNC.DEFER_BLOCKING 0x1, 0x100 ;  /* 0x0044000000007b1d */ /* 0x000fec0000010000 */
[----:B---3--:R-:W1:Y:S02]  /*7040*/  @P0 R2UR UR4, R0 ;  /* 0x00000000000403c2 */ /* 0x008e6400000e0000 */
[----:B-1----:R-:W-:-:S04]  /*7050*/  @UP0 ULEA UR4, UR16, UR4, 0x6 ;  /* 0x0000000410040291 */ /* 0x002fc8000f8e303f */
[----:B------:R-:W-:-:S04]  /*7060*/  @UP0 USHF.R.S32.HI UR8, URZ, 0x1f, UR4 ;  /* 0x0000001f3f080899 */ /* 0x000fc80008011404 */
[----:B------:R-:W-:-:S03]  /*7070*/  @UP0 ULEA.HI UR8, UR8, UR4, URZ, 0x6 ;  /* 0x0000000408080291 */ /* 0x000fc6000f8f303f */
[----:B------:R-:W-:Y:S02]  /*7080*/  ULDC.64 UR4, c[0x0][0x338] ;  /* 0x0000ce0000047ab9 */ /* 0x000fe40000000a00 */
[----:B------:R-:W-:Y:S02]  /*7090*/  UISETP.NE.AND UP1, UPT, UR4, 0x1, UPT ;  /* 0x000000010400788c */ /* 0x000fe4000bf25270 */
[----:B------:R-:W-:Y:S02]  /*70a0*/  @UP0 USHF.L.U32 UR8, UR8, 0x8, URZ ;  /* 0x0000000808080899 */ /* 0x000fe4000800063f */
[----:B------:R-:W-:Y:S02]  /*70b0*/  UIMAD.WIDE.U32 UR6, UR17, UR5, URZ ;  /* 0x00000005110672a5 */ /* 0x000fe4000f8e003f */
[----:B------:R-:W-:Y:S02]  /*70c0*/  @UP0 ULOP3.LUT UR8, UR8, 0xffffc000, URZ, 0xc0, !UPT ;  /* 0xffffc00008080892 */ /* 0x000fe4000f8ec03f */
[----:B------:R-:W-:-:S02]  /*70d0*/  ULDC UR5, c[0x0][0x340] ;  /* 0x0000d00000057ab9 */ /* 0x000fc40000000800 */
[----:B------:R-:W-:Y:S02]  /*70e0*/  @UP0 USHF.R.S32.HI UR9, URZ, 0x1f, UR8 ;  /* 0x0000001f3f090899 */ /* 0x000fe40008011408 */
[----:B------:R-:W-:Y:S02]  /*70f0*/  USHF.R.S32.HI UR4, URZ, 0x1f, UR18 ;  /* 0x0000001f3f047899 */ /* 0x000fe40008011412 */
[----:B------:R-:W-:Y:S02]  /*7100*/  @UP1 USHF.R.U32.HI UR17, URZ, UR5, UR7 ;  /* 0x000000053f111299 */ /* 0x000fe40008011607 */
[----:B------:R-:W-:Y:S02]  /*7110*/  @!UP0 UMOV UR8, URZ ;  /* 0x0000003f00088c82 */ /* 0x000fe40008000000 */
[----:B------:R-:W-:Y:S01]  /*7120*/  IADD3 R2, P1, P0, R2, UR8, R4 ;  /* 0x0000000802027c10 */ /* 0x000fe2000f83e004 */
[----:B------:R-:W-:Y:S01]  /*7130*/  USHF.R.S32.HI UR8, URZ, 0x1f, UR17 ;  /* 0x0000001f3f087899 */ /* 0x000fe20008011411 */
[----:B------:R-:W-:Y:S01]  /*7140*/  IMAD.U32 R0, RZ, RZ, UR4 ;  /* 0x00000004ff007e24 */ /* 0x000fe2000f8e00ff */
[----:B------:R-:W-:Y:S01]  /*7150*/  ULDC.64 UR6, c[0x0][0x328] ;  /* 0x0000ca0000067ab9 */ /* 0x000fe20000000a00 */
[----:B------:R-:W-:Y:S01]  /*7160*/  IMAD.U32 R4, RZ, RZ, UR17 ;  /* 0x00000011ff047e24 */ /* 0x000fe2000f8e00ff */
[----:B------:R-:W-:-:S02]  /*7170*/  UIMAD UR6, UR8, UR6, URZ ;  /* 0x00000006080672a4 */ /* 0x000fc4000f8e023f */
[----:B------:R-:W-:Y:S02]  /*7180*/  @!UP0 UMOV UR9, URZ ;  /* 0x0000003f00098c82 */ /* 0x000fe40008000000 */
[----:B------:R-:W-:Y:S01]  /*7190*/  IADD3.X R3, R0, UR9, R3, P1, P0 ;  /* 0x0000000900037c10 */ /* 0x000fe20008fe0403 */
[----:B------:R-:W-:Y:S01]  /*71a0*/  ULDC.64 UR4, c[0x0][0x300] ;  /* 0x0000c00000047ab9 */ /* 0x000fe20000000a00 */
[----:B------:R-:W-:Y:S01]  /*71b0*/  IMAD.U32 R0, RZ, RZ, UR17 ;  /* 0x00000011ff007e24 */ /* 0x000fe2000f8e00ff */
[----:B------:R-:W-:Y:S02]  /*71c0*/  UIMAD UR6, UR17, UR7, UR6 ;  /* 0x00000007110672a4 */ /* 0x000fe4000f8e0206 */
[----:B------:R-:W-:Y:S01]  /*71d0*/  USHF.R.S32.HI UR7, URZ, 0x1f, UR16 ;  /* 0x0000001f3f077899 */ /* 0x000fe20008011410 */
[--C-:B------:R-:W-:Y:S01]  /*71e0*/  IMAD.WIDE.U32 R4, R4, c[0x0][0x328], R2.reuse ;  /* 0x0000ca0004047a25 */ /* 0x100fe200078e0002 */
[----:B------:R-:W-:Y:S02]  /*71f0*/  UIMAD UR8, UR8, UR4, URZ ;  /* 0x00000004080872a4 */ /* 0x000fe4000f8e023f */
[----:B------:R-:W-:Y:S01]  /*7200*/  USEL UR16, UR16, URZ, !UP0 ;  /* 0x0000003f10107287 */ /* 0x000fe2000c000000 */
[----:B------:R-:W-:Y:S01]  /*7210*/  IMAD.WIDE.U32 R2, R0, c[0x0][0x300], R2 ;  /* 0x0000c00000027a25 */ /* 0x000fe200078e0002 */
[----:B------:R-:W-:Y:S01]  /*7220*/  USEL UR9, UR7, URZ, !UP0 ;  /* 0x0000003f07097287 */ /* 0x000fe2000c000000 */
[----:B------:R-:W-:Y:S01]  /*7230*/  IADD3 R5, R5, UR6, RZ ;  /* 0x0000000605057c10 */ /* 0x000fe2000fffe0ff */
[----:B------:R-:W-:-:S02]  /*7240*/  UIMAD UR8, UR17, UR5, UR8 ;  /* 0x00000005110872a4 */ /* 0x000fc4000f8e0208 */
[----:B------:R-:W-:Y:S01]  /*7250*/  IMAD.U32 R8, RZ, RZ, UR16 ;  /* 0x00000010ff087e24 */ /* 0x000fe2000f8e00ff */
[----:B------:R-:W-:Y:S01]  /*7260*/  ULDC.64 UR4, c[0x0][0x330] ;  /* 0x0000cc0000047ab9 */ /* 0x000fe20000000a00 */
[----:B------:R-:W-:Y:S01]  /*7270*/  IMAD.U32 R6, RZ, RZ, UR16 ;  /* 0x00000010ff067e24 */ /* 0x000fe2000f8e00ff */
[----:B------:R-:W-:Y:S01]  /*7280*/  UIMAD UR4, UR9, UR4, URZ ;  /* 0x00000004090472a4 */ /* 0x000fe2000f8e023f */
[----:B------:R-:W-:Y:S01]  /*7290*/  IMAD.WIDE.U32 R8, R8, c[0x0][0x330], R4 ;  /* 0x0000cc0008087a25 */ /* 0x000fe200078e0004 */
[----:B------:R-:W-:Y:S01]  /*72a0*/  ULDC.64 UR6, c[0x0][0x308] ;  /* 0x0000c20000067ab9 */ /* 0x000fe20000000a00 */
[----:B------:R-:W-:Y:S01]  /*72b0*/  IADD3 R3, R3, UR8, RZ ;  /* 0x0000000803037c10 */ /* 0x000fe2000fffe0ff */
[----:B------:R-:W-:Y:S02]  /*72c0*/  UIMAD UR4, UR16, UR5, UR4 ;  /* 0x00000005100472a4 */ /* 0x000fe4000f8e0204 */
[----:B------:R-:W-:Y:S01]  /*72d0*/  LEA R4, P1, R8, c[0x0][0x310], 0x2 ;  /* 0x0000c40008047a11 */ /* 0x000fe200078210ff */
[----:B------:R-:W-:Y:S01]  /*72e0*/  UIMAD UR6, UR9, UR6, URZ ;  /* 0x00000006090672a4 */ /* 0x000fe2000f8e023f */
[----:B------:R-:W-:-:S02]  /*72f0*/  IMAD.WIDE.U32 R6, R6, c[0x0][0x308], R2 ;  /* 0x0000c20006067a25 */ /* 0x000fc400078e0002 */
[----:B------:R-:W-:Y:S01]  /*7300*/  IADD3 R0, R9, UR4, RZ ;  /* 0x0000000409007c10 */ /* 0x000fe2000fffe0ff */
[----:B------:R-:W-:Y:S02]  /*7310*/  UIMAD UR6, UR16, UR7, UR6 ;  /* 0x00000007100672a4 */ /* 0x000fe4000f8e0206 */
[----:B------:R-:W-:Y:S02]  /*7320*/  LEA R2, P0, R6, c[0x0][0x2e8], 0x2 ;  /* 0x0000ba0006027a11 */ /* 0x000fe400078010ff */
[----:B------:R-:W-:Y:S02]  /*7330*/  LEA.HI.X R5, R8, c[0x0][0x314], R0, 0x2, P1 ;  /* 0x0000c50008057a11 */ /* 0x000fe400008f1400 */
[----:B------:R-:W-:-:S03]  /*7340*/  IADD3 R3, R7, UR6, RZ ;  /* 0x0000000607037c10 */ /* 0x000fc6000fffe0ff */
        /* <DEDUP_REMOVED lines=130> */
.L_x_1119:
        /* <DEDUP_REMOVED lines=9> */
.L_x_1174:


//--------------------- .text._ZN7cutlass13device_kernelIN5flash22FlashAttnBwdPreprocessIN4cute5tupleIJNS3_1CILi64EEENS5_ILi256EEEEEENS_10bfloat16_tEfNS_4arch4Sm80ELb1ELb1EEEEEvNT_6ParamsE --------------------------
	.section	.text._ZN7cutlass13device_kernelIN5flash22FlashAttnBwdPreprocessIN4cute5tupleIJNS3_1CILi64EEENS5_ILi256EEEEEENS_10bfloat16_tEfNS_4arch4Sm80ELb1ELb1EEEEEvNT_6ParamsE,"ax",@progbits
	.sectioninfo	@"SHI_REGISTERS=121"
	.align	128
.text._ZN7cutlass13device_kernelIN5flash22FlashAttnBwdPreprocessIN4cute5tupleIJNS3_1CILi64EEENS5_ILi256EEEEEENS_10bfloat16_tEfNS_4arch4Sm80ELb1ELb1EEEEEvNT_6ParamsE:
        .type           _ZN7cutlass13device_kernelIN5flash22FlashAttnBwdPreprocessIN4cute5tupleIJNS3_1CILi64EEENS5_ILi256EEEEEENS_10bfloat16_tEfNS_4arch4Sm80ELb1ELb1EEEEEvNT_6ParamsE,@function
        .size           _ZN7cutlass13device_kernelIN5flash22FlashAttnBwdPreprocessIN4cute5tupleIJNS3_1CILi64EEENS5_ILi256EEEEEENS_10bfloat16_tEfNS_4arch4Sm80ELb1ELb1EEEEEvNT_6ParamsE,(.L_x_1175 - _ZN7cutlass13device_kernelIN5flash22FlashAttnBwdPreprocessIN4cute5tupleIJNS3_1CILi64EEENS5_ILi256EEEEEENS_10bfloat16_tEfNS_4arch4Sm80ELb1ELb1EEEEEvNT_6ParamsE)
        .other          _ZN7cutlass13device_kernelIN5flash22FlashAttnBwdPreprocessIN4cute5tupleIJNS3_1CILi64EEENS5_ILi256EEEEEENS_10bfloat16_tEfNS_4arch4Sm80ELb1ELb1EEEEEvNT_6ParamsE,@"STO_CUDA_ENTRY STV_DEFAULT"
_ZN7cutlass13device_kernelIN5flash22FlashAttnBwdPreprocessIN4cute5tupleIJNS3_1CILi64EEENS5_ILi256EEEEEENS_10bfloat16_tEfNS_4arch4Sm80ELb1ELb1EEEEEvNT_6ParamsE:
[----:B------:R-:W-:Y:S02]  /*0000*/  IMAD.MOV.U32 R1, RZ, RZ, c[0x0][0x28] ;  /* 0x00000a00ff017624 */ /* 0x000fe400078e00ff */
[----:B------:R-:W0:Y:S01]  /*0010*/  S2UR UR12, SR_CTAID.Z ;  /* 0x00000000000c79c3 */ /* 0x000e220000002700 */
[----:B------:R-:W-:Y:S02]  /*0020*/  ULDC.64 UR4, c[0x0][0x240] ;  /* 0x0000900000047ab9 */ /* 0x000fe40000000a00 */
[----:B------:R-:W-:Y:S02]  /*0030*/  UISETP.NE.U32.AND UP0, UPT, URZ, UR4, UPT ;  /* 0x000000043f00728c */ /* 0x000fe4000bf05070 */
[----:B------:R-:W-:Y:S02]  /*0040*/  UMOV UR13, 0x4 ;  /* 0x00000004000d7882 */ /* 0x000fe40000000000 */
[----:B------:R-:W-:Y:S02]  /*0050*/  UISETP.NE.AND.EX UP0, UPT, URZ, UR5, UPT, UP0 ;  /* 0x000000053f00728c */ /* 0x000fe4000bf05300 */
[----:B------:R-:W-:Y:S02]  /*0060*/  ULDC.64 UR10, c[0x0][0x118] ;  /* 0x00004600000a7ab9 */ /* 0x000fe40000000a00 */
[----:B------:R-:W-:-:S02]  /*0070*/  ULDC.64 UR4, c[0x0][0x240] ;  /* 0x0000900000047ab9 */ /* 0x000fc40000000a00 */
[----:B------:R-:W-:Y:S01]  /*0080*/  PLOP3.LUT P0, PT, PT, PT, UP0, 0x80, 0x0 ;  /* 0x000000000000781c */ /* 0x000fe20003f0f008 */
[----:B0-----:R-:W-:-:S06]  /*0090*/  UIMAD.WIDE UR4, UR12, UR13, UR4 ;  /* 0x0000000d0c0472a5 */ /* 0x001fcc000f8e0204 */
[----:B------:R-:W-:Y:S02]  /*00a0*/  IMAD.U32 R2, RZ, RZ, UR4 ;  /* 0x00000004ff027e24 */ /* 0x000fe4000f8e00ff */
[----:B------:R-:W-:Y:S01]  /*00b0*/  IMAD.U32 R3, RZ, RZ, UR5 ;  /* 0x00000005ff037e24 */ /* 0x000fe2000f8e00ff */
[----:B------:R-:W-:-:S04]  /*00c0*/  ULDC.64 UR4, c[0x0][0x248] ;  /* 0x0000920000047ab9 */ /* 0x000fc80000000a00 */
[----:B------:R-:W2:Y:S01]  /*00d0*/  @P0 LDG.E R0, [R2.64] ;  /* 0x0000000a02000981 */ /* 0x000ea2000c1e1900 */
[----:B------:R-:W-:-:S04]  /*00e0*/  UISETP.NE.U32.AND UP1, UPT, URZ, UR4, UPT ;  /* 0x000000043f00728c */ /* 0x000fc8000bf25070 */
[----:B------:R-:W-:-:S03]  /*00f0*/  UISETP.NE.AND.EX UP1, UPT, URZ, UR5, UPT, UP1 ;  /* 0x000000053f00728c */ /* 0x000fc6000bf25310 */
[----:B------:R-:W-:-:S03]  /*0100*/  ULDC.64 UR4, c[0x0][0x248] ;  /* 0x0000920000047ab9 */ /* 0x000fc60000000a00 */
[----:B------:R-:W-:-:S05]  /*0110*/  PLOP3.LUT P1, PT, PT, PT, UP1, 0x80, 0x0 ;  /* 0x000000000000781c */ /* 0x000fca0003f2f018 */
[----:B------:R-:W-:-:S06]  /*0120*/  @UP1 UIMAD.WIDE UR4, UR12, UR13, UR4 ;  /* 0x0000000d0c0412a5 */ /* 0x000fcc000f8e0204 */
[----:B------:R-:W-:Y:S01]  /*0130*/  MOV R4, UR4 ;  /* 0x0000000400047c02 */ /* 0x000fe20008000f00 */
[----:B------:R-:W-:-:S05]  /*0140*/  IMAD.U32 R5, RZ, RZ, UR5 ;  /* 0x00000005ff057e24 */ /* 0x000fca000f8e00ff */
[----:B------:R-:W3:Y:S01]  /*0150*/  @P1 LDG.E R4, [R4.64] ;  /* 0x0000000a04041981 */ /* 0x000ee2000c1e1900 */
[----:B------:R-:W-:Y:S01]  /*0160*/  ULDC UR8, c[0x0][0x168] ;  /* 0x00005a0000087ab9 */ /* 0x000fe20000000800 */
[----:B------:R-:W0:Y:S01]  /*0170*/  S2UR UR14, SR_CTAID.X ;  /* 0x00000000000e79c3 */ /* 0x000e220000002500 */
[----:B------:R-:W-:Y:S02]  /*0180*/  UMOV UR6, URZ ;  /* 0x0000003f00067c82 */ /* 0x000fe40008000000 */
[----:B------:R-:W-:-:S05]  /*0190*/  UMOV UR7, URZ ;  /* 0x0000003f00077c82 */ /* 0x000fca0008000000 */
[----:B------:R-:W1:Y:S08]  /*01a0*/  S2UR UR15, SR_CTAID.Y ;  /* 0x00000000000f79c3 */ /* 0x000e700000002600 */
[----:B--2---:R-:W2:Y:S02]  /*01b0*/  @P0 R2UR UR9, R0 ;  /* 0x00000000000903c2 */ /* 0x004ea400000e0000 */
[----:B--2---:R-:W-:-:S02]  /*01c0*/  @UP0 ULEA UR4, UR12, UR9, 0x6 ;  /* 0x000000090c040291 */ /* 0x004fc4000f8e303f */
[----:B------:R-:W-:Y:S02]  /*01d0*/  @UP0 USHF.R.S32.HI UR16, URZ, 0x1f, UR9 ;  /* 0x0000001f3f100899 */ /* 0x000fe40008011409 */
[----:B------:R-:W-:Y:S02]  /*01e0*/  @UP0 USHF.R.S32.HI UR5, URZ, 0x1f, UR4 ;  /* 0x0000001f3f050899 */ /* 0x000fe40008011404 */
[----:B---3--:R2:W3:Y:S01]  /*01f0*/  @P1 R2UR UR8, R4 ;  /* 0x00000000040813c2 */ /* 0x0084e200000e0000 */
[----:B------:R-:W-:Y:S02]  /*0200*/  @UP0 UMOV UR6, UR9 ;  /* 0x0000000900060c82 */ /* 0x000fe40008000000 */
[----:B------:R-:W-:Y:S02]  /*0210*/  @UP0 ULEA.HI UR5, UR5, UR4, URZ, 0x6 ;  /* 0x0000000405050291 */ /* 0x000fe4000f8f303f */
[----:B------:R-:W-:Y:S02]  /*0220*/  @UP0 UMOV UR7, UR16 ;  /* 0x0000001000070c82 */ /* 0x000fe40008000000 */
[----:B------:R-:W-:-:S02]  /*0230*/  UMOV UR4, URZ ;  /* 0x0000003f00047c82 */ /* 0x000fc40008000000 */
[----:B------:R-:W-:Y:S01]  /*0240*/  @UP0 ULOP3.LUT UR4, UR5, 0xffffffc0, URZ, 0xc0, !UPT ;  /* 0xffffffc005040892 */ /* 0x000fe2000f8ec03f */
[----:B------:R-:W-:Y:S06]  /*0250*/  @P1 BRA `(.L_x_1120) ;  /* 0x0000006000001947 */ /* 0x000fec0003800000 */
[----:B012---:R-:W-:Y:S05]  /*0260*/  @!P0 BRA `(.L_x_1120) ;  /* 0x0000005000008947 */ /* 0x007fea0003800000 */
[----:B------:R-:W2:Y:S04]  /*0270*/  LDG.E R4, [R2.64] ;  /* 0x0000000a02047981 */ /* 0x000ea8000c1e1900 */
[----:B------:R-:W4:Y:S01]  /*0280*/  LDG.E R0, [R2.64+0x4] ;  /* 0x0000040a02007981 */ /* 0x000f22000c1e1900 */
[----:B--2---:R-:W0:Y:S08]  /*0290*/  R2UR UR5, R4 ;  /* 0x00000000040573c2 */ /* 0x004e3000000e0000 */
[----:B---34-:R-:W0:Y:S02]  /*02a0*/  R2UR UR8, R0 ;  /* 0x00000000000873c2 */ /* 0x018e2400000e0000 */
[----:B0-----:R-:W-:-:S06]  /*02b0*/  UIADD3 UR8, -UR5, UR8, URZ ;  /* 0x0000000805087290 */ /* 0x001fcc000fffe13f */
.L_x_1120:
[----:B012---:R-:W-:Y:S01]  /*02c0*/  ULDC.64 UR18, c[0x0][0x240] ;  /* 0x0000900000127ab9 */ /* 0x007fe20000000a00 */
[----:B---3--:R-:W-:Y:S01]  /*02d0*/  IMAD.U32 R0, RZ, RZ, UR8 ;  /* 0x00000008ff007e24 */ /* 0x008fe2000f8e00ff */
[----:B------:R-:W-:Y:S01]  /*02e0*/  UISETP.NE.U32.AND UP0, UPT, URZ, UR18, UPT ;  /* 0x000000123f00728c */ /* 0x000fe2000bf05070 */
[----:B------:R-:W0:Y:S01]  /*02f0*/  S2R R69, SR_TID.X ;  /* 0x0000000000457919 */ /* 0x000e220000002100 */
[----:B------:R-:W-:-:S02]  /*0300*/  USHF.L.U32 UR17, UR14, 0x6, URZ ;  /* 0x000000060e117899 */ /* 0x000fc4000800063f */
[----:B------:R-:W-:-:S04]  /*0310*/  UISETP.NE.AND.EX UP0, UPT, URZ, UR19, UPT, UP0 ;  /* 0x000000133f00728c */ /* 0x000fc8000bf05300 */
[----:B------:R-:W-:Y:S02]  /*0320*/  ISETP.LE.AND P1, PT, R0, UR17, PT ;  /* 0x0000001100007c0c */ /* 0x000fe4000bf23270 */
[----:B------:R-:W-:-:S13]  /*0330*/  PLOP3.LUT P0, PT, PT, PT, UP0, 0x80, 0x0 ;  /* 0x000000000000781c */ /* 0x000fda0003f0f008 */
[----:B------:R-:W-:Y:S05]  /*0340*/  @P0 EXIT P1 ;  /* 0x000000000000094d */ /* 0x000fea0000800000 */
[----:B------:R-:W-:Y:S01]  /*0350*/  UIADD3 UR9, -UR17, UR8, URZ ;  /* 0x0000000811097290 */ /* 0x000fe2000fffe13f */
[----:B------:R-:W-:Y:S01]  /*0360*/  IMAD.U32 R2, RZ, RZ, UR6 ;  /* 0x00000006ff027e24 */ /* 0x000fe2000f8e00ff */
[----:B------:R-:W-:Y:S01]  /*0370*/  USHF.R.S32.HI UR16, URZ, 0x1f, UR15 ;  /* 0x0000001f3f107899 */ /* 0x000fe2000801140f */
[----:B------:R-:W-:Y:S01]  /*0380*/  IMAD.U32 R0, RZ, RZ, UR17 ;  /* 0x00000011ff007e24 */ /* 0x000fe2000f8e00ff */
[----:B------:R-:W-:Y:S01]  /*0390*/  MOV R3, UR7 ;  /* 0x0000000700037c02 */ /* 0x000fe20008000f00 */
[----:B------:R-:W-:Y:S01]  /*03a0*/  USHF.R.S32.HI UR5, URZ, 0x1f, UR12 ;  /* 0x0000001f3f057899 */ /* 0x000fe2000801140c */
[C---:B0-----:R-:W-:Y:S01]  /*03b0*/  ISETP.GE.AND P0, PT, R69.reuse, UR9, PT ;  /* 0x0000000945007c0c */ /* 0x041fe2000bf06270 */
[----:B------:R-:W-:Y:S01]  /*03c0*/  IMAD.U32 R5, RZ, RZ, UR15 ;  /* 0x0000000fff057e24 */ /* 0x000fe2000f8e00ff */
[----:B------:R-:W-:Y:S01]  /*03d0*/  MOV R7, UR15 ;  /* 0x0000000f00077c02 */ /* 0x000fe20008000f00 */
[----:B------:R-:W-:Y:S01]  /*03e0*/  IMAD.U32 R4, RZ, RZ, UR16 ;  /* 0x00000010ff047e24 */ /* 0x000fe2000f8e00ff */
[----:B------:R-:W-:Y:S01]  /*03f0*/  ISETP.GT.OR P0, PT, R69, 0x3f, P0 ;  /* 0x0000003f4500780c */ /* 0x000fe20000704670 */
[----:B------:R-:W-:Y:S01]  /*0400*/  USEL UR5, UR5, URZ, !UP0 ;  /* 0x0000003f05057287 */ /* 0x000fe2000c000000 */
[----:B------:R-:W-:Y:S01]  /*0410*/  IMAD.MOV.U32 R68, RZ, RZ, 0x7f800000 ;  /* 0x7f800000ff447424 */ /* 0x000fe200078e00ff */
[----:B------:R-:W-:Y:S01]  /*0420*/  USEL UR18, UR12, URZ, !UP0 ;  /* 0x0000003f0c127287 */ /* 0x000fe2000c000000 */
[----:B------:R-:W-:-:S05]  /*0430*/  SHF.R.S32.HI R40, RZ, 0x1f, R69 ;  /* 0x0000001fff287819 */ /* 0x000fca0000011445 */
[----:B------:R-:W-:-:S04]  /*0440*/  IMAD.U32 R9, RZ, RZ, UR18 ;  /* 0x00000012ff097e24 */ /* 0x000fc8000f8e00ff */
[--C-:B------:R-:W-:Y:S01]  /*0450*/  @!P0 IADD3 R2, P1, P2, R2, UR17, R69.reuse ;  /* 0x0000001102028c10 */ /* 0x100fe2000fa3e045 */
[----:B------:R-:W-:Y:S01]  /*0460*/  @!P0 IMAD R4, R4, c[0x0][0x1e0], RZ ;  /* 0x0000780004048a24 */ /* 0x000fe200078e02ff */
[----:B------:R-:W-:Y:S02]  /*0470*/  @!P0 SHF.R.S32.HI R0, RZ, 0x1f, R0 ;  /* 0x0000001fff008819 */ /* 0x000fe40000011400 */
[----:B------:R-:W-:Y:S01]  /*0480*/  @!P0 SHF.R.S32.HI R3, RZ, 0x1f, R69 ;  /* 0x0000001fff038819 */ /* 0x000fe20000011445 */
[----:B------:R-:W-:-:S03]  /*0490*/  @!P0 IMAD R5, R5, c[0x0][0x1e4], R4 ;  /* 0x0000790005058a24 */ /* 0x000fc600078e0204 */
[----:B------:R-:W-:Y:S01]  /*04a0*/  @!P0 IADD3.X R3, R0, UR7, R3, P1, P2 ;  /* 0x0000000700038c10 */ /* 0x000fe20008fe4403 */
[----:B------:R-:W-:-:S04]  /*04b0*/  IMAD.U32 R0, RZ, RZ, UR5 ;  /* 0x00000005ff007e24 */ /* 0x000fc8000f8e00ff */
[----:B------:R-:W-:Y:S01]  /*04c0*/  @!P0 IMAD.WIDE.U32 R2, R7, c[0x0][0x1e0], R2 ;  /* 0x0000780007028a25 */ /* 0x000fe200078e0002 */
[----:B------:R-:W-:-:S03]  /*04d0*/  MOV R7, UR18 ;  /* 0x0000001200077c02 */ /* 0x000fc60008000f00 */
[----:B------:R-:W-:Y:S02]  /*04e0*/  @!P0 IMAD R0, R0, c[0x0][0x1e8], RZ ;  /* 0x00007a0000008a24 */ /* 0x000fe400078e02ff */
[----:B------:R-:W-:Y:S02]  /*04f0*/  @!P0 IMAD.IADD R3, R3, 0x1, R5 ;  /* 0x0000000103038824 */ /* 0x000fe400078e0205 */
[----:B------:R-:W-:Y:S02]  /*0500*/  @!P0 IMAD R5, R9, c[0x0][0x1ec], R0 ;  /* 0x00007b0009058a24 */ /* 0x000fe400078e0200 */
[----:B------:R-:W-:Y:S01]  /*0510*/  @!P0 IMAD.WIDE.U32 R2, R7, c[0x0][0x1e8], R2 ;  /* 0x00007a0007028a25 */ /* 0x000fe200078e0002 */
[----:B------:R-:W-:-:S03]  /*0520*/  LEA.HI R40, R40, R69, RZ, 0x4 ;  /* 0x0000004528287211 */ /* 0x000fc600078f20ff */
[----:B------:R-:W-:Y:S01]  /*0530*/  @!P0 IMAD.IADD R3, R3, 0x1, R5 ;  /* 0x0000000103038824 */ /* 0x000fe200078e0205 */
[C---:B------:R-:W-:Y:S02]  /*0540*/  @!P0 LEA R4, P1, R2.reuse, c[0x0][0x1d8], 0x2 ;  /* 0x0000760002048a11 */ /* 0x040fe400078210ff */
[----:B------:R-:W-:Y:S02]  /*0550*/  SHF.R.S32.HI R67, RZ, 0x4, R40 ;  /* 0x00000004ff437819 */ /* 0x000fe40000011428 */
[----:B------:R-:W-:Y:S02]  /*0560*/  @!P0 LEA.HI.X R5, R2, c[0x0][0x1dc], R3, 0x2, P1 ;  /* 0x0000770002058a11 */ /* 0x000fe400008f1403 */
[C---:B------:R-:W-:Y:S02]  /*0570*/  ISETP.GE.AND P1, PT, R67.reuse, UR9, PT ;  /* 0x0000000943007c0c */ /* 0x040fe4000bf26270 */
[----:B------:R-:W-:Y:S01]  /*0580*/  SHF.R.S32.HI R66, RZ, 0x1f, R67 ;  /* 0x0000001fff427819 */ /* 0x000fe20000011443 */
[----:B------:R0:W5:Y:S01]  /*0590*/  @!P0 LDG.E R68, [R4.64] ;  /* 0x0000000a04448981 */ /* 0x000162000c1e1900 */
[----:B------:R-:W-:Y:S01]  /*05a0*/  IADD3 R78, P0, R67, UR6, RZ ;  /* 0x00000006434e7c10 */ /* 0x000fe2000ff1e0ff */
[----:B------:R-:W-:Y:S01]  /*05b0*/  IMAD.U32 R3, RZ, RZ, UR14 ;  /* 0x0000000eff037e24 */ /* 0x000fe2000f8e00ff */
[----:B------:R-:W-:Y:S01]  /*05c0*/  LOP3.LUT R0, R40, 0xfffffff0, RZ, 0xc0, !PT ;  /* 0xfffffff028007812 */ /* 0x000fe200078ec0ff */
[----:B------:R-:W-:Y:S01]  /*05d0*/  BSSY B0, `(.L_x_1121) ;  /* 0x0000022000007945 */ /* 0x000fe20003800000 */
[----:B------:R-:W-:Y:S01]  /*05e0*/  IADD3.X R79, R66, UR7, RZ, P0, !PT ;  /* 0x00000007424f7c10 */ /* 0x000fe200087fe4ff */
[----:B------:R-:W-:Y:S01]  /*05f0*/  CS2R R6, SRZ ;  /* 0x0000000000067805 */ /* 0x000fe2000001ff00 */
[----:B------:R-:W-:Y:S01]  /*0600*/  CS2R R36, SRZ ;  /* 0x0000000000247805 */ /* 0x000fe2000001ff00 */
[----:B------:R-:W-:Y:S01]  /*0610*/  CS2R R38, SRZ ;  /* 0x0000000000267805 */ /* 0x000fe2000001ff00 */
[----:B------:R-:W-:Y:S01]  /*0620*/  IADD3 R65, -R0, R69, RZ ;  /* 0x0000004500417210 */ /* 0x000fe20007ffe1ff */
[----:B------:R-:W-:Y:S01]  /*0630*/  IMAD.WIDE R78, R3, 0x40, R78 ;  /* 0x00000040034e7825 */ /* 0x000fe200078e024e */
[----:B0-----:R-:W-:Y:S01]  /*0640*/  CS2R R4, SRZ ;  /* 0x0000000000047805 */ /* 0x001fe2000001ff00 */
[----:B------:R-:W-:Y:S05]  /*0650*/  @P1 BRA `(.L_x_1122) ;  /* 0x0000019000001947 */ /* 0x000fea0003800000 */
[----:B------:R-:W-:Y:S01]  /*0660*/  IMAD.SHL.U32 R8, R65, 0x8, RZ ;  /* 0x0000000841087824 */ /* 0x000fe200078e00ff */
[----:B------:R-:W-:Y:S01]  /*0670*/  ULDC.64 UR6, c[0x0][0x180] ;  /* 0x0000600000067ab9 */ /* 0x000fe20000000a00 */
[----:B------:R-:W-:Y:S01]  /*0680*/  IMAD.U32 R3, RZ, RZ, UR15 ;  /* 0x0000000fff037e24 */ /* 0x000fe2000f8e00ff */
[----:B------:R-:W-:-:S02]  /*0690*/  UIMAD UR6, UR16, UR6, URZ ;  /* 0x00000006100672a4 */ /* 0x000fc4000f8e023f */
[--C-:B------:R-:W-:Y:S01]  /*06a0*/  SHF.R.S32.HI R9, RZ, 0x1f, R8.reuse ;  /* 0x0000001fff097819 */ /* 0x100fe20000011408 */
[----:B------:R-:W-:Y:S01]  /*06b0*/  ULDC.64 UR20, c[0x0][0x188] ;  /* 0x0000620000147ab9 */ /* 0x000fe20000000a00 */
[C---:B------:R-:W-:Y:S01]  /*06c0*/  IADD3 R0, R8.reuse, 0x80, RZ ;  /* 0x0000008008007810 */ /* 0x040fe20007ffe0ff */
[----:B------:R-:W-:Y:S01]  /*06d0*/  UIMAD UR6, UR15, UR7, UR6 ;  /* 0x000000070f0672a4 */ /* 0x000fe2000f8e0206 */
[----:B------:R-:W-:Y:S01]  /*06e0*/  ISETP.GE.AND P0, PT, R8, c[0x0][0x16c], PT ;  /* 0x00005b0008007a0c */ /* 0x000fe20003f06270 */
[----:B------:R-:W-:Y:S01]  /*06f0*/  IMAD.WIDE.U32 R2, R3, c[0x0][0x180], R8 ;  /* 0x0000600003027a25 */ /* 0x000fe200078e0008 */
[----:B------:R-:W-:Y:S01]  /*0700*/  UIMAD UR7, UR5, UR20, URZ ;  /* 0x00000014050772a4 */ /* 0x000fe2000f8e023f */
[----:B------:R-:W-:Y:S02]  /*0710*/  ISETP.GE.AND P2, PT, R0, c[0x0][0x16c], PT ;  /* 0x00005b0000007a0c */ /* 0x000fe40003f46270 */
[----:B------:R-:W-:Y:S01]  /*0720*/  IMAD.U32 R9, RZ, RZ, UR18 ;  /* 0x00000012ff097e24 */ /* 0x000fe2000f8e00ff */
[----:B------:R-:W-:Y:S01]  /*0730*/  IADD3 R3, R3, UR6, RZ ;  /* 0x0000000603037c10 */ /* 0x000fe2000fffe0ff */
[----:B------:R-:W-:-:S04]  /*0740*/  UIMAD UR7, UR18, UR21, UR7 ;  /* 0x00000015120772a4 */ /* 0x000fc8000f8e0207 */
[----:B------:R-:W-:-:S04]  /*0750*/  IMAD.WIDE.U32 R2, R9, c[0x0][0x188], R2 ;  /* 0x0000620009027a25 */ /* 0x000fc800078e0002 */
[----:B------:R-:W-:Y:S01]  /*0760*/  IMAD R9, R79, c[0x0][0x178], RZ ;  /* 0x00005e004f097a24 */ /* 0x000fe200078e02ff */
[----:B------:R-:W-:-:S03]  /*0770*/  IADD3 R3, R3, UR7, RZ ;  /* 0x0000000703037c10 */ /* 0x000fc6000fffe0ff */
[C---:B------:R-:W-:Y:S02]  /*0780*/  IMAD R9, R78.reuse, c[0x0][0x17c], R9 ;  /* 0x00005f004e097a24 */ /* 0x040fe400078e0209 */
[----:B------:R-:W-:-:S05]  /*0790*/  IMAD.WIDE.U32 R2, R78, c[0x0][0x178], R2 ;  /* 0x00005e004e027a25 */ /* 0x000fca00078e0002 */
[----:B------:R-:W-:Y:S02]  /*07a0*/  IADD3 R3, R3, R9, RZ ;  /* 0x0000000903037210 */ /* 0x000fe40007ffe0ff */
[----:B------:R-:W-:-:S04]  /*07b0*/  LEA R8, P3, R2, c[0x0][0x160], 0x1 ;  /* 0x0000580002087a11 */ /* 0x000fc800078608ff */
[----:B------:R-:W-:-:S05]  /*07c0*/  LEA.HI.X R9, R2, c[0x0][0x164], R3, 0x1, P3 ;  /* 0x0000590002097a11 */ /* 0x000fca00018f0c03 */
[----:B------:R0:W5:Y:S04]  /*07d0*/  @!P0 LDG.E.128 R4, [R8.64] ;  /* 0x0000000a08048981 */ /* 0x000168000c1e1d00 */
[----:B------:R0:W5:Y:S02]  /*07e0*/  @!P2 LDG.E.128 R36, [R8.64+0x100] ;  /* 0x0001000a0824a981 */ /* 0x000164000c1e1d00 */
.L_x_1122:
[----:B------:R-:W-:Y:S05]  /*07f0*/  BSYNC B0 ;  /* 0x0000000000007941 */ /* 0x000fea0003800000 */
.L_x_1121:
[----:B------:R-:W-:Y:S01]  /*0800*/  UIMAD UR19, UR14, -0x40, UR8 ;  /* 0xffffffc00e1378a4 */ /* 0x000fe2000f8e0208 */
[----:B------:R-:W-:Y:S01]  /*0810*/  IADD3 R64, R67, 0x10, RZ ;  /* 0x0000001043407810 */ /* 0x000fe20007ffe0ff */
[----:B------:R-:W-:Y:S01]  /*0820*/  BSSY B0, `(.L_x_1123) ;  /* 0x000003b000007945 */ /* 0x000fe20003800000 */
[----:B------:R-:W-:Y:S01]  /*0830*/  CS2R R28, SRZ ;  /* 0x00000000001c7805 */ /* 0x000fe2000001ff00 */
[----:B------:R-:W-:Y:S01]  /*0840*/  CS2R R30, SRZ ;  /* 0x00000000001e7805 */ /* 0x000fe2000001ff00 */
[----:B------:R-:W-:Y:S01]  /*0850*/  CS2R R32, SRZ ;  /* 0x0000000000207805 */ /* 0x000fe2000001ff00 */
[----:B------:R-:W-:Y:S01]  /*0860*/  ISETP.GE.AND P0, PT, R64, UR19, PT ;  /* 0x0000001340007c0c */ /* 0x000fe2000bf06270 */
[----:B------:R-:W-:-:S12]  /*0870*/  CS2R R34, SRZ ;  /* 0x0000000000227805 */ /* 0x000fd8000001ff00 */
[----:B------:R-:W-:Y:S05]  /*0880*/  @P0 BRA `(.L_x_1124) ;  /* 0x0000034000000947 */ /* 0x000fea0003800000 */
[----:B0-----:R-:W-:Y:S01]  /*0890*/  IMAD.SHL.U32 R8, R65, 0x8, RZ ;  /* 0x0000000841087824 */ /* 0x001fe200078e00ff */
[----:B------:R-:W-:Y:S04]  /*08a0*/  BSSY B1, `(.L_x_1125) ;  /* 0x000001b000017945 */ /* 0x000fe80003800000 */
[C---:B------:R-:W-:Y:S02]  /*08b0*/  ISETP.GE.AND P0, PT, R8.reuse, c[0x0][0x16c], PT ;  /* 0x00005b0008007a0c */ /* 0x040fe40003f06270 */
[----:B------:R-:W-:-:S04]  /*08c0*/  IADD3 R0, R8, 0x80, RZ ;  /* 0x0000008008007810 */ /* 0x000fc80007ffe0ff */
[----:B------:R-:W-:-:S07]  /*08d0*/  ISETP.GE.AND P2, PT, R0, c[0x0][0x16c], PT ;  /* 0x00005b0000007a0c */ /* 0x000fce0003f46270 */
[----:B------:R-:W-:Y:S05]  /*08e0*/  @P0 BRA `(.L_x_1126) ;  /* 0x0000016000000947 */ /* 0x000fea0003800000 */
[----:B------:R-:W-:Y:S01]  /*08f0*/  ULDC.64 UR6, c[0x0][0x180] ;  /* 0x0000600000067ab9 */ /* 0x000fe20000000a00 */
[--C-:B------:R-:W-:Y:S01]  /*0900*/  SHF.R.S32.HI R9, RZ, 0x1f, R8.reuse ;  /* 0x0000001fff097819 */ /* 0x100fe20000011408 */
[----:B------:R-:W-:Y:S01]  /*0910*/  UIMAD UR6, UR16, UR6, URZ ;  /* 0x00000006100672a4 */ /* 0x000fe2000f8e023f */
[----:B------:R-:W-:Y:S01]  /*0920*/  IMAD.U32 R3, RZ, RZ, UR15 ;  /* 0x0000000fff037e24 */ /* 0x000fe2000f8e00ff */
[----:B------:R-:W-:Y:S01]  /*0930*/  ULDC.64 UR20, c[0x0][0x188] ;  /* 0x0000620000147ab9 */ /* 0x000fe20000000a00 */
[----:B------:R-:W-:Y:S01]  /*0940*/  IMAD.U32 R13, RZ, RZ, UR18 ;  /* 0x00000012ff0d7e24 */ /* 0x000fe2000f8e00ff */
[----:B------:R-:W-:Y:S01]  /*0950*/  UIMAD UR6, UR15, UR7, UR6 ;  /* 0x000000070f0672a4 */ /* 0x000fe2000f8e0206 */
[----:B------:R-:W-:Y:S01]  /*0960*/  IMAD.WIDE.U32 R2, R3, c[0x0][0x180], R8 ;  /* 0x0000600003027a25 */ /* 0x000fe200078e0008 */
[----:B------:R-:W-:-:S04]  /*0970*/  IADD3 R11, P0, R78, 0x10, RZ ;  /* 0x000000104e0b7810 */ /* 0x000fc80007f1e0ff */
[----:B------:R-:W-:Y:S01]  /*0980*/  IADD3 R3, R3, UR6, RZ ;  /* 0x0000000603037c10 */ /* 0x000fe2000fffe0ff */
[----:B------:R-:W-:Y:S01]  /*0990*/  UIMAD UR6, UR5, UR20, URZ ;  /* 0x00000014050672a4 */ /* 0x000fe2000f8e023f */
[----:B------:R-:W-:-:S03]  /*09a0*/  IADD3.X R0, RZ, R79, RZ, P0, !PT ;  /* 0x0000004fff007210 */ /* 0x000fc600007fe4ff */
[----:B------:R-:W-:Y:S01]  /*09b0*/  UIMAD UR6, UR18, UR21, UR6 ;  /* 0x00000015120672a4 */ /* 0x000fe2000f8e0206 */
[----:B------:R-:W-:-:S04]  /*09c0*/  IMAD.WIDE.U32 R2, R13, c[0x0][0x188], R2 ;  /* 0x000062000d027a25 */ /* 0x000fc800078e0002 */
[----:B------:R-:W-:Y:S01]  /*09d0*/  IMAD R0, R0, c[0x0][0x178], RZ ;  /* 0x00005e0000007a24 */ /* 0x000fe200078e02ff */
[----:B------:R-:W-:-:S03]  /*09e0*/  IADD3 R3, R3, UR6, RZ ;  /* 0x0000000603037c10 */ /* 0x000fc6000fffe0ff */
[C---:B------:R-:W-:Y:S02]  /*09f0*/  IMAD R13, R11.reuse, c[0x0][0x17c], R0 ;  /* 0x00005f000b0d7a24 */ /* 0x040fe400078e0200 */
[----:B------:R-:W-:-:S04]  /*0a00*/  IMAD.WIDE.U32 R2, R11, c[0x0][0x178], R2 ;  /* 0x00005e000b027a25 */ /* 0x000fc800078e0002 */
[----:B------:R-:W-:Y:S01]  /*0a10*/  IMAD.IADD R3, R3, 0x1, R13 ;  /* 0x0000000103037824 */ /* 0x000fe200078e020d */
[----:B------:R-:W-:-:S04]  /*0a20*/  LEA R28, P0, R2, c[0x0][0x160], 0x1 ;  /* 0x00005800021c7a11 */ /* 0x000fc800078008ff */
[----:B------:R-:W-:-:S06]  /*0a30*/  LEA.HI.X R29, R2, c[0x0][0x164], R3, 0x1, P0 ;  /* 0x00005900021d7a11 */ /* 0x000fcc00000f0c03 */
[----:B------:R-:W5:Y:S03]  /*0a40*/  LDG.E.128 R28, [R28.64] ;  /* 0x0000000a1c1c7981 */ /* 0x000f66000c1e1d00 */
.L_x_1126:
[----:B------:R-:W-:Y:S05]  /*0a50*/  BSYNC B1 ;  /* 0x0000000000017941 */ /* 0x000fea0003800000 */
.L_x_1125:
        /* <DEDUP_REMOVED lines=22> */
[----:B------:R-:W5:Y:S03]  /*0bc0*/  LDG.E.128 R32, [R32.64+0x100] ;  /* 0x0001000a20207981 */ /* 0x000f66000c1e1d00 */
.L_x_1124:
[----:B------:R-:W-:Y:S05]  /*0bd0*/  BSYNC B0 ;  /* 0x0000000000007941 */ /* 0x000fea0003800000 */
.L_x_1123:
[----:B------:R-:W-:Y:S01]  /*0be0*/  LEA.HI.SX32 R0, R40, 0x20, 0x1c ;  /* 0x0000002028007811 */ /* 0x000fe200078fe2ff */
[----:B------:R-:W-:Y:S01]  /*0bf0*/  BSSY B0, `(.L_x_1127) ;  /* 0x000003b000007945 */ /* 0x000fe20003800000 */
[----:B------:R-:W-:Y:S01]  /*0c00*/  CS2R R24, SRZ ;  /* 0x0000000000187805 */ /* 0x000fe2000001ff00 */
[----:B------:R-:W-:Y:S01]  /*0c10*/  CS2R R26, SRZ ;  /* 0x00000000001a7805 */ /* 0x000fe2000001ff00 */
[----:B------:R-:W-:Y:S01]  /*0c20*/  ISETP.GE.AND P2, PT, R0, UR19, PT ;  /* 0x0000001300007c0c */ /* 0x000fe2000bf46270 */
[----:B------:R-:W-:Y:S01]  /*0c30*/  CS2R R20, SRZ ;  /* 0x0000000000147805 */ /* 0x000fe2000001ff00 */
[----:B------:R-:W-:-:S11]  /*0c40*/  CS2R R22, SRZ ;  /* 0x0000000000167805 */ /* 0x000fd6000001ff00 */
        /* <DEDUP_REMOVED lines=12> */
[----:B------:R-:W-:Y:S01]  /*0d10*/  MOV R13, UR18 ;  /* 0x00000012000d7c02 */ /* 0x000fe20008000f00 */
[----:B------:R-:W-:Y:S01]  /*0d20*/  UIMAD UR6, UR15, UR7, UR6 ;  /* 0x000000070f0672a4 */ /* 0x000fe2000f8e0206 */
[----:B------:R-:W-:Y:S01]  /*0d30*/  IMAD.WIDE.U32 R2, R3, c[0x0][0x180], R8 ;  /* 0x0000600003027a25 */ /* 0x000fe200078e0008 */
[----:B------:R-:W-:-:S04]  /*0d40*/  IADD3 R11, P0, R78, 0x20, RZ ;  /* 0x000000204e0b7810 */ /* 0x000fc80007f1e0ff */
[----:B------:R-:W-:Y:S01]  /*0d50*/  IADD3 R3, R3, UR6, RZ ;  /* 0x0000000603037c10 */ /* 0x000fe2000fffe0ff */
[----:B------:R-:W-:Y:S01]  /*0d60*/  UIMAD UR6, UR5, UR20, URZ ;  /* 0x00000014050672a4 */ /* 0x000fe2000f8e023f */
[----:B------:R-:W-:-:S03]  /*0d70*/  IMAD.X R0, RZ, RZ, R79, P0 ;  /* 0x000000ffff007224 */ /* 0x000fc600000e064f */
        /* <DEDUP_REMOVED lines=10> */
.L_x_1130:
[----:B------:R-:W-:Y:S05]  /*0e20*/  BSYNC B1 ;  /* 0x0000000000017941 */ /* 0x000fea0003800000 */
.L_x_1129:
        /* <DEDUP_REMOVED lines=23> */
.L_x_1128:
[----:B------:R-:W-:Y:S05]  /*0fa0*/  BSYNC B0 ;  /* 0x0000000000007941 */ /* 0x000fea0003800000 */
.L_x_1127:
[C---:B-----5:R-:W-:Y:S01]  /*0fb0*/  LOP3.LUT R3, R24.reuse, 0xffff0000, RZ, 0xc0, !PT ;  /* 0xffff000018037812 */ /* 0x060fe200078ec0ff */
[----:B------:R-:W-:Y:S01]  /*0fc0*/  IMAD.U32 R2, R24, 0x10000, RZ ;  /* 0x0001000018027824 */ /* 0x000fe200078e00ff */
[----:B------:R-:W-:Y:S01]  /*0fd0*/  LEA.HI.SX32 R24, R40, 0x30, 0x1c ;  /* 0x0000003028187811 */ /* 0x000fe200078fe2ff */
[----:B------:R-:W-:Y:S01]  /*0fe0*/  IMAD.SHL.U32 R80, R65, 0x8, RZ ;  /* 0x0000000841507824 */ /* 0x000fe200078e00ff */
[----:B------:R-:W-:Y:S01]  /*0ff0*/  BSSY B0, `(.L_x_1131) ;  /* 0x0000040000007945 */ /* 0x000fe20003800000 */
[C---:B------:R-:W-:Y:S01]  /*1000*/  LOP3.LUT R19, R4.reuse, 0xffff0000, RZ, 0xc0, !PT ;  /* 0xffff000004137812 */ /* 0x040fe200078ec0ff */
[----:B------:R-:W-:Y:S01]  /*1010*/  IMAD.U32 R18, R4, 0x10000, RZ ;  /* 0x0001000004127824 */ /* 0x000fe200078e00ff */
[----:B------:R-:W-:Y:S01]  /*1020*/  ISETP.GE.AND P0, PT, R24, UR19, PT ;  /* 0x0000001318007c0c */ /* 0x000fe2000bf06270 */
[----:B------:R-:W-:Y:S01]  /*1030*/  IMAD.U32 R15, R6, 0x10000, RZ ;  /* 0x00010000060f7824 */ /* 0x000fe200078e00ff */
[----:B------:R-:W-:Y:S01]  /*1040*/  SHF.L.U32 R17, R5, 0x10, RZ ;  /* 0x0000001005117819 */ /* 0x000fe200000006ff */
        /* <DEDUP_REMOVED lines=9> */
[----:B0-----:R-:W-:Y:S01]  /*10e0*/  SHF.L.U32 R9, R29, 0x10, RZ ;  /* 0x000000101d097819 */ /* 0x001fe200000006ff */
[----:B------:R-:W-:Y:S01]  /*10f0*/  IMAD.U32 R70, R27, 0x10000, RZ ;  /* 0x000100001b467824 */ /* 0x000fe200078e00ff */
[----:B------:R-:W-:Y:S01]  /*1100*/  LOP3.LUT R8, R29, 0xffff0000, RZ, 0xc0, !PT ;  /* 0xffff00001d087812 */ /* 0x000fe200078ec0ff */
[----:B------:R-:W-:Y:S01]  /*1110*/  IMAD.U32 R74, R36, 0x10000, RZ ;  /* 0x00010000244a7824 */ /* 0x000fe200078e00ff */
[----:B------:R-:W-:Y:S01]  /*1120*/  LOP3.LUT R6, R30, 0xffff0000, RZ, 0xc0, !PT ;  /* 0xffff00001e067812 */ /* 0x000fe200078ec0ff */
[----:B------:R-:W-:Y:S01]  /*1130*/  IMAD.U32 R94, R38, 0x10000, RZ ;  /* 0x00010000265e7824 */ /* 0x000fe200078e00ff */
[----:B------:R-:W-:Y:S01]  /*1140*/  LOP3.LUT R4, R31, 0xffff0000, RZ, 0xc0, !PT ;  /* 0xffff00001f047812 */ /* 0x000fe200078ec0ff */
[----:B------:R-:W-:Y:S01]  /*1150*/  IMAD.U32 R45, RZ, RZ, UR15 ;  /* 0x0000000fff2d7e24 */ /* 0x000fe2000f8e00ff */
[C---:B------:R-:W-:Y:S01]  /*1160*/  SHF.L.U32 R0, R25.reuse, 0x10, RZ ;  /* 0x0000001019007819 */ /* 0x040fe200000006ff */
[----:B------:R-:W-:Y:S01]  /*1170*/  CS2R R28, SRZ ;  /* 0x00000000001c7805 */ /* 0x000fe2000001ff00 */
[----:B------:R-:W-:Y:S01]  /*1180*/  LOP3.LUT R73, R25, 0xffff0000, RZ, 0xc0, !PT ;  /* 0xffff000019497812 */ /* 0x000fe200078ec0ff */
[----:B------:R-:W-:Y:S01]  /*1190*/  CS2R R30, SRZ ;  /* 0x00000000001e7805 */ /* 0x000fe2000001ff00 */
[----:B------:R-:W-:Y:S01]  /*11a0*/  LOP3.LUT R71, R26, 0xffff0000, RZ, 0xc0, !PT ;  /* 0xffff00001a477812 */ /* 0x000fe200078ec0ff */
[----:B------:R-:W-:Y:S01]  /*11b0*/  CS2R R24, SRZ ;  /* 0x0000000000187805 */ /* 0x000fe2000001ff00 */
[----:B------:R-:W-:-:S02]  /*11c0*/  LOP3.LUT R75, R27, 0xffff0000, RZ, 0xc0, !PT ;  /* 0xffff00001b4b7812 */ /* 0x000fc400078ec0ff */
[----:B------:R-:W-:Y:S01]  /*11d0*/  LOP3.LUT R77, R36, 0xffff0000, RZ, 0xc0, !PT ;  /* 0xffff0000244d7812 */ /* 0x000fe200078ec0ff */
[----:B------:R-:W-:Y:S01]  /*11e0*/  CS2R R26, SRZ ;  /* 0x00000000001a7805 */ /* 0x000fe2000001ff00 */
[C---:B------:R-:W-:Y:S02]  /*11f0*/  SHF.L.U32 R76, R37.reuse, 0x10, RZ ;  /* 0x00000010254c7819 */ /* 0x040fe400000006ff */
[----:B------:R-:W-:Y:S02]  /*1200*/  LOP3.LUT R95, R37, 0xffff0000, RZ, 0xc0, !PT ;  /* 0xffff0000255f7812 */ /* 0x000fe400078ec0ff */
[----:B------:R-:W-:Y:S02]  /*1210*/  LOP3.LUT R97, R38, 0xffff0000, RZ, 0xc0, !PT ;  /* 0xffff000026617812 */ /* 0x000fe400078ec0ff */
[----:B------:R-:W-:Y:S01]  /*1220*/  SHF.R.S32.HI R81, RZ, 0x1f, R80 ;  /* 0x0000001fff517819 */ /* 0x000fe20000011450 */
[----:B------:R-:W-:Y:S05]  /*1230*/  @P0 BRA `(.L_x_1132) ;  /* 0x000001b000000947 */ /* 0x000fea0003800000 */
[----:B------:R-:W-:Y:S01]  /*1240*/  SHF.L.U32 R42, R65, 0x3, RZ ;  /* 0x00000003412a7819 */ /* 0x000fe200000006ff */
[----:B------:R-:W-:Y:S01]  /*1250*/  ULDC.64 UR6, c[0x0][0x180] ;  /* 0x0000600000067ab9 */ /* 0x000fe20000000a00 */
[----:B------:R-:W-:Y:S01]  /*1260*/  IMAD.U32 R37, RZ, RZ, UR15 ;  /* 0x0000000fff257e24 */ /* 0x000fe2000f8e00ff */
[----:B------:R-:W-:Y:S01]  /*1270*/  UIMAD UR6, UR16, UR6, URZ ;  /* 0x00000006100672a4 */ /* 0x000fe2000f8e023f */
[--C-:B------:R-:W-:Y:S01]  /*1280*/  SHF.R.S32.HI R43, RZ, 0x1f, R42.reuse ;  /* 0x0000001fff2b7819 */ /* 0x100fe2000001142a */
[----:B------:R-:W-:Y:S01]  /*1290*/  ULDC.64 UR20, c[0x0][0x188] ;  /* 0x0000620000147ab9 */ /* 0x000fe20000000a00 */
[----:B------:R-:W-:Y:S01]  /*12a0*/  IADD3 R41, P3, R78, 0x30, RZ ;  /* 0x000000304e297810 */ /* 0x000fe20007f7e0ff */
[----:B------:R-:W-:Y:S01]  /*12b0*/  UIMAD UR6, UR15, UR7, UR6 ;  /* 0x000000070f0672a4 */ /* 0x000fe2000f8e0206 */
[C---:B------:R-:W-:Y:S01]  /*12c0*/  IADD3 R44, R42.reuse, 0x80, RZ ;  /* 0x000000802a2c7810 */ /* 0x040fe20007ffe0ff */
[----:B------:R-:W-:Y:S01]  /*12d0*/  IMAD.WIDE.U32 R36, R37, c[0x0][0x180], R42 ;  /* 0x0000600025247a25 */ /* 0x000fe200078e002a */
[----:B------:R-:W-:-:S02]  /*12e0*/  ISETP.GE.AND P4, PT, R42, c[0x0][0x16c], PT ;  /* 0x00005b002a007a0c */ /* 0x000fc40003f86270 */
[----:B------:R-:W-:Y:S01]  /*12f0*/  ISETP.GE.AND P5, PT, R44, c[0x0][0x16c], PT ;  /* 0x00005b002c007a0c */ /* 0x000fe20003fa6270 */
[----:B------:R-:W-:Y:S01]  /*1300*/  IMAD.U32 R43, RZ, RZ, UR18 ;  /* 0x00000012ff2b7e24 */ /* 0x000fe2000f8e00ff */
        /* <DEDUP_REMOVED lines=14> */
.L_x_1132:
[----:B------:R-:W-:Y:S05]  /*13f0*/  BSYNC B0 ;  /* 0x0000000000007941 */ /* 0x000fea0003800000 */
.L_x_1131:
[----:B------:R-:W-:Y:S01]  /*1400*/  ULDC.64 UR6, c[0x0][0x1a0] ;  /* 0x0000680000067ab9 */ /* 0x000fe20000000a00 */
[----:B------:R-:W-:Y:S01]  /*1410*/  IMAD.WIDE.U32 R36, R45, c[0x0][0x1a0], R80 ;  /* 0x000068002d247a25 */ /* 0x000fe200078e0050 */
[----:B------:R-:W-:Y:S01]  /*1420*/  UIMAD UR6, UR16, UR6, URZ ;  /* 0x00000006100672a4 */ /* 0x000fe2000f8e023f */
[----:B------:R-:W-:Y:S01]  /*1430*/  LEA.HI.SX32 R40, R40, 0x10, 0x1c ;  /* 0x0000001028287811 */ /* 0x000fe200078fe2ff */
[----:B------:R-:W-:Y:S01]  /*1440*/  BSSY B0, `(.L_x_1133) ;  /* 0x0000031000007945 */ /* 0x000fe20003800000 */
[----:B------:R-:W-:Y:S01]  /*1450*/  IMAD.U32 R83, RZ, RZ, UR18 ;  /* 0x00000012ff537e24 */ /* 0x000fe2000f8e00ff */
[----:B------:R-:W-:Y:S01]  /*1460*/  UIMAD UR6, UR15, UR7, UR6 ;  /* 0x000000070f0672a4 */ /* 0x000fe2000f8e0206 */
[C---:B------:R-:W-:Y:S01]  /*1470*/  IMAD.U32 R96, R39.reuse, 0x10000, RZ ;  /* 0x0001000027607824 */ /* 0x040fe200078e00ff */
[----:B------:R-:W-:Y:S01]  /*1480*/  LOP3.LUT R99, R39, 0xffff0000, RZ, 0xc0, !PT ;  /* 0xffff000027637812 */ /* 0x000fe200078ec0ff */
[C---:B------:R-:W-:Y:S01]  /*1490*/  IMAD.U32 R98, R32.reuse, 0x10000, RZ ;  /* 0x0001000020627824 */ /* 0x040fe200078e00ff */
[----:B------:R-:W-:Y:S01]  /*14a0*/  LOP3.LUT R101, R32, 0xffff0000, RZ, 0xc0, !PT ;  /* 0xffff000020657812 */ /* 0x000fe200078ec0ff */
[----:B------:R-:W-:Y:S01]  /*14b0*/  IMAD.U32 R100, R33, 0x10000, RZ ;  /* 0x0001000021647824 */ /* 0x000fe200078e00ff */
[----:B------:R-:W-:Y:S01]  /*14c0*/  IADD3 R37, R37, UR6, RZ ;  /* 0x0000000625257c10 */ /* 0x000fe2000fffe0ff */
[----:B------:R-:W-:Y:S01]  /*14d0*/  ULDC.64 UR6, c[0x0][0x1a8] ;  /* 0x00006a0000067ab9 */ /* 0x000fe20000000a00 */
[----:B------:R-:W-:Y:S01]  /*14e0*/  LOP3.LUT R103, R33, 0xffff0000, RZ, 0xc0, !PT ;  /* 0xffff000021677812 */ /* 0x000fe200078ec0ff */
[----:B------:R-:W-:Y:S01]  /*14f0*/  UIMAD UR6, UR5, UR6, URZ ;  /* 0x00000006050672a4 */ /* 0x000fe2000f8e023f */
[C---:B------:R-:W-:Y:S01]  /*1500*/  SHF.L.U32 R102, R34.reuse, 0x10, RZ ;  /* 0x0000001022667819 */ /* 0x040fe200000006ff */
[----:B------:R-:W-:Y:S01]  /*1510*/  IMAD.WIDE.U32 R82, R83, c[0x0][0x1a8], R36 ;  /* 0x00006a0053527a25 */ /* 0x000fe200078e0024 */
[----:B------:R-:W-:Y:S01]  /*1520*/  LOP3.LUT R104, R34, 0xffff0000, RZ, 0xc0, !PT ;  /* 0xffff000022687812 */ /* 0x000fe200078ec0ff */
[----:B------:R-:W-:Y:S01]  /*1530*/  UIMAD UR6, UR18, UR7, UR6 ;  /* 0x00000007120672a4 */ /* 0x000fe2000f8e0206 */
[C---:B------:R-:W-:Y:S01]  /*1540*/  LOP3.LUT R106, R35.reuse, 0xffff0000, RZ, 0xc0, !PT ;  /* 0xffff0000236a7812 */ /* 0x040fe200078ec0ff */
[----:B------:R-:W-:Y:S01]  /*1550*/  IMAD.U32 R105, R35, 0x10000, RZ ;  /* 0x0001000023697824 */ /* 0x000fe200078e00ff */
[----:B------:R-:W-:Y:S01]  /*1560*/  ISETP.GE.AND P3, PT, R40, UR19, PT ;  /* 0x0000001328007c0c */ /* 0x000fe2000bf66270 */
[----:B------:R-:W-:Y:S01]  /*1570*/  CS2R R32, SRZ ;  /* 0x0000000000207805 */ /* 0x000fe2000001ff00 */
[----:B------:R-:W-:Y:S01]  /*1580*/  CS2R R34, SRZ ;  /* 0x0000000000227805 */ /* 0x000fe2000001ff00 */
[----:B------:R-:W-:Y:S01]  /*1590*/  IADD3 R85, R83, UR6, RZ ;  /* 0x0000000653557c10 */ /* 0x000fe2000fffe0ff */
[----:B------:R-:W-:Y:S01]  /*15a0*/  CS2R R36, SRZ ;  /* 0x0000000000247805 */ /* 0x000fe2000001ff00 */
[----:B------:R-:W-:Y:S01]  /*15b0*/  CS2R R38, SRZ ;  /* 0x0000000000267805 */ /* 0x000fe2000001ff00 */
[----:B------:R-:W-:Y:S01]  /*15c0*/  CS2R R40, SRZ ;  /* 0x0000000000287805 */ /* 0x000fe2000001ff00 */
[----:B0-----:R-:W-:Y:S01]  /*15d0*/  CS2R R42, SRZ ;  /* 0x00000000002a7805 */ /* 0x001fe2000001ff00 */
        /* <DEDUP_REMOVED lines=23> */
.L_x_1134:
[----:B------:R-:W-:Y:S05]  /*1750*/  BSYNC B0 ;  /* 0x0000000000007941 */ /* 0x000fea0003800000 */
.L_x_1133:
[----:B------:R-:W-:Y:S01]  /*1760*/  BSSY B0, `(.L_x_1135) ;  /* 0x000001b000007945 */ /* 0x000fe20003800000 */
[----:B------:R-:W-:Y:S05]  /*1770*/  @P3 BRA `(.L_x_1136) ;  /* 0x0000019000003947 */ /* 0x000fea0003800000 */
[----:B------:R-:W-:Y:S02]  /*1780*/  LEA R86, R65, 0x80, 0x3 ;  /* 0x0000008041567811 */ /* 0x000fe400078e18ff */
[----:B------:R-:W-:Y:S02]  /*1790*/  ISETP.GE.AND P3, PT, R80, c[0x0][0x16c], PT ;  /* 0x00005b0050007a0c */ /* 0x000fe40003f66270 */
[----:B------:R-:W-:-:S11]  /*17a0*/  ISETP.GE.AND P1, PT, R86, c[0x0][0x16c], PT ;  /* 0x00005b0056007a0c */ /* 0x000fd60003f26270 */
[C---:B------:R-:W-:Y:S01]  /*17b0*/  @!P3 IADD3 R91, P4, R78.reuse, 0x10, RZ ;  /* 0x000000104e5bb810 */ /* 0x040fe20007f9e0ff */
[----:B------:R-:W-:Y:S01]  /*17c0*/  @!P3 IMAD.MOV.U32 R86, RZ, RZ, R82 ;  /* 0x000000ffff56b224 */ /* 0x000fe200078e0052 */
[----:B------:R-:W-:Y:S02]  /*17d0*/  @!P1 IADD3 R93, P5, R78, 0x10, RZ ;  /* 0x000000104e5d9810 */ /* 0x000fe40007fbe0ff */
[----:B------:R-:W-:Y:S01]  /*17e0*/  @!P3 MOV R87, R85 ;  /* 0x000000550057b202 */ /* 0x000fe20000000f00 */
[--C-:B0-----:R-:W-:Y:S02]  /*17f0*/  @!P3 IMAD.X R88, RZ, RZ, R79.reuse, P4 ;  /* 0x000000ffff58b224 */ /* 0x101fe400020e064f */
        /* <DEDUP_REMOVED lines=8> */
[----:B------:R-:W-:-:S04]  /*1880*/  @!P1 IMAD.WIDE.U32 R88, R93, c[0x0][0x198], R88 ;  /* 0x000066005d589a25 */ /* 0x000fc800078e0058 */
[----:B------:R-:W-:Y:S01]  /*1890*/  @!P1 IMAD R93, R93, c[0x0][0x19c], R90 ;  /* 0x000067005d5d9a24 */ /* 0x000fe200078e025a */
[----:B------:R-:W-:Y:S02]  /*18a0*/  @!P3 LEA R90, P4, R86, c[0x0][0x190], 0x1 ;  /* 0x00006400565aba11 */ /* 0x000fe400078808ff */
[----:B------:R-:W-:Y:S02]  /*18b0*/  @!P1 LEA R92, P5, R88, c[0x0][0x190], 0x1 ;  /* 0x00006400585c9a11 */ /* 0x000fe400078a08ff */
[----:B------:R-:W-:Y:S02]  /*18c0*/  @!P1 IADD3 R93, R89, R93, RZ ;  /* 0x0000005d595d9210 */ /* 0x000fe40007ffe0ff */
[----:B------:R-:W-:Y:S02]  /*18d0*/  @!P3 LEA.HI.X R91, R86, c[0x0][0x194], R87, 0x1, P4 ;  /* 0x00006500565bba11 */ /* 0x000fe400020f0c57 */
[----:B------:R-:W-:-:S03]  /*18e0*/  @!P1 LEA.HI.X R93, R88, c[0x0][0x194], R93, 0x1, P5 ;  /* 0x00006500585d9a11 */ /* 0x000fc600028f0c5d */
[----:B------:R0:W5:Y:S04]  /*18f0*/  @!P3 LDG.E.128 R36, [R90.64] ;  /* 0x0000000a5a24b981 */ /* 0x000168000c1e1d00 */
[----:B------:R0:W5:Y:S02]  /*1900*/  @!P1 LDG.E.128 R52, [R92.64+0x100] ;  /* 0x0001000a5c349981 */ /* 0x000164000c1e1d00 */
.L_x_1136:
[----:B------:R-:W-:Y:S05]  /*1910*/  BSYNC B0 ;  /* 0x0000000000007941 */ /* 0x000fea0003800000 */
.L_x_1135:
[----:B------:R-:W-:Y:S01]  /*1920*/  BSSY B0, `(.L_x_1137) ;  /* 0x000001b000007945 */ /* 0x000fe20003800000 */
[----:B------:R-:W-:Y:S05]  /*1930*/  @P2 BRA `(.L_x_1138) ;  /* 0x0000019000002947 */ /* 0x000fea0003800000 */
[----:B------:R-:W-:Y:S02]  /*1940*/  LEA R86, R65, 0x80, 0x3 ;  /* 0x0000008041567811 */ /* 0x000fe400078e18ff */
        /* <DEDUP_REMOVED lines=10> */
[----:B------:R-:W-:Y:S01]  /*19f0*/  @!P1 IMAD R90, R89, c[0x0][0x198], RZ ;  /* 0x00006600595a9a24 */ /* 0x000fe200078e02ff */
[----:B------:R-:W-:Y:S01]  /*1a00*/  @!P1 MOV R89, R85 ;  /* 0x0000005500599202 */ /* 0x000fe20000000f00 */
[----:B------:R-:W-:Y:S02]  /*1a10*/  @!P2 IMAD R91, R91, c[0x0][0x19c], R88 ;  /* 0x000067005b5baa24 */ /* 0x000fe400078e0258 */
[----:B------:R-:W-:Y:S02]  /*1a20*/  @!P1 IMAD.MOV.U32 R88, RZ, RZ, R82 ;  /* 0x000000ffff589224 */ /* 0x000fe400078e0052 */
[----:B------:R-:W-:Y:S02]  /*1a30*/  @!P2 IMAD.IADD R87, R87, 0x1, R91 ;  /* 0x000000015757a824 */ /* 0x000fe400078e025b */
[----:B------:R-:W-:-:S04]  /*1a40*/  @!P1 IMAD.WIDE.U32 R88, R93, c[0x0][0x198], R88 ;  /* 0x000066005d589a25 */ /* 0x000fc800078e0058 */
[----:B------:R-:W-:Y:S01]  /*1a50*/  @!P1 IMAD R93, R93, c[0x0][0x19c], R90 ;  /* 0x000067005d5d9a24 */ /* 0x000fe200078e025a */
[----:B------:R-:W-:Y:S02]  /*1a60*/  @!P2 LEA R90, P3, R86, c[0x0][0x190], 0x1 ;  /* 0x00006400565aaa11 */ /* 0x000fe400078608ff */
[----:B------:R-:W-:Y:S01]  /*1a70*/  @!P1 LEA R92, P4, R88, c[0x0][0x190], 0x1 ;  /* 0x00006400585c9a11 */ /* 0x000fe200078808ff */
[----:B------:R-:W-:Y:S01]  /*1a80*/  @!P1 IMAD.IADD R93, R89, 0x1, R93 ;  /* 0x00000001595d9824 */ /* 0x000fe200078e025d */
[----:B------:R-:W-:-:S04]  /*1a90*/  @!P2 LEA.HI.X R91, R86, c[0x0][0x194], R87, 0x1, P3 ;  /* 0x00006500565baa11 */ /* 0x000fc800018f0c57 */
[----:B------:R-:W-:Y:S01]  /*1aa0*/  @!P1 LEA.HI.X R93, R88, c[0x0][0x194], R93, 0x1, P4 ;  /* 0x00006500585d9a11 */ /* 0x000fe200020f0c5d */
[----:B------:R0:W5:Y:S04]  /*1ab0*/  @!P2 LDG.E.128 R40, [R90.64] ;  /* 0x0000000a5a28a981 */ /* 0x000168000c1e1d00 */
[----:B------:R0:W5:Y:S02]  /*1ac0*/  @!P1 LDG.E.128 R56, [R92.64+0x100] ;  /* 0x0001000a5c389981 */ /* 0x000164000c1e1d00 */
.L_x_1138:
[----:B------:R-:W-:Y:S05]  /*1ad0*/  BSYNC B0 ;  /* 0x0000000000007941 */ /* 0x000fea0003800000 */
.L_x_1137:
[----:B------:R-:W-:Y:S01]  /*1ae0*/  BSSY B0, `(.L_x_1139) ;  /* 0x0000010000007945 */ /* 0x000fe20003800000 */
[----:B------:R-:W-:Y:S05]  /*1af0*/  @P0 BRA `(.L_x_1140) ;  /* 0x000000e000000947 */ /* 0x000fea0003800000 */
[----:B------:R-:W-:Y:S01]  /*1b00*/  IADD3 R81, P0, R78, 0x30, RZ ;  /* 0x000000304e517810 */ /* 0x000fe20007f1e0ff */
[----:B------:R-:W-:Y:S01]  /*1b10*/  IMAD.MOV.U32 R83, RZ, RZ, R85 ;  /* 0x000000ffff537224 */ /* 0x000fe200078e0055 */
[----:B------:R-:W-:Y:S02]  /*1b20*/  LEA R84, R65, 0x80, 0x3 ;  /* 0x0000008041547811 */ /* 0x000fe400078e18ff */
[----:B------:R-:W-:Y:S01]  /*1b30*/  IADD3.X R78, RZ, R79, RZ, P0, !PT ;  /* 0x0000004fff4e7210 */ /* 0x000fe200007fe4ff */
[----:B------:R-:W-:Y:S01]  /*1b40*/  IMAD.WIDE.U32 R82, R81, c[0x0][0x198], R82 ;  /* 0x0000660051527a25 */ /* 0x000fe200078e0052 */
[----:B------:R-:W-:-:S02]  /*1b50*/  ISETP.GE.AND P1, PT, R80, c[0x0][0x16c], PT ;  /* 0x00005b0050007a0c */ /* 0x000fc40003f26270 */
[----:B------:R-:W-:Y:S01]  /*1b60*/  ISETP.GE.AND P2, PT, R84, c[0x0][0x16c], PT ;  /* 0x00005b0054007a0c */ /* 0x000fe20003f46270 */
[----:B------:R-:W-:-:S04]  /*1b70*/  IMAD R78, R78, c[0x0][0x198], RZ ;  /* 0x000066004e4e7a24 */ /* 0x000fc800078e02ff */
[----:B------:R-:W-:Y:S01]  /*1b80*/  IMAD R79, R81, c[0x0][0x19c], R78 ;  /* 0x00006700514f7a24 */ /* 0x000fe200078e024e */
[----:B------:R-:W-:-:S03]  /*1b90*/  LEA R78, P0, R82, c[0x0][0x190], 0x1 ;  /* 0x00006400524e7a11 */ /* 0x000fc600078008ff */
[----:B------:R-:W-:-:S05]  /*1ba0*/  IMAD.IADD R79, R83, 0x1, R79 ;  /* 0x00000001534f7824 */ /* 0x000fca00078e024f */
[----:B------:R-:W-:-:S05]  /*1bb0*/  LEA.HI.X R79, R82, c[0x0][0x194], R79, 0x1, P0 ;  /* 0x00006500524f7a11 */ /* 0x000fca00000f0c4f */
[----:B------:R1:W5:Y:S04]  /*1bc0*/  @!P1 LDG.E.128 R44, [R78.64] ;  /* 0x0000000a4e2c9981 */ /* 0x000368000c1e1d00 */
[----:B------:R1:W5:Y:S02]  /*1bd0*/  @!P2 LDG.E.128 R60, [R78.64+0x100] ;  /* 0x0001000a4e3ca981 */ /* 0x000364000c1e1d00 */
.L_x_1140:
[----:B------:R-:W-:Y:S05]  /*1be0*/  BSYNC B0 ;  /* 0x0000000000007941 */ /* 0x000fea0003800000 */
.L_x_1139:
[----:B-----5:R-:W-:Y:S01]  /*1bf0*/  SHF.L.U32 R84, R38, 0x10, RZ ;  /* 0x0000001026547819 */ /* 0x020fe200000006ff */
[----:B------:R-:W-:Y:S01]  /*1c00*/  IMAD.U32 R87, R40, 0x10000, RZ ;  /* 0x0001000028577824 */ /* 0x000fe200078e00ff */
[----:B------:R-:W-:Y:S01]  /*1c10*/  LOP3.LUT R85, R38, 0xffff0000, RZ, 0xc0, !PT ;  /* 0xffff000026557812 */ /* 0x000fe200078ec0ff */
[C---:B------:R-:W-:Y:S01]  /*1c20*/  IMAD.U32 R38, R39.reuse, 0x10000, RZ ;  /* 0x0001000027267824 */ /* 0x040fe200078e00ff */
[----:B0-----:R-:W-:Y:S01]  /*1c30*/  LOP3.LUT R89, R39, 0xffff0000, RZ, 0xc0, !PT ;  /* 0xffff000027597812 */ /* 0x001fe200078ec0ff */
[----:B------:R-:W-:Y:S01]  /*1c40*/  IMAD.U32 R80, R34, 0x10000, RZ ;  /* 0x0001000022507824 */ /* 0x000fe200078e00ff */
[C---:B------:R-:W-:Y:S01]  /*1c50*/  SHF.L.U32 R39, R41.reuse, 0x10, RZ ;  /* 0x0000001029277819 */ /* 0x040fe200000006ff */
[----:B------:R-:W-:Y:S01]  /*1c60*/  IMAD.U32 R91, R42, 0x10000, RZ ;  /* 0x000100002a5b7824 */ /* 0x000fe200078e00ff */
[----:B------:R-:W-:Y:S01]  /*1c70*/  LOP3.LUT R88, R41, 0xffff0000, RZ, 0xc0, !PT ;  /* 0xffff000029587812 */ /* 0x000fe200078ec0ff */
[C---:B------:R-:W-:Y:S01]  /*1c80*/  IMAD.U32 R41, R43.reuse, 0x10000, RZ ;  /* 0x000100002b297824 */ /* 0x040fe200078e00ff */
[----:B------:R-:W-:Y:S01]  /*1c90*/  LOP3.LUT R90, R43, 0xffff0000, RZ, 0xc0, !PT ;  /* 0xffff00002b5a7812 */ /* 0x000fe200078ec0ff */
[----:B------:R-:W-:Y:S01]  /*1ca0*/  IMAD.U32 R93, R44, 0x10000, RZ ;  /* 0x000100002c5d7824 */ /* 0x000fe200078e00ff */
[----:B-1----:R-:W-:Y:S01]  /*1cb0*/  LOP3.LUT R78, R32, 0xffff0000, RZ, 0xc0, !PT ;  /* 0xffff0000204e7812 */ /* 0x002fe200078ec0ff */
[----:B------:R-:W-:Y:S01]  /*1cc0*/  IMAD.U32 R109, R47, 0x10000, RZ ;  /* 0x000100002f6d7824 */ /* 0x000fe200078e00ff */
[----:B------:R-:W-:Y:S01]  /*1cd0*/  LOP3.LUT R82, R36, 0xffff0000, RZ, 0xc0, !PT ;  /* 0xffff000024527812 */ /* 0x000fe200078ec0ff */
[----:B------:R-:W-:Y:S01]  /*1ce0*/  BSSY B0, `(.L_x_1141) ;  /* 0x00000cb000007945 */ /* 0x000fe20003800000 */
[----:B------:R-:W-:Y:S01]  /*1cf0*/  LOP3.LUT R86, R40, 0xffff0000, RZ, 0xc0, !PT ;  /* 0xffff000028567812 */ /* 0x000fe200078ec0ff */
[----:B------:R-:W-:Y:S01]  /*1d00*/  FMUL.FTZ R116, R19, R78 ;  /* 0x0000004e13747220 */ /* 0x000fe20000410000 */
[----:B------:R-:W-:Y:S01]  /*1d10*/  LOP3.LUT R43, R24, 0xffff0000, RZ, 0xc0, !PT ;  /* 0xffff0000182b7812 */ /* 0x000fe200078ec0ff */
[----:B------:R-:W-:Y:S01]  /*1d20*/  FMUL.FTZ R117, R11, R82 ;  /* 0x000000520b757220 */ /* 0x000fe20000410000 */
[----:B------:R-:W-:Y:S01]  /*1d30*/  LOP3.LUT R114, R44, 0xffff0000, RZ, 0xc0, !PT ;  /* 0xffff00002c727812 */ /* 0x000fe200078ec0ff */
[----:B------:R-:W-:Y:S01]  /*1d40*/  FMUL.FTZ R3, R3, R86 ;  /* 0x0000005603037220 */ /* 0x000fe20000410000 */
[----:B------:R-:W-:Y:S01]  /*1d50*/  LOP3.LUT R81, R34, 0xffff0000, RZ, 0xc0, !PT ;  /* 0xffff000022517812 */ /* 0x000fe200078ec0ff */
[----:B------:R-:W-:Y:S01]  /*1d60*/  IMAD.U32 R19, R49, 0x10000, RZ ;  /* 0x0001000031137824 */ /* 0x000fe200078e00ff */
[----:B------:R-:W-:Y:S01]  /*1d70*/  LOP3.LUT R40, R42, 0xffff0000, RZ, 0xc0, !PT ;  /* 0xffff00002a287812 */ /* 0x000fe200078ec0ff */
[----:B------:R-:W-:Y:S01]  /*1d80*/  FMUL.FTZ R43, R43, R114 ;  /* 0x000000722b2b7220 */ /* 0x000fe20000410000 */
[----:B------:R-:W-:Y:S01]  /*1d90*/  SHF.L.U32 R79, R32, 0x10, RZ ;  /* 0x00000010204f7819 */ /* 0x000fe200000006ff */
[----:B------:R-:W-:Y:S01]  /*1da0*/  IMAD.U32 R32, R33, 0x10000, RZ ;  /* 0x0001000021207824 */ /* 0x000fe200078e00ff */
[C---:B------:R-:W-:Y:S01]  /*1db0*/  SHF.L.U32 R34, R35.reuse, 0x10, RZ ;  /* 0x0000001023227819 */ /* 0x040fe200000006ff */
[----:B------:R-:W-:Y:S01]  /*1dc0*/  FFMA.FTZ R2, R2, R87, R3 ;  /* 0x0000005702027223 */ /* 0x000fe20000010003 */
[----:B------:R-:W-:Y:S01]  /*1dd0*/  LOP3.LUT R83, R35, 0xffff0000, RZ, 0xc0, !PT ;  /* 0xffff000023537812 */ /* 0x000fe200078ec0ff */
[----:B------:R-:W-:Y:S01]  /*1de0*/  IMAD.U32 R35, R36, 0x10000, RZ ;  /* 0x0001000024237824 */ /* 0x000fe200078e00ff */
[----:B------:R-:W-:Y:S01]  /*1df0*/  SHF.L.U32 R42, R24, 0x10, RZ ;  /* 0x00000010182a7819 */ /* 0x000fe200000006ff */
[C---:B------:R-:W-:Y:S01]  /*1e00*/  IMAD.U32 R24, R25.reuse, 0x10000, RZ ;  /* 0x0001000019187824 */ /* 0x040fe200078e00ff */
[----:B------:R-:W-:Y:S01]  /*1e10*/  LOP3.LUT R92, R25, 0xffff0000, RZ, 0xc0, !PT ;  /* 0xffff0000195c7812 */ /* 0x000fe200078ec0ff */
[----:B------:R-:W-:Y:S01]  /*1e20*/  IMAD.U32 R36, R37, 0x10000, RZ ;  /* 0x0001000025247824 */ /* 0x000fe200078e00ff */
        /* <DEDUP_REMOVED lines=51> */
[----:B------:R-:W-:Y:S01]  /*2160*/  IMAD.U32 R46, R20, 0x10000, RZ ;  /* 0x00010000142e7824 */ /* 0x000fe200078e00ff */
[----:B------:R-:W-:Y:S01]  /*2170*/  SHF.L.U32 R20, R21, 0x10, RZ ;  /* 0x0000001015147819 */ /* 0x000fe200000006ff */
[C---:B------:R-:W-:Y:S01]  /*2180*/  IMAD.U32 R35, R52.reuse, 0x10000, RZ ;  /* 0x0001000034237824 */ /* 0x040fe200078e00ff */
[----:B------:R-:W-:Y:S01]  /*2190*/  LOP3.LUT R52, R52, 0xffff0000, RZ, 0xc0, !PT ;  /* 0xffff000034347812 */ /* 0x000fe200078ec0ff */
[C---:B------:R-:W-:Y:S01]  /*21a0*/  IMAD.U32 R3, R56.reuse, 0x10000, RZ ;  /* 0x0001000038037824 */ /* 0x040fe200078e00ff */
        /* <DEDUP_REMOVED lines=11> */
[----:B------:R-:W-:-:S02]  /*2260*/  FFMA.FTZ R11, R74, R11, R12 ;  /* 0x0000000b4a0b7223 */ /* 0x000fc4000001000c */
[----:B------:R-:W-:Y:S02]  /*2270*/  FFMA.FTZ R4, R98, R35, R4 ;  /* 0x0000002362047223 */ /* 0x000fe40000010004 */
[----:B------:R-:W-:Y:S02]  /*2280*/  FFMA.FTZ R3, R46, R3, R40 ;  /* 0x000000032e037223 */ /* 0x000fe40000010028 */
[----:B------:R-:W-:Y:S02]  /*2290*/  FFMA.FTZ R10, R10, R117, R24 ;  /* 0x000000750a0a7223 */ /* 0x000fe40000010018 */
[----:B------:R-:W-:Y:S02]  /*22a0*/  IMAD.U32 R87, R59, 0x10000, RZ ;  /* 0x000100003b577824 */ /* 0x000fe400078e00ff */
[----:B------:R-:W-:Y:S01]  /*22b0*/  IMAD.U32 R51, R53, 0x10000, RZ ;  /* 0x0001000035337824 */ /* 0x000fe200078e00ff */
[----:B------:R-:W-:Y:S01]  /*22c0*/  SHF.L.U32 R53, R54, 0x10, RZ ;  /* 0x0000001036357819 */ /* 0x000fe200000006ff */
[----:B------:R-:W-:-:S02]  /*22d0*/  IMAD.U32 R18, R29, 0x10000, RZ ;  /* 0x000100001d127824 */ /* 0x000fc400078e00ff */
[C---:B------:R-:W-:Y:S01]  /*22e0*/  IMAD.U32 R59, R61.reuse, 0x10000, RZ ;  /* 0x000100003d3b7824 */ /* 0x040fe200078e00ff */
[----:B------:R-:W-:Y:S01]  /*22f0*/  LOP3.LUT R61, R61, 0xffff0000, RZ, 0xc0, !PT ;  /* 0xffff00003d3d7812 */ /* 0x000fe200078ec0ff */
        /* <DEDUP_REMOVED lines=8> */
[----:B------:R-:W-:Y:S02]  /*2380*/  IMAD.U32 R21, R22, 0x10000, RZ ;  /* 0x0001000016157824 */ /* 0x000fe400078e00ff */
[C---:B------:R-:W-:Y:S01]  /*2390*/  IMAD.U32 R49, R50.reuse, 0x10000, RZ ;  /* 0x0001000032317824 */ /* 0x040fe200078e00ff */
[----:B------:R-:W-:Y:S01]  /*23a0*/  LOP3.LUT R50, R50, 0xffff0000, RZ, 0xc0, !PT ;  /* 0xffff000032327812 */ /* 0x000fe200078ec0ff */
[C---:B------:R-:W-:Y:S01]  /*23b0*/  IMAD.U32 R114, R58.reuse, 0x10000, RZ ;  /* 0x000100003a727824 */ /* 0x040fe200078e00ff */
[----:B------:R-:W-:Y:S01]  /*23c0*/  LOP3.LUT R58, R58, 0xffff0000, RZ, 0xc0, !PT ;  /* 0xffff00003a3a7812 */ /* 0x000fe200078ec0ff */
[----:B------:R-:W-:Y:S01]  /*23d0*/  IMAD.U32 R29, R30, 0x10000, RZ ;  /* 0x000100001e1d7824 */ /* 0x000fe200078e00ff */
[----:B------:R-:W-:Y:S01]  /*23e0*/  SHF.L.U32 R30, R31, 0x10, RZ ;  /* 0x000000101f1e7819 */ /* 0x000fe200000006ff */
[----:B------:R-:W-:Y:S01]  /*23f0*/  FFMA.FTZ R11, R95, R78, R11 ;  /* 0x0000004e5f0b7223 */ /* 0x000fe2000001000b */
        /* <DEDUP_REMOVED lines=8> */
[C---:B------:R-:W-:Y:S01]  /*2480*/  IMAD.U32 R22, R23.reuse, 0x10000, RZ ;  /* 0x0001000017167824 */ /* 0x040fe200078e00ff */
[----:B------:R-:W-:Y:S01]  /*2490*/  LOP3.LUT R23, R23, 0xffff0000, RZ, 0xc0, !PT ;  /* 0xffff000017177812 */ /* 0x000fe200078ec0ff */
[C---:B------:R-:W-:Y:S01]  /*24a0*/  IMAD.U32 R54, R55.reuse, 0x10000, RZ ;  /* 0x0001000037367824 */ /* 0x040fe200078e00ff */
[----:B------:R-:W-:Y:S01]  /*24b0*/  LOP3.LUT R55, R55, 0xffff0000, RZ, 0xc0, !PT ;  /* 0xffff000037377812 */ /* 0x000fe200078ec0ff */
[----:B------:R-:W-:Y:S02]  /*24c0*/  IMAD.U32 R25, R63, 0x10000, RZ ;  /* 0x000100003f197824 */ /* 0x000fe400078e00ff */
[----:B------:R-:W-:Y:S02]  /*24d0*/  FFMA.FTZ R11, R97, R50, R11 ;  /* 0x00000032610b7223 */ /* 0x000fe4000001000b */
        /* <DEDUP_REMOVED lines=10> */
[----:B------:R-:W-:Y:S01]  /*2580*/  FFMA.FTZ R31, R31, R0, R2 ;  /* 0x000000001f1f7223 */ /* 0x000fe20000010002 */
[----:B------:R-:W0:Y:S04]  /*2590*/  SHFL.BFLY PT, R3, R4, 0x8, 0x1f ;  /* 0x0d001f0004037f89 */ /* 0x000e2800000e0000 */
[----:B------:R-:W1:Y:S04]  /*25a0*/  SHFL.BFLY PT, R0, R11, 0x8, 0x1f ;  /* 0x0d001f000b007f89 */ /* 0x000e6800000e0000 */
[----:B------:R-:W2:Y:S04]  /*25b0*/  SHFL.BFLY PT, R2, R23, 0x8, 0x1f ;  /* 0x0d001f0017027f89 */ /* 0x000ea800000e0000 */
[----:B------:R-:W3:Y:S01]  /*25c0*/  SHFL.BFLY PT, R8, R31, 0x8, 0x1f ;  /* 0x0d001f001f087f89 */ /* 0x000ee200000e0000 */
[----:B0-----:R-:W-:-:S02]  /*25d0*/  FADD.FTZ R5, R4, R3 ;  /* 0x0000000304057221 */ /* 0x001fc40000010000 */
        /* <DEDUP_REMOVED lines=18> */
[----:B--2---:R-:W-:Y:S02]  /*2700*/  FADD.FTZ R9, R8, R9 ;  /* 0x0000000908097221 */ /* 0x004fe40000010000 */
        /* <DEDUP_REMOVED lines=9> */
[----:B------:R-:W-:Y:S01]  /*27a0*/  USHF.R.S32.HI UR7, URZ, 0x1f, UR4 ;  /* 0x0000001f3f077899 */ /* 0x000fe20008011404 */
[C---:B------:R-:W-:Y:S01]  /*27b0*/  IADD3 R7, R67.reuse, 0x20, RZ ;  /* 0x0000002043077810 */ /* 0x040fe20007ffe0ff */
[----:B------:R-:W-:Y:S01]  /*27c0*/  UIADD3 UR6, UP0, UR17, UR4, URZ ;  /* 0x0000000411067290 */ /* 0x000fe2000ff1e03f */
[C---:B------:R-:W-:Y:S01]  /*27d0*/  IADD3 R8, R67.reuse, 0x30, RZ ;  /* 0x0000003043087810 */ /* 0x040fe20007ffe0ff */
[----:B------:R-:W-:Y:S01]  /*27e0*/  ULDC.64 UR20, c[0x0][0x1c8] ;  /* 0x0000720000147ab9 */ /* 0x000fe20000000a00 */
[----:B------:R-:W-:Y:S01]  /*27f0*/  ISETP.GE.AND P2, PT, R64, UR19, PT ;  /* 0x0000001340007c0c */ /* 0x000fe2000bf46270 */
[----:B------:R-:W-:Y:S01]  /*2800*/  ULEA.HI.X.SX32 UR7, UR17, UR7, 0x1, UP0 ;  /* 0x0000000711077291 */ /* 0x000fe200080f0e3f */
[----:B------:R-:W-:Y:S01]  /*2810*/  ISETP.GE.AND P3, PT, R67, UR19, PT ;  /* 0x0000001343007c0c */ /* 0x000fe2000bf66270 */
[----:B------:R-:W-:Y:S01]  /*2820*/  UIMAD UR9, UR16, UR20, URZ ;  /* 0x00000014100972a4 */ /* 0x000fe2000f8e023f */
[----:B------:R-:W-:Y:S01]  /*2830*/  ISETP.GE.AND P1, PT, R7, UR19, PT ;  /* 0x0000001307007c0c */ /* 0x000fe2000bf26270 */
[----:B------:R-:W-:Y:S01]  /*2840*/  UIMAD.WIDE.U32 UR6, UR15, UR20, UR6 ;  /* 0x000000140f0672a5 */ /* 0x000fe2000f8e0006 */
[----:B------:R-:W-:Y:S01]  /*2850*/  FSEL R5, R5, RZ, !P3 ;  /* 0x000000ff05057208 */ /* 0x000fe20005800000 */
[----:B------:R-:W-:Y:S01]  /*2860*/  UIMAD UR9, UR15, UR21, UR9 ;  /* 0x000000150f0972a4 */ /* 0x000fe2000f8e0209 */
[----:B------:R-:W-:-:S02]  /*2870*/  FSEL R7, R4, RZ, !P2 ;  /* 0x000000ff04077208 */ /* 0x000fc40005000000 */
[----:B------:R-:W-:Y:S01]  /*2880*/  ULDC.64 UR20, c[0x0][0x1d0] ;  /* 0x0000740000147ab9 */ /* 0x000fe20000000a00 */
[----:B------:R-:W-:Y:S01]  /*2890*/  FSEL R9, R6, RZ, !P1 ;  /* 0x000000ff06097208 */ /* 0x000fe20004800000 */
[----:B------:R-:W-:Y:S02]  /*28a0*/  UIADD3 UR7, UR7, UR9, URZ ;  /* 0x0000000907077290 */ /* 0x000fe4000fffe03f */
[----:B------:R-:W-:Y:S02]  /*28b0*/  UIMAD UR9, UR5, UR20, URZ ;  /* 0x00000014050972a4 */ /* 0x000fe4000f8e023f */
[----:B------:R-:W-:Y:S02]  /*28c0*/  UIMAD.WIDE.U32 UR6, UR18, UR20, UR6 ;  /* 0x00000014120672a5 */ /* 0x000fe4000f8e0006 */
[----:B------:R-:W-:-:S04]  /*28d0*/  UIMAD UR9, UR18, UR21, UR9 ;  /* 0x00000015120972a4 */ /* 0x000fc8000f8e0209 */
[----:B------:R-:W-:Y:S02]  /*28e0*/  IADD3 R0, P0, R67, UR6, RZ ;  /* 0x0000000643007c10 */ /* 0x000fe4000ff1e0ff */
[----:B------:R-:W-:Y:S02]  /*28f0*/  IMAD.U32 R3, RZ, RZ, UR9 ;  /* 0x00000009ff037e24 */ /* 0x000fe4000f8e00ff */
[----:B------:R-:W-:-:S03]  /*2900*/  LEA R2, P4, R0, c[0x0][0x1b0], 0x2 ;  /* 0x00006c0000027a11 */ /* 0x000fc600078810ff */
[----:B------:R-:W-:Y:S02]  /*2910*/  IADD3.X R3, R66, UR7, R3, P0, !PT ;  /* 0x0000000742037c10 */ /* 0x000fe400087fe403 */
[----:B------:R-:W-:Y:S02]  /*2920*/  ISETP.GE.AND P0, PT, R8, UR19, PT ;  /* 0x0000001308007c0c */ /* 0x000fe4000bf06270 */
[----:B------:R-:W-:Y:S02]  /*2930*/  LEA.HI.X R3, R0, c[0x0][0x1b4], R3, 0x2, P4 ;  /* 0x00006d0000037a11 */ /* 0x000fe400020f1403 */
[----:B------:R-:W-:-:S03]  /*2940*/  FSEL R11, R11, RZ, !P0 ;  /* 0x000000ff0b0b7208 */ /* 0x000fc60004000000 */
[----:B------:R0:W-:Y:S04]  /*2950*/  STG.E [R2.64], R5 ;  /* 0x0000000502007986 */ /* 0x0001e8000c10190a */
[----:B------:R0:W-:Y:S04]  /*2960*/  STG.E [R2.64+0x40], R7 ;  /* 0x0000400702007986 */ /* 0x0001e8000c10190a */
[----:B------:R0:W-:Y:S04]  /*2970*/  STG.E [R2.64+0x80], R9 ;  /* 0x0000800902007986 */ /* 0x0001e8000c10190a */
[----:B------:R0:W-:Y:S02]  /*2980*/  STG.E [R2.64+0xc0], R11 ;  /* 0x0000c00b02007986 */ /* 0x0001e4000c10190a */
.L_x_1142:
[----:B------:R-:W-:Y:S05]  /*2990*/  BSYNC B0 ;  /* 0x0000000000007941 */ /* 0x000fea0003800000 */
.L_x_1141:
[----:B------:R-:W-:Y:S01]  /*29a0*/  UIADD3 UR8, UR8, 0x3f, URZ ;  /* 0x0000003f08087890 */ /* 0x000fe2000fffe03f */
[----:B------:R-:W-:Y:S03]  /*29b0*/  BSSY B0, `(.L_x_1143) ;  /* 0x0000022000007945 */ /* 0x000fe60003800000 */
[----:B------:R-:W-:-:S02]  /*29c0*/  USHF.R.S32.HI UR6, URZ, 0x1f, UR8 ;  /* 0x0000001f3f067899 */ /* 0x000fc40008011408 */
[----:B------:R-:W-:Y:S02]  /*29d0*/  UIMAD UR7, UR14, -0x40, UR8 ;  /* 0xffffffc00e0778a4 */ /* 0x000fe4000f8e0208 */
[----:B------:R-:W-:-:S04]  /*29e0*/  ULEA.HI UR6, UR6, UR8, URZ, 0x6 ;  /* 0x0000000806067291 */ /* 0x000fc8000f8f303f */
[----:B------:R-:W-:-:S04]  /*29f0*/  ULOP3.LUT UR6, UR6, 0xffffffc0, URZ, 0xc0, !UPT ;  /* 0xffffffc006067892 */ /* 0x000fc8000f8ec03f */
[----:B------:R-:W-:-:S06]  /*2a00*/  UIADD3 UR6, UR7, UR6, -UR8 ;  /* 0x0000000607067290 */ /* 0x000fcc000fffe808 */
[----:B------:R-:W-:-:S04]  /*2a10*/  ISETP.GE.AND P0, PT, R69, UR6, PT ;  /* 0x0000000645007c0c */ /* 0x000fc8000bf06270 */
[----:B------:R-:W-:-:S13]  /*2a20*/  ISETP.GT.OR P0, PT, R69, 0x3f, P0 ;  /* 0x0000003f4500780c */ /* 0x000fda0000704670 */
[----:B------:R-:W-:Y:S05]  /*2a30*/  @P0 BRA `(.L_x_1144) ;  /* 0x0000019000000947 */ /* 0x000fea0003800000 */
[----:B------:R-:W-:Y:S01]  /*2a40*/  USHF.R.S32.HI UR6, URZ, 0x1f, UR17 ;  /* 0x0000001f3f067899 */ /* 0x000fe20008011411 */
[----:B0-----:R-:W-:Y:S01]  /*2a50*/  MOV R2, UR4 ;  /* 0x0000000400027c02 */ /* 0x001fe20008000f00 */
[----:B------:R-:W-:Y:S01]  /*2a60*/  USHF.R.S32.HI UR8, URZ, 0x1f, UR4 ;  /* 0x0000001f3f087899 */ /* 0x000fe20008011404 */
[--C-:B------:R-:W-:Y:S01]  /*2a70*/  SHF.R.S32.HI R0, RZ, 0x1f, R69.reuse ;  /* 0x0000001fff007819 */ /* 0x100fe20000011445 */
[----:B------:R-:W-:Y:S01]  /*2a80*/  IMAD.U32 R5, RZ, RZ, UR15 ;  /* 0x0000000fff057e24 */ /* 0x000fe2000f8e00ff */
[----:B------:R-:W-:Y:S01]  /*2a90*/  IADD3 R2, P0, P1, R2, UR17, R69 ;  /* 0x0000001102027c10 */ /* 0x000fe2000f91e045 */
[----:B------:R-:W-:Y:S01]  /*2aa0*/  IMAD.U32 R3, RZ, RZ, UR6 ;  /* 0x00000006ff037e24 */ /* 0x000fe2000f8e00ff */
[----:B------:R-:W-:Y:S02]  /*2ab0*/  ULDC.64 UR6, c[0x0][0x1f8] ;  /* 0x00007e0000067ab9 */ /* 0x000fe40000000a00 */
[----:B------:R-:W-:Y:S02]  /*2ac0*/  UIMAD UR6, UR16, UR6, URZ ;  /* 0x00000006100672a4 */ /* 0x000fe4000f8e023f */
[----:B------:R-:W-:Y:S01]  /*2ad0*/  IADD3.X R3, R3, UR8, R0, P0, P1 ;  /* 0x0000000803037c10 */ /* 0x000fe200087e2400 */
[----:B------:R-:W-:Y:S01]  /*2ae0*/  ULDC.64 UR8, c[0x0][0x200] ;  /* 0x0000800000087ab9 */ /* 0x000fe20000000a00 */
[C---:B------:R-:W-:Y:S01]  /*2af0*/  FMUL.FTZ R0, R68.reuse, 1.4426950216293334961 ;  /* 0x3fb8aa3b44007820 */ /* 0x040fe20000410000 */
[----:B------:R-:W-:Y:S01]  /*2b00*/  UIMAD UR6, UR15, UR7, UR6 ;  /* 0x000000070f0672a4 */ /* 0x000fe2000f8e0206 */
[----:B------:R-:W-:Y:S01]  /*2b10*/  FSETP.NEU.FTZ.AND P0, PT, R68, -INF , PT ;  /* 0xff8000004400780b */ /* 0x000fe20003f1d000 */
[----:B------:R-:W-:Y:S01]  /*2b20*/  IMAD.WIDE.U32 R2, R5, c[0x0][0x1f8], R2 ;  /* 0x00007e0005027a25 */ /* 0x000fe200078e0002 */
[----:B------:R-:W-:Y:S01]  /*2b30*/  UIMAD UR7, UR5, UR8, URZ ;  /* 0x00000008050772a4 */ /* 0x000fe2000f8e023f */
[----:B------:R-:W-:-:S03]  /*2b40*/  MOV R5, UR18 ;  /* 0x0000001200057c02 */ /* 0x000fc60008000f00 */
        /* <DEDUP_REMOVED lines=8> */
.L_x_1144:
[----:B------:R-:W-:Y:S05]  /*2bd0*/  BSYNC B0 ;  /* 0x0000000000007941 */ /* 0x000fea0003800000 */
.L_x_1143:
[----:B------:R-:W-:Y:S01]  /*2be0*/  USHF.L.U32 UR7, UR14, 0xe, URZ ;  /* 0x0000000e0e077899 */ /* 0x000fe2000800063f */
[----:B------:R-:W-:Y:S01]  /*2bf0*/  IMAD.SHL.U32 R0, R69, 0x4, RZ ;  /* 0x0000000445007824 */ /* 0x000fe200078e00ff */
[----:B------:R-:W-:Y:S01]  /*2c00*/  USHF.L.U32 UR6, UR4, 0x8, URZ ;  /* 0x0000000804067899 */ /* 0x000fe2000800063f */
[----:B0-----:R-:W-:Y:S01]  /*2c10*/  IMAD.U32 R5, RZ, RZ, UR15 ;  /* 0x0000000fff057e24 */ /* 0x001fe2000f8e00ff */
[----:B------:R-:W-:Y:S02]  /*2c20*/  USHF.R.S32.HI UR9, URZ, 0x1f, UR7 ;  /* 0x0000001f3f097899 */ /* 0x000fe40008011407 */
[----:B------:R-:W-:Y:S01]  /*2c30*/  IMAD.U32 R3, RZ, RZ, UR7 ;  /* 0x00000007ff037e24 */ /* 0x000fe2000f8e00ff */
[----:B------:R-:W-:-:S04]  /*2c40*/  USHF.R.S32.HI UR8, URZ, 0x1f, UR6 ;  /* 0x0000001f3f087899 */ /* 0x000fc80008011406 */
[----:B------:R-:W-:Y:S01]  /*2c50*/  IADD3 R2, P0, P1, R0, UR6, R3 ;  /* 0x0000000600027c10 */ /* 0x000fe2000f91e003 */
[----:B------:R-:W-:Y:S01]  /*2c60*/  ULDC.64 UR6, c[0x0][0x220] ;  /* 0x0000880000067ab9 */ /* 0x000fe20000000a00 */
[----:B------:R-:W-:Y:S01]  /*2c70*/  SHF.R.S32.HI R0, RZ, 0x1f, R0 ;  /* 0x0000001fff007819 */ /* 0x000fe20000011400 */
[----:B------:R-:W-:Y:S01]  /*2c80*/  UIMAD UR6, UR16, UR6, URZ ;  /* 0x00000006100672a4 */ /* 0x000fe2000f8e023f */
[----:B------:R-:W-:-:S03]  /*2c90*/  MOV R3, UR9 ;  /* 0x0000000900037c02 */ /* 0x000fc60008000f00 */
[----:B------:R-:W-:Y:S01]  /*2ca0*/  UIMAD UR6, UR15, UR7, UR6 ;  /* 0x000000070f0672a4 */ /* 0x000fe2000f8e0206 */
[----:B------:R-:W-:Y:S01]  /*2cb0*/  IADD3.X R3, R0, UR8, R3, P0, P1 ;  /* 0x0000000800037c10 */ /* 0x000fe200087e2403 */
[----:B------:R-:W-:Y:S01]  /*2cc0*/  ULDC.64 UR8, c[0x0][0x228] ;  /* 0x00008a0000087ab9 */ /* 0x000fe20000000a00 */
[----:B------:R-:W-:Y:S01]  /*2cd0*/  ISETP.NE.U32.AND P0, PT, RZ, c[0x0][0x238], PT ;  /* 0x00008e00ff007a0c */ /* 0x000fe20003f05070 */
[----:B------:R-:W-:Y:S02]  /*2ce0*/  UIMAD UR7, UR5, UR8, URZ ;  /* 0x00000008050772a4 */ /* 0x000fe4000f8e023f */
[----:B------:R-:W-:Y:S01]  /*2cf0*/  IMAD.WIDE.U32 R2, R5, c[0x0][0x220], R2 ;  /* 0x0000880005027a25 */ /* 0x000fe200078e0002 */
[----:B------:R-:W-:Y:S01]  /*2d00*/  ISETP.NE.AND.EX P0, PT, RZ, c[0x0][0x23c], PT, P0 ;  /* 0x00008f00ff007a0c */ /* 0x000fe20003f05300 */
[----:B------:R-:W-:Y:S02]  /*2d10*/  UIMAD UR7, UR18, UR9, UR7 ;  /* 0x00000009120772a4 */ /* 0x000fe4000f8e0207 */
[----:B------:R-:W-:Y:S01]  /*2d20*/  IMAD.U32 R5, RZ, RZ, UR18 ;  /* 0x00000012ff057e24 */ /* 0x000fe2000f8e00ff */
[----:B------:R-:W-:-:S02]  /*2d30*/  IADD3 R3, R3, UR6, RZ ;  /* 0x0000000603037c10 */ /* 0x000fc4000fffe0ff */
        /* <DEDUP_REMOVED lines=25> */
[----:B------:R-:W-:-:S03]  /*2ed0*/  UIMAD UR6, UR4, UR6, UR15 ;  /* 0x00000006040672a4 */ /* 0x000fc6000f8e020f */
[----:B------:R-:W-:Y:S02]  /*2ee0*/  ULDC.64 UR4, c[0x0][0x238] ;  /* 0x00008e0000047ab9 */ /* 0x000fe40000000a00 */
[----:B------:R-:W-:-:S06]  /*2ef0*/  UIMAD.WIDE UR4, UR6, UR13, UR4 ;  /* 0x0000000d060472a5 */ /* 0x000fcc000f8e0204 */
[----:B------:R-:W-:Y:S01]  /*2f00*/  MOV R2, UR4 ;  /* 0x0000000400027c02 */ /* 0x000fe20008000f00 */
[----:B------:R-:W-:-:S05]  /*2f10*/  IMAD.U32 R3, RZ, RZ, UR5 ;  /* 0x00000005ff037e24 */ /* 0x000fca000f8e00ff */
[----:B------:R-:W-:Y:S01]  /*2f20*/  STG.E [R2.64], RZ ;  /* 0x000000ff02007986 */ /* 0x000fe2000c10190a */
[----:B------:R-:W-:Y:S05]  /*2f30*/  EXIT ;  /* 0x000000000000794d */ /* 0x000fea0003800000 */
.L_x_1145:
        /* <DEDUP_REMOVED lines=12> */
.L_x_1175:


//--------------------- .nv.shared._ZN7cutlass13device_kernelIN5flash19enable_sm80_to_sm89INS1_16FlashAttnBwdSm80INS1_25CollectiveMainloopBwdSm80ILi1ELi1EN4cute5tupleIJNS5_1CILi32EEENS7_ILi64EEENS7_ILi256EEEEEENS_10bfloat16_tEfNS_4arch4Sm80ELb0ELb0ELb1ELb0ELb0ELb0ELb0ELb0ELi2ELi2ELi2ELi1ELb1EEENS1_21CollectiveEpilogueBwdISB_SC_SE_Li256ELb0ELb0ELi4EEENS1_19SingleTileSchedulerILb0ELb0ELb0ELi64EEEEEEEEEvNT_6ParamsE --------------------------
	.section	.nv.shared._ZN7cutlass13device_kernelIN5flash19enable_sm80_to_sm89INS1_16FlashAttnBwdSm80INS1_25CollectiveMainloopBwdSm80ILi1ELi1EN4cute5tupleIJNS5_1CILi32EEENS7_ILi64EEENS7_ILi256EEEEEENS_10bfloat16_tEfNS_4arch4Sm80ELb0ELb0ELb1ELb0ELb0ELb0ELb0ELb0ELi2ELi2ELi2ELi1ELb1EEENS1_21CollectiveEpilogueBwdISB_SC_SE_Li256ELb0ELb0ELi4EEENS1_19SingleTileSchedulerILb0ELb0ELb0ELi64EEEEEEEEEvNT_6ParamsE,"aw",@nobits
	.sectionflags	@""
	.align	16


//--------------------- .nv.global                --------------------------
	.section	.nv.global,"aw",@nobits
.nv.global:
	.type		_ZN74_INTERNAL_87a4c30e_38_flash_bwd_hdim256_bf16_softcap_sm80_cu_49158569_29044cute1_E,@object
	.size		_ZN74_INTERNAL_87a4c30e_38_flash_bwd_hdim256_bf16_softcap_sm80_cu_49158569_29044cute1_E,(_ZN74_INTERNAL_87a4c30e_38_flash_bwd_hdim256_bf16_softcap_sm80_cu_49158569_29044cuda3std3__45__cpo6cbeginE - _ZN74_INTERNAL_87a4c30e_38_flash_bwd_hdim256_bf16_softcap_sm80_cu_49158569_29044cute1_E)
_ZN74_INTERNAL_87a4c30e_38_flash_bwd_hdim256_bf16_softcap_sm80_cu_49158569_29044cute1_E:
	.zero		1
	.type		_ZN74_INTERNAL_87a4c30e_38_flash_bwd_hdim256_bf16_softcap_sm80_cu_49158569_29044cuda3std3__45__cpo6cbeginE,@object
	.size		_ZN74_INTERNAL_87a4c30e_38_flash_bwd_hdim256_bf16_softcap_sm80_cu_49158569_29044cuda3std3__45__cpo6cbeginE,(_ZN74_INTERNAL_87a4c30e_38_flash_bwd_hdim256_bf16_softcap_sm80_cu_49158569_29044cuda3std3__48in_placeE - _ZN74_INTERNAL_87a4c30e_38_flash_bwd_hdim256_bf16_softcap_sm80_cu_49158569_29044cuda3std3__45__cpo6cbeginE)
_ZN74_INTERNAL_87a4c30e_38_flash_bwd_hdim256_bf16_softcap_sm80_cu_49158569_29044cuda3std3__45__cpo6cbeginE:
	.zero		1
	.type		_ZN74_INTERNAL_87a4c30e_38_flash_bwd_hdim256_bf16_softcap_sm80_cu_49158569_29044cuda3std3__48in_placeE,@object
	.size		_ZN74_INTERNAL_87a4c30e_38_flash_bwd_hdim256_bf16_softcap_sm80_cu_49158569_29044cuda3std3__48in_placeE,(_ZN74_INTERNAL_87a4c30e_38_flash_bwd_hdim256_bf16_softcap_sm80_cu_49158569_29044cuda3std6ranges3__45__cpo9iter_moveE - _ZN74_INTERNAL_87a4c30e_38_flash_bwd_hdim256_bf16_softcap_sm80_cu_49158569_29044cuda3std3__48in_placeE)
_ZN74_INTERNAL_87a4c30e_38_flash_bwd_hdim256_bf16_softcap_sm80_cu_49158569_29044cuda3std3__48in_placeE:
	.zero		1
	.type		_ZN74_INTERNAL_87a4c30e_38_flash_bwd_hdim256_bf16_softcap_sm80_cu_49158569_29044cuda3std6ranges3__45__cpo9iter_moveE,@object
	.size		_ZN74_INTERNAL_87a4c30e_38_flash_bwd_hdim256_bf16_softcap_sm80_cu_49158569_29044cuda3std6ranges3__45__cpo9iter_moveE,(_ZN74_INTERNAL_87a4c30e_38_flash_bwd_hdim256_bf16_softcap_sm80_cu_49158569_29044cuda3std3__45__cpo5beginE - _ZN74_INTERNAL_87a4c30e_38_flash_bwd_hdim256_bf16_softcap_sm80_cu_49158569_29044cuda3std6ranges3__45__cpo9iter_moveE)
_ZN74_INTERNAL_87a4c30e_38_flash_bwd_hdim256_bf16_softcap_sm80_cu_49158569_29044cuda3std6ranges3__45__cpo9iter_moveE:
	.zero		1
	.type		_ZN74_INTERNAL_87a4c30e_38_flash_bwd_hdim256_bf16_softcap_sm80_cu_49158569_29044cuda3std3__45__cpo5beginE,@object
	.size		_ZN74_INTERNAL_87a4c30e_38_flash_bwd_hdim256_bf16_softcap_sm80_cu_49158569_29044cuda3std3__45__cpo5beginE,(_ZN74_INTERNAL_87a4c30e_38_flash_bwd_hdim256_bf16_softcap_sm80_cu_49158569_29044cuda3std3__476_GLOBAL__N__87a4c30e_38_flash_bwd_hdim256_bf16_softcap_sm80_cu_49158569_29046ignoreE - _ZN74_INTERNAL_87a4c30e_38_flash_bwd_hdim256_bf16_softcap_sm80_cu_49158569_29044cuda3std3__45__cpo5beginE)
_ZN74_INTERNAL_87a4c30e_38_flash_bwd_hdim256_bf16_softcap_sm80_cu_49158569_29044cuda3std3__45__cpo5beginE:
	.zero		1
	.type		_ZN74_INTERNAL_87a4c30e_38_flash_bwd_hdim256_bf16_softcap_sm80_cu_49158569_29044cuda3std3__476_GLOBAL__N__87a4c30e_38_flash_bwd_hdim256_bf16_softcap_sm80_cu_49158569_29046ignoreE,@object
	.size		_ZN74_INTERNAL_87a4c30e_38_flash_bwd_hdim256_bf16_softcap_sm80_cu_49158569_29044cuda3std3__476_GLOBAL__N__87a4c30e_38_flash_bwd_hdim256_bf16_softcap_sm80_cu_49158569_29046ignoreE,(_ZN74_INTERNAL_87a4c30e_38_flash_bwd_hdim256_bf16_softcap_sm80_cu_49158569_29044cute7productE - _ZN74_INTERNAL_87a4c30e_38_flash_bwd_hdim256_bf16_softcap_sm80_cu_49158569_29044cuda3std3__476_GLOBAL__N__87a4c30e_38_flash_bwd_hdim256_bf16_softcap_sm80_cu_49158569_29046ignoreE)
_ZN74_INTERNAL_87a4c30e_38_flash_bwd_hdim256_bf16_softcap_sm80_cu_49158569_29044cuda3std3__476_GLOBAL__N__87a4c30e_38_flash_bwd_hdim256_bf16_softcap_sm80_cu_49158569_29046ignoreE:
	.zero		1
	.type		_ZN74_INTERNAL_87a4c30e_38_flash_bwd_hdim256_bf16_softcap_sm80_cu_49158569_29044cute7productE,@object
	.size		_ZN74_INTERNAL_87a4c30e_38_flash_bwd_hdim256_bf16_softcap_sm80_cu_49158569_29044cute7productE,(_ZN74_INTERNAL_87a4c30e_38_flash_bwd_hdim256_bf16_softcap_sm80_cu_49158569_29044cuda3std3__45__cpo3endE - _ZN74_INTERNAL_87a4c30e_38_flash_bwd_hdim256_bf16_softcap_sm80_cu_49158569_29044cute7productE)
_ZN74_INTERNAL_87a4c30e_38_flash_bwd_hdim256_bf16_softcap_sm80_cu_49158569_29044cute7productE:
	.zero		1
	.type		_ZN74_INTERNAL_87a4c30e_38_flash_bwd_hdim256_bf16_softcap_sm80_cu_49158569_29044cuda3std3__45__cpo3endE,@object
	.size		_ZN74_INTERNAL_87a4c30e_38_flash_bwd_hdim256_bf16_softcap_sm80_cu_49158569_29044cuda3std3__45__cpo3endE,(_ZN74_INTERNAL_87a4c30e_38_flash_bwd_hdim256_bf16_softcap_sm80_cu_49158569_29044cuda3std3__419piecewise_constructE - _ZN74_INTERNAL_87a4c30e_38_flash_bwd_hdim256_bf16_softcap_sm80_cu_49158569_29044cuda3std3__45__cpo3endE)
_ZN74_INTERNAL_87a4c30e_38_flash_bwd_hdim256_bf16_softcap_sm80_cu_49158569_29044cuda3std3__45__cpo3endE:
	.zero		1
	.type		_ZN74_INTERNAL_87a4c30e_38_flash_bwd_hdim256_bf16_softcap_sm80_cu_49158569_29044cuda3std3__419piecewise_constructE,@object
	.size		_ZN74_INTERNAL_87a4c30e_38_flash_bwd_hdim256_bf16_softcap_sm80_cu_49158569_29044cuda3std3__419piecewise_constructE,(_ZN74_INTERNAL_87a4c30e_38_flash_bwd_hdim256_bf16_softcap_sm80_cu_49158569_29044cuda3std3__45__cpo4cendE - _ZN74_INTERNAL_87a4c30e_38_flash_bwd_hdim256_bf16_softcap_sm80_cu_49158569_29044cuda3std3__419piecewise_constructE)
_ZN74_INTERNAL_87a4c30e_38_flash_bwd_hdim256_bf16_softcap_sm80_cu_49158569_29044cuda3std3__419piecewise_constructE:
	.zero		1
	.type		_ZN74_INTERNAL_87a4c30e_38_flash_bwd_hdim256_bf16_softcap_sm80_cu_49158569_29044cuda3std3__45__cpo4cendE,@object
	.size		_ZN74_INTERNAL_87a4c30e_38_flash_bwd_hdim256_bf16_softcap_sm80_cu_49158569_29044cuda3std3__45__cpo4cendE,(_ZN74_INTERNAL_87a4c30e_38_flash_bwd_hdim256_bf16_softcap_sm80_cu_49158569_29044cuda3std6ranges3__45__cpo4swapE - _ZN74_INTERNAL_87a4c30e_38_flash_bwd_hdim256_bf16_softcap_sm80_cu_49158569_29044cuda3std3__45__cpo4cendE)
_ZN74_INTERNAL_87a4c30e_38_flash_bwd_hdim256_bf16_softcap_sm80_cu_49158569_29044cuda3std3__45__cpo4cendE:
	.zero		1
	.type		_ZN74_INTERNAL_87a4c30e_38_flash_bwd_hdim256_bf16_softcap_sm80_cu_49158569_29044cuda3std6ranges3__45__cpo4swapE,@object
	.size		_ZN74_INTERNAL_87a4c30e_38_flash_bwd_hdim256_bf16_softcap_sm80_cu_49158569_29044cuda3std6ranges3__45__cpo4swapE,(.L_7 - _ZN74_INTERNAL_87a4c30e_38_flash_bwd_hdim256_bf16_softcap_sm80_cu_49158569_29044cuda3std6ranges3__45__cpo4swapE)
_ZN74_INTERNAL_87a4c30e_38_flash_bwd_hdim256_bf16_softcap_sm80_cu_49158569_29044cuda3std6ranges3__45__cpo4swapE:
	.zero		1
.L_7:


//--------------------- .nv.shared._ZN7cutlass13device_kernelIN5flash19enable_sm80_to_sm89INS1_16FlashAttnBwdSm80INS1_25CollectiveMainloopBwdSm80ILi1ELi1EN4cute5tupleIJNS5_1CILi32EEENS7_ILi64EEENS7_ILi256EEEEEENS_10bfloat16_tEfNS_4arch4Sm80ELb0ELb0ELb1ELb0ELb0ELb0ELb0ELb0ELi2ELi2ELi2ELi1ELb1EEENS1_24CollectiveEpilogueBwdGQAISB_fSE_Li256ELb0ELb0EEENS1_19SingleTileSchedulerILb0ELb0ELb0ELi64EEEEEEEEEvNT_6ParamsE --------------------------
	.section	.nv.shared._ZN7cutlass13device_kernelIN5flash19enable_sm80_to_sm89INS1_16FlashAttnBwdSm80INS1_25CollectiveMainloopBwdSm80ILi1ELi1EN4cute5tupleIJNS5_1CILi32EEENS7_ILi64EEENS7_ILi256EEEEEENS_10bfloat16_tEfNS_4arch4Sm80ELb0ELb0ELb1ELb0ELb0ELb0ELb0ELb0ELi2ELi2ELi2ELi1ELb1EEENS1_24CollectiveEpilogueBwdGQAISB_fSE_Li256ELb0ELb0EEENS1_19SingleTileSchedulerILb0ELb0ELb0ELi64EEEEEEEEEvNT_6ParamsE,"aw",@nobits
	.sectionflags	@""
	.align	16


//--------------------- .nv.shared._ZN7cutlass13device_kernelIN5flash19enable_sm80_to_sm89INS1_16FlashAttnBwdSm80INS1_25CollectiveMainloopBwdSm80ILi1ELi1EN4cute5tupleIJNS5_1CILi32EEENS7_ILi64EEENS7_ILi256EEEEEENS_10bfloat16_tEfNS_4arch4Sm80ELb0ELb0ELb1ELb1ELb0ELb0ELb0ELb0ELi2ELi2ELi2ELi1ELb1EEENS1_21CollectiveEpilogueBwdISB_SC_SE_Li256ELb1ELb0ELi4EEENS1_19SingleTileSchedulerILb1ELb0ELb0ELi64EEEEEEEEEvNT_6ParamsE --------------------------
	.section	.nv.shared._ZN7cutlass13device_kernelIN5flash19enable_sm80_to_sm89INS1_16FlashAttnBwdSm80INS1_25CollectiveMainloopBwdSm80ILi1ELi1EN4cute5tupleIJNS5_1CILi32EEENS7_ILi64EEENS7_ILi256EEEEEENS_10bfloat16_tEfNS_4arch4Sm80ELb0ELb0ELb1ELb1ELb0ELb0ELb0ELb0ELi2ELi2ELi2ELi1ELb1EEENS1_21CollectiveEpilogueBwdISB_SC_SE_Li256ELb1ELb0ELi4EEENS1_19SingleTileSchedulerILb1ELb0ELb0ELi64EEEEEEEEEvNT_6ParamsE,"aw",@nobits
	.sectionflags	@""
	.align	16


//--------------------- .nv.shared._ZN7cutlass13device_kernelIN5flash19enable_sm80_to_sm89INS1_16FlashAttnBwdSm80INS1_25CollectiveMainloopBwdSm80ILi1ELi1EN4cute5tupleIJNS5_1CILi32EEENS7_ILi64EEENS7_ILi256EEEEEENS_10bfloat16_tEfNS_4arch4Sm80ELb0ELb0ELb1ELb1ELb0ELb0ELb0ELb0ELi2ELi2ELi2ELi1ELb1EEENS1_24CollectiveEpilogueBwdGQAISB_fSE_Li256ELb1ELb0EEENS1_19SingleTileSchedulerILb1ELb0ELb0ELi64EEEEEEEEEvNT_6ParamsE --------------------------
	.section	.nv.shared._ZN7cutlass13device_kernelIN5flash19enable_sm80_to_sm89INS1_16FlashAttnBwdSm80INS1_25CollectiveMainloopBwdSm80ILi1ELi1EN4cute5tupleIJNS5_1CILi32EEENS7_ILi64EEENS7_ILi256EEEEEENS_10bfloat16_tEfNS_4arch4Sm80ELb0ELb0ELb1ELb1ELb0ELb0ELb0ELb0ELi2ELi2ELi2ELi1ELb1EEENS1_24CollectiveEpilogueBwdGQAISB_fSE_Li256ELb1ELb0EEENS1_19SingleTileSchedulerILb1ELb0ELb0ELi64EEEEEEEEEvNT_6ParamsE,"aw",@nobits
	.sectionflags	@""
	.align	16


//--------------------- .nv.shared._ZN7cutlass13device_kernelIN5flash19enable_sm80_to_sm89INS1_16FlashAttnBwdSm80INS1_25CollectiveMainloopBwdSm80ILi1ELi1EN4cute5tupleIJNS5_1CILi32EEENS7_ILi64EEENS7_ILi256EEEEEENS_10bfloat16_tEfNS_4arch4Sm80ELb0ELb1ELb1ELb0ELb0ELb0ELb0ELb0ELi2ELi2ELi2ELi1ELb1EEENS1_21CollectiveEpilogueBwdISB_SC_SE_Li256ELb0ELb0ELi4EEENS1_19SingleTileSchedulerILb0ELb0ELb0ELi64EEEEEEEEEvNT_6ParamsE --------------------------
	.section	.nv.shared._ZN7cutlass13device_kernelIN5flash19enable_sm80_to_sm89INS1_16FlashAttnBwdSm80INS1_25CollectiveMainloopBwdSm80ILi1ELi1EN4cute5tupleIJNS5_1CILi32EEENS7_ILi64EEENS7_ILi256EEEEEENS_10bfloat16_tEfNS_4arch4Sm80ELb0ELb1ELb1ELb0ELb0ELb0ELb0ELb0ELi2ELi2ELi2ELi1ELb1EEENS1_21CollectiveEpilogueBwdISB_SC_SE_Li256ELb0ELb0ELi4EEENS1_19SingleTileSchedulerILb0ELb0ELb0ELi64EEEEEEEEEvNT_6ParamsE,"aw",@nobits
	.sectionflags	@""
	.align	16


//--------------------- .nv.shared._ZN7cutlass13device_kernelIN5flash19enable_sm80_to_sm89INS1_16FlashAttnBwdSm80INS1_25CollectiveMainloopBwdSm80ILi1ELi1EN4cute5tupleIJNS5_1CILi32EEENS7_ILi64EEENS7_ILi256EEEEEENS_10bfloat16_tEfNS_4arch4Sm80ELb0ELb1ELb1ELb0ELb0ELb0ELb0ELb0ELi2ELi2ELi2ELi1ELb1EEENS1_24CollectiveEpilogueBwdGQAISB_fSE_Li256ELb0ELb0EEENS1_19SingleTileSchedulerILb0ELb0ELb0ELi64EEEEEEEEEvNT_6ParamsE --------------------------
	.section	.nv.shared._ZN7cutlass13device_kernelIN5flash19enable_sm80_to_sm89INS1_16FlashAttnBwdSm80INS1_25CollectiveMainloopBwdSm80ILi1ELi1EN4cute5tupleIJNS5_1CILi32EEENS7_ILi64EEENS7_ILi256EEEEEENS_10bfloat16_tEfNS_4arch4Sm80ELb0ELb1ELb1ELb0ELb0ELb0ELb0ELb0ELi2ELi2ELi2ELi1ELb1EEENS1_24CollectiveEpilogueBwdGQAISB_fSE_Li256ELb0ELb0EEENS1_19SingleTileSchedulerILb0ELb0ELb0ELi64EEEEEEEEEvNT_6ParamsE,"aw",@nobits
	.sectionflags	@""
	.align	16


//--------------------- .nv.shared._ZN7cutlass13device_kernelIN5flash19enable_sm80_to_sm89INS1_16FlashAttnBwdSm80INS1_25CollectiveMainloopBwdSm80ILi1ELi1EN4cute5tupleIJNS5_1CILi32EEENS7_ILi64EEENS7_ILi256EEEEEENS_10bfloat16_tEfNS_4arch4Sm80ELb0ELb1ELb1ELb1ELb0ELb0ELb0ELb0ELi2ELi2ELi2ELi1ELb1EEENS1_21CollectiveEpilogueBwdISB_SC_SE_Li256ELb1ELb0ELi4EEENS1_19SingleTileSchedulerILb1ELb0ELb0ELi64EEEEEEEEEvNT_6ParamsE --------------------------
	.section	.nv.shared._ZN7cutlass13device_kernelIN5flash19enable_sm80_to_sm89INS1_16FlashAttnBwdSm80INS1_25CollectiveMainloopBwdSm80ILi1ELi1EN4cute5tupleIJNS5_1CILi32EEENS7_ILi64EEENS7_ILi256EEEEEENS_10bfloat16_tEfNS_4arch4Sm80ELb0ELb1ELb1ELb1ELb0ELb0ELb0ELb0ELi2ELi2ELi2ELi1ELb1EEENS1_21CollectiveEpilogueBwdISB_SC_SE_Li256ELb1ELb0ELi4EEENS1_19SingleTileSchedulerILb1ELb0ELb0ELi64EEEEEEEEEvNT_6ParamsE,"aw",@nobits
	.sectionflags	@""
	.align	16


//--------------------- .nv.shared._ZN7cutlass13device_kernelIN5flash19enable_sm80_to_sm89INS1_16FlashAttnBwdSm80INS1_25CollectiveMainloopBwdSm80ILi1ELi1EN4cute5tupleIJNS5_1CILi32EEENS7_ILi64EEENS7_ILi256EEEEEENS_10bfloat16_tEfNS_4arch4Sm80ELb0ELb1ELb1ELb1ELb0ELb0ELb0ELb0ELi2ELi2ELi2ELi1ELb1EEENS1_24CollectiveEpilogueBwdGQAISB_fSE_Li256ELb1ELb0EEENS1_19SingleTileSchedulerILb1ELb0ELb0ELi64EEEEEEEEEvNT_6ParamsE --------------------------
	.section	.nv.shared._ZN7cutlass13device_kernelIN5flash19enable_sm80_to_sm89INS1_16FlashAttnBwdSm80INS1_25CollectiveMainloopBwdSm80ILi1ELi1EN4cute5tupleIJNS5_1CILi32EEENS7_ILi64EEENS7_ILi256EEEEEENS_10bfloat16_tEfNS_4arch4Sm80ELb0ELb1ELb1ELb1ELb0ELb0ELb0ELb0ELi2ELi2ELi2ELi1ELb1EEENS1_24CollectiveEpilogueBwdGQAISB_fSE_Li256ELb1ELb0EEENS1_19SingleTileSchedulerILb1ELb0ELb0ELi64EEEEEEEEEvNT_6ParamsE,"aw",@nobits
	.sectionflags	@""
	.align	16


//--------------------- .nv.shared._ZN7cutlass13device_kernelIN5flash19enable_sm80_to_sm89INS1_16FlashAttnBwdSm80INS1_25CollectiveMainloopBwdSm80ILi1ELi1EN4cute5tupleIJNS5_1CILi32EEENS7_ILi64EEENS7_ILi256EEEEEENS_10bfloat16_tEfNS_4arch4Sm80ELb1ELb0ELb1ELb0ELb0ELb0ELb0ELb0ELi2ELi2ELi2ELi1ELb1EEENS1_21CollectiveEpilogueBwdISB_SC_SE_Li256ELb0ELb0ELi4EEENS1_25SingleTileBwdLPTSchedulerILb0ELi64ELb0EEEEEEEEEvNT_6ParamsE --------------------------
	.section	.nv.shared._ZN7cutlass13device_kernelIN5flash19enable_sm80_to_sm89INS1_16FlashAttnBwdSm80INS1_25CollectiveMainloopBwdSm80ILi1ELi1EN4cute5tupleIJNS5_1CILi32EEENS7_ILi64EEENS7_ILi256EEEEEENS_10bfloat16_tEfNS_4arch4Sm80ELb1ELb0ELb1ELb0ELb0ELb0ELb0ELb0ELi2ELi2ELi2ELi1ELb1EEENS1_21CollectiveEpilogueBwdISB_SC_SE_Li256ELb0ELb0ELi4EEENS1_25SingleTileBwdLPTSchedulerILb0ELi64ELb0EEEEEEEEEvNT_6ParamsE,"aw",@nobits
	.sectionflags	@""
	.align	16


//--------------------- .nv.shared._ZN7cutlass13device_kernelIN5flash19enable_sm80_to_sm89INS1_16FlashAttnBwdSm80INS1_25CollectiveMainloopBwdSm80ILi1ELi1EN4cute5tupleIJNS5_1CILi32EEENS7_ILi64EEENS7_ILi256EEEEEENS_10bfloat16_tEfNS_4arch4Sm80ELb1ELb0ELb1ELb0ELb0ELb0ELb0ELb0ELi2ELi2ELi2ELi1ELb1EEENS1_24CollectiveEpilogueBwdGQAISB_fSE_Li256ELb0ELb0EEENS1_25SingleTileBwdLPTSchedulerILb0ELi64ELb0EEEEEEEEEvNT_6ParamsE --------------------------
	.section	.nv.shared._ZN7cutlass13device_kernelIN5flash19enable_sm80_to_sm89INS1_16FlashAttnBwdSm80INS1_25CollectiveMainloopBwdSm80ILi1ELi1EN4cute5tupleIJNS5_1CILi32EEENS7_ILi64EEENS7_ILi256EEEEEENS_10bfloat16_tEfNS_4arch4Sm80ELb1ELb0ELb1ELb0ELb0ELb0ELb0ELb0ELi2ELi2ELi2ELi1ELb1EEENS1_24CollectiveEpilogueBwdGQAISB_fSE_Li256ELb0ELb0EEENS1_25SingleTileBwdLPTSchedulerILb0ELi64ELb0EEEEEEEEEvNT_6ParamsE,"aw",@nobits
	.sectionflags	@""
	.align	16


//--------------------- .nv.shared._ZN7cutlass13device_kernelIN5flash22FlashAttnBwdPreprocessIN4cute5tupleIJNS3_1CILi32EEENS5_ILi256EEEEEENS_10bfloat16_tEfNS_4arch4Sm80ELb1ELb0EEEEEvNT_6ParamsE --------------------------
	.section	.nv.shared._ZN7cutlass13device_kernelIN5flash22FlashAttnBwdPreprocessIN4cute5tupleIJNS3_1CILi32EEENS5_ILi256EEEEEENS_10bfloat16_tEfNS_4arch4Sm80ELb1ELb0EEEEEvNT_6ParamsE,"aw",@nobits
	.sectionflags	@""
	.align	16


//--------------------- .nv.shared._ZN7cutlass13device_kernelIN5flash19enable_sm80_to_sm89INS1_16FlashAttnBwdSm80INS1_25CollectiveMainloopBwdSm80ILi1ELi1EN4cute5tupleIJNS5_1CILi32EEENS7_ILi64EEENS7_ILi256EEEEEENS_10bfloat16_tEfNS_4arch4Sm80ELb1ELb0ELb1ELb1ELb0ELb0ELb0ELb0ELi2ELi2ELi2ELi1ELb1EEENS1_21CollectiveEpilogueBwdISB_SC_SE_Li256ELb1ELb0ELi4EEENS1_25SingleTileBwdLPTSchedulerILb1ELi64ELb0EEEEEEEEEvNT_6ParamsE --------------------------
	.section	.nv.shared._ZN7cutlass13device_kernelIN5flash19enable_sm80_to_sm89INS1_16FlashAttnBwdSm80INS1_25CollectiveMainloopBwdSm80ILi1ELi1EN4cute5tupleIJNS5_1CILi32EEENS7_ILi64EEENS7_ILi256EEEEEENS_10bfloat16_tEfNS_4arch4Sm80ELb1ELb0ELb1ELb1ELb0ELb0ELb0ELb0ELi2ELi2ELi2ELi1ELb1EEENS1_21CollectiveEpilogueBwdISB_SC_SE_Li256ELb1ELb0ELi4EEENS1_25SingleTileBwdLPTSchedulerILb1ELi64ELb0EEEEEEEEEvNT_6ParamsE,"aw",@nobits
	.sectionflags	@""
	.align	16


//--------------------- .nv.shared._ZN7cutlass13device_kernelIN5flash32FlashAttnBwdPostprocessConvertdQIN4cute5tupleIJNS3_1CILi32EEENS5_ILi256EEEEEENS_10bfloat16_tEfNS_4arch4Sm80ELi256ENS3_8TiledMMAINS3_8MMA_AtomIJNS3_30SM80_16x8x16_F32BF16BF16F32_TNEEEENS3_6LayoutINS4_IJNS5_ILi1EEENS5_ILi8EEESH_EEENS4_IJNS5_ILi0EEESH_SK_EEEEENS4_IJNS5_ILi16EEENS5_ILi128EEESN_EEEEELb0EEEEEvNT_6ParamsE --------------------------
	.section	.nv.shared._ZN7cutlass13device_kernelIN5flash32FlashAttnBwdPostprocessConvertdQIN4cute5tupleIJNS3_1CILi32EEENS5_ILi256EEEEEENS_10bfloat16_tEfNS_4arch4Sm80ELi256ENS3_8TiledMMAINS3_8MMA_AtomIJNS3_30SM80_16x8x16_F32BF16BF16F32_TNEEEENS3_6LayoutINS4_IJNS5_ILi1EEENS5_ILi8EEESH_EEENS4_IJNS5_ILi0EEESH_SK_EEEEENS4_IJNS5_ILi16EEENS5_ILi128EEESN_EEEEELb0EEEEEvNT_6ParamsE,"aw",@nobits
	.sectionflags	@""
	.align	16


//--------------------- .nv.shared._ZN7cutlass13device_kernelIN5flash19enable_sm80_to_sm89INS1_16FlashAttnBwdSm80INS1_25CollectiveMainloopBwdSm80ILi1ELi1EN4cute5tupleIJNS5_1CILi32EEENS7_ILi64EEENS7_ILi256EEEEEENS_10bfloat16_tEfNS_4arch4Sm80ELb1ELb0ELb1ELb1ELb0ELb0ELb0ELb0ELi2ELi2ELi2ELi1ELb1EEENS1_24CollectiveEpilogueBwdGQAISB_fSE_Li256ELb1ELb0EEENS1_25SingleTileBwdLPTSchedulerILb1ELi64ELb0EEEEEEEEEvNT_6ParamsE --------------------------
	.section	.nv.shared._ZN7cutlass13device_kernelIN5flash19enable_sm80_to_sm89INS1_16FlashAttnBwdSm80INS1_25CollectiveMainloopBwdSm80ILi1ELi1EN4cute5tupleIJNS5_1CILi32EEENS7_ILi64EEENS7_ILi256EEEEEENS_10bfloat16_tEfNS_4arch4Sm80ELb1ELb0ELb1ELb1ELb0ELb0ELb0ELb0ELi2ELi2ELi2ELi1ELb1EEENS1_24CollectiveEpilogueBwdGQAISB_fSE_Li256ELb1ELb0EEENS1_25SingleTileBwdLPTSchedulerILb1ELi64ELb0EEEEEEEEEvNT_6ParamsE,"aw",@nobits
	.sectionflags	@""
	.align	16


//--------------------- .nv.shared._ZN7cutlass13device_kernelIN5flash22FlashAttnBwdPreprocessIN4cute5tupleIJNS3_1CILi32EEENS5_ILi256EEEEEENS_10bfloat16_tEfNS_4arch4Sm80ELb1ELb1EEEEEvNT_6ParamsE --------------------------
	.section	.nv.shared._ZN7cutlass13device_kernelIN5flash22FlashAttnBwdPreprocessIN4cute5tupleIJNS3_1CILi32EEENS5_ILi256EEEEEENS_10bfloat16_tEfNS_4arch4Sm80ELb1ELb1EEEEEvNT_6ParamsE,"aw",@nobits
	.sectionflags	@""
	.align	16


//--------------------- .nv.shared._ZN7cutlass13device_kernelIN5flash19enable_sm80_to_sm89INS1_16FlashAttnBwdSm80INS1_25CollectiveMainloopBwdSm80ILi1ELi1EN4cute5tupleIJNS5_1CILi64EEES8_NS7_ILi256EEEEEENS_10bfloat16_tEfNS_4arch4Sm80ELb0ELb0ELb1ELb0ELb0ELb0ELb0ELb0ELi2ELi4ELi2ELi2ELb0EEENS1_21CollectiveEpilogueBwdISA_SB_SD_Li256ELb0ELb0ELi4EEENS1_19SingleTileSchedulerILb0ELb0ELb0ELi64EEEEEEEEEvNT_6ParamsE --------------------------
	.section	.nv.shared._ZN7cutlass13device_kernelIN5flash19enable_sm80_to_sm89INS1_16FlashAttnBwdSm80INS1_25CollectiveMainloopBwdSm80ILi1ELi1EN4cute5tupleIJNS5_1CILi64EEES8_NS7_ILi256EEEEEENS_10bfloat16_tEfNS_4arch4Sm80ELb0ELb0ELb1ELb0ELb0ELb0ELb0ELb0ELi2ELi4ELi2ELi2ELb0EEENS1_21CollectiveEpilogueBwdISA_SB_SD_Li256ELb0ELb0ELi4EEENS1_19SingleTileSchedulerILb0ELb0ELb0ELi64EEEEEEEEEvNT_6ParamsE,"aw",@nobits
	.sectionflags	@""
	.align	16


//--------------------- .nv.shared._ZN7cutlass13device_kernelIN5flash19enable_sm80_to_sm89INS1_16FlashAttnBwdSm80INS1_25CollectiveMainloopBwdSm80ILi1ELi1EN4cute5tupleIJNS5_1CILi64EEES8_NS7_ILi256EEEEEENS_10bfloat16_tEfNS_4arch4Sm80ELb0ELb0ELb1ELb0ELb0ELb0ELb0ELb0ELi2ELi4ELi2ELi2ELb0EEENS1_24CollectiveEpilogueBwdGQAISA_fSD_Li256ELb0ELb0EEENS1_19SingleTileSchedulerILb0ELb0ELb0ELi64EEEEEEEEEvNT_6ParamsE --------------------------
	.section	.nv.shared._ZN7cutlass13device_kernelIN5flash19enable_sm80_to_sm89INS1_16FlashAttnBwdSm80INS1_25CollectiveMainloopBwdSm80ILi1ELi1EN4cute5tupleIJNS5_1CILi64EEES8_NS7_ILi256EEEEEENS_10bfloat16_tEfNS_4arch4Sm80ELb0ELb0ELb1ELb0ELb0ELb0ELb0ELb0ELi2ELi4ELi2ELi2ELb0EEENS1_24CollectiveEpilogueBwdGQAISA_fSD_Li256ELb0ELb0EEENS1_19SingleTileSchedulerILb0ELb0ELb0ELi64EEEEEEEEEvNT_6ParamsE,"aw",@nobits
	.sectionflags	@""
	.align	16


//--------------------- .nv.shared._ZN7cutlass13device_kernelIN5flash19enable_sm80_to_sm89INS1_16FlashAttnBwdSm80INS1_25CollectiveMainloopBwdSm80ILi1ELi1EN4cute5tupleIJNS5_1CILi64EEES8_NS7_ILi256EEEEEENS_10bfloat16_tEfNS_4arch4Sm80ELb0ELb0ELb1ELb1ELb0ELb0ELb0ELb0ELi2ELi4ELi2ELi2ELb0EEENS1_21CollectiveEpilogueBwdISA_SB_SD_Li256ELb1ELb0ELi4EEENS1_19SingleTileSchedulerILb1ELb0ELb0ELi64EEEEEEEEEvNT_6ParamsE --------------------------
	.section	.nv.shared._ZN7cutlass13device_kernelIN5flash19enable_sm80_to_sm89INS1_16FlashAttnBwdSm80INS1_25CollectiveMainloopBwdSm80ILi1ELi1EN4cute5tupleIJNS5_1CILi64EEES8_NS7_ILi256EEEEEENS_10bfloat16_tEfNS_4arch4Sm80ELb0ELb0ELb1ELb1ELb0ELb0ELb0ELb0ELi2ELi4ELi2ELi2ELb0EEENS1_21CollectiveEpilogueBwdISA_SB_SD_Li256ELb1ELb0ELi4EEENS1_19SingleTileSchedulerILb1ELb0ELb0ELi64EEEEEEEEEvNT_6ParamsE,"aw",@nobits
	.sectionflags	@""
	.align	16


//--------------------- .nv.shared._ZN7cutlass13device_kernelIN5flash19enable_sm80_to_sm89INS1_16FlashAttnBwdSm80INS1_25CollectiveMainloopBwdSm80ILi1ELi1EN4cute5tupleIJNS5_1CILi64EEES8_NS7_ILi256EEEEEENS_10bfloat16_tEfNS_4arch4Sm80ELb0ELb0ELb1ELb1ELb0ELb0ELb0ELb0ELi2ELi4ELi2ELi2ELb0EEENS1_24CollectiveEpilogueBwdGQAISA_fSD_Li256ELb1ELb0EEENS1_19SingleTileSchedulerILb1ELb0ELb0ELi64EEEEEEEEEvNT_6ParamsE --------------------------
	.section	.nv.shared._ZN7cutlass13device_kernelIN5flash19enable_sm80_to_sm89INS1_16FlashAttnBwdSm80INS1_25CollectiveMainloopBwdSm80ILi1ELi1EN4cute5tupleIJNS5_1CILi64EEES8_NS7_ILi256EEEEEENS_10bfloat16_tEfNS_4arch4Sm80ELb0ELb0ELb1ELb1ELb0ELb0ELb0ELb0ELi2ELi4ELi2ELi2ELb0EEENS1_24CollectiveEpilogueBwdGQAISA_fSD_Li256ELb1ELb0EEENS1_19SingleTileSchedulerILb1ELb0ELb0ELi64EEEEEEEEEvNT_6ParamsE,"aw",@nobits
	.sectionflags	@""
	.align	16


//--------------------- .nv.shared._ZN7cutlass13device_kernelIN5flash19enable_sm80_to_sm89INS1_16FlashAttnBwdSm80INS1_25CollectiveMainloopBwdSm80ILi1ELi1EN4cute5tupleIJNS5_1CILi64EEES8_NS7_ILi256EEEEEENS_10bfloat16_tEfNS_4arch4Sm80ELb0ELb1ELb1ELb0ELb0ELb0ELb0ELb0ELi2ELi4ELi2ELi2ELb0EEENS1_21CollectiveEpilogueBwdISA_SB_SD_Li256ELb0ELb0ELi4EEENS1_19SingleTileSchedulerILb0ELb0ELb0ELi64EEEEEEEEEvNT_6ParamsE --------------------------
	.section	.nv.shared._ZN7cutlass13device_kernelIN5flash19enable_sm80_to_sm89INS1_16FlashAttnBwdSm80INS1_25CollectiveMainloopBwdSm80ILi1ELi1EN4cute5tupleIJNS5_1CILi64EEES8_NS7_ILi256EEEEEENS_10bfloat16_tEfNS_4arch4Sm80ELb0ELb1ELb1ELb0ELb0ELb0ELb0ELb0ELi2ELi4ELi2ELi2ELb0EEENS1_21CollectiveEpilogueBwdISA_SB_SD_Li256ELb0ELb0ELi4EEENS1_19SingleTileSchedulerILb0ELb0ELb0ELi64EEEEEEEEEvNT_6ParamsE,"aw",@nobits
	.sectionflags	@""
	.align	16


//--------------------- .nv.shared._ZN7cutlass13device_kernelIN5flash19enable_sm80_to_sm89INS1_16FlashAttnBwdSm80INS1_25CollectiveMainloopBwdSm80ILi1ELi1EN4cute5tupleIJNS5_1CILi64EEES8_NS7_ILi256EEEEEENS_10bfloat16_tEfNS_4arch4Sm80ELb0ELb1ELb1ELb0ELb0ELb0ELb0ELb0ELi2ELi4ELi2ELi2ELb0EEENS1_24CollectiveEpilogueBwdGQAISA_fSD_Li256ELb0ELb0EEENS1_19SingleTileSchedulerILb0ELb0ELb0ELi64EEEEEEEEEvNT_6ParamsE --------------------------
	.section	.nv.shared._ZN7cutlass13device_kernelIN5flash19enable_sm80_to_sm89INS1_16FlashAttnBwdSm80INS1_25CollectiveMainloopBwdSm80ILi1ELi1EN4cute5tupleIJNS5_1CILi64EEES8_NS7_ILi256EEEEEENS_10bfloat16_tEfNS_4arch4Sm80ELb0ELb1ELb1ELb0ELb0ELb0ELb0ELb0ELi2ELi4ELi2ELi2ELb0EEENS1_24CollectiveEpilogueBwdGQAISA_fSD_Li256ELb0ELb0EEENS1_19SingleTileSchedulerILb0ELb0ELb0ELi64EEEEEEEEEvNT_6ParamsE,"aw",@nobits
	.sectionflags	@""
	.align	16


//--------------------- .nv.shared._ZN7cutlass13device_kernelIN5flash19enable_sm80_to_sm89INS1_16FlashAttnBwdSm80INS1_25CollectiveMainloopBwdSm80ILi1ELi1EN4cute5tupleIJNS5_1CILi64EEES8_NS7_ILi256EEEEEENS_10bfloat16_tEfNS_4arch4Sm80ELb0ELb1ELb1ELb1ELb0ELb0ELb0ELb0ELi2ELi4ELi2ELi2ELb0EEENS1_21CollectiveEpilogueBwdISA_SB_SD_Li256ELb1ELb0ELi4EEENS1_19SingleTileSchedulerILb1ELb0ELb0ELi64EEEEEEEEEvNT_6ParamsE --------------------------
	.section	.nv.shared._ZN7cutlass13device_kernelIN5flash19enable_sm80_to_sm89INS1_16FlashAttnBwdSm80INS1_25CollectiveMainloopBwdSm80ILi1ELi1EN4cute5tupleIJNS5_1CILi64EEES8_NS7_ILi256EEEEEENS_10bfloat16_tEfNS_4arch4Sm80ELb0ELb1ELb1ELb1ELb0ELb0ELb0ELb0ELi2ELi4ELi2ELi2ELb0EEENS1_21CollectiveEpilogueBwdISA_SB_SD_Li256ELb1ELb0ELi4EEENS1_19SingleTileSchedulerILb1ELb0ELb0ELi64EEEEEEEEEvNT_6ParamsE,"aw",@nobits
	.sectionflags	@""
	.align	16


//--------------------- .nv.shared._ZN7cutlass13device_kernelIN5flash19enable_sm80_to_sm89INS1_16FlashAttnBwdSm80INS1_25CollectiveMainloopBwdSm80ILi1ELi1EN4cute5tupleIJNS5_1CILi64EEES8_NS7_ILi256EEEEEENS_10bfloat16_tEfNS_4arch4Sm80ELb0ELb1ELb1ELb1ELb0ELb0ELb0ELb0ELi2ELi4ELi2ELi2ELb0EEENS1_24CollectiveEpilogueBwdGQAISA_fSD_Li256ELb1ELb0EEENS1_19SingleTileSchedulerILb1ELb0ELb0ELi64EEEEEEEEEvNT_6ParamsE --------------------------
	.section	.nv.shared._ZN7cutlass13device_kernelIN5flash19enable_sm80_to_sm89INS1_16FlashAttnBwdSm80INS1_25CollectiveMainloopBwdSm80ILi1ELi1EN4cute5tupleIJNS5_1CILi64EEES8_NS7_ILi256EEEEEENS_10bfloat16_tEfNS_4arch4Sm80ELb0ELb1ELb1ELb1ELb0ELb0ELb0ELb0ELi2ELi4ELi2ELi2ELb0EEENS1_24CollectiveEpilogueBwdGQAISA_fSD_Li256ELb1ELb0EEENS1_19SingleTileSchedulerILb1ELb0ELb0ELi64EEEEEEEEEvNT_6ParamsE,"aw",@nobits
	.sectionflags	@""
	.align	16


//--------------------- .nv.shared._ZN7cutlass13device_kernelIN5flash19enable_sm80_to_sm89INS1_16FlashAttnBwdSm80INS1_25CollectiveMainloopBwdSm80ILi1ELi1EN4cute5tupleIJNS5_1CILi64EEES8_NS7_ILi256EEEEEENS_10bfloat16_tEfNS_4arch4Sm80ELb1ELb0ELb1ELb0ELb0ELb0ELb0ELb0ELi2ELi4ELi2ELi2ELb0EEENS1_21CollectiveEpilogueBwdISA_SB_SD_Li256ELb0ELb0ELi4EEENS1_25SingleTileBwdLPTSchedulerILb0ELi64ELb0EEEEEEEEEvNT_6ParamsE --------------------------
	.section	.nv.shared._ZN7cutlass13device_kernelIN5flash19enable_sm80_to_sm89INS1_16FlashAttnBwdSm80INS1_25CollectiveMainloopBwdSm80ILi1ELi1EN4cute5tupleIJNS5_1CILi64EEES8_NS7_ILi256EEEEEENS_10bfloat16_tEfNS_4arch4Sm80ELb1ELb0ELb1ELb0ELb0ELb0ELb0ELb0ELi2ELi4ELi2ELi2ELb0EEENS1_21CollectiveEpilogueBwdISA_SB_SD_Li256ELb0ELb0ELi4EEENS1_25SingleTileBwdLPTSchedulerILb0ELi64ELb0EEEEEEEEEvNT_6ParamsE,"aw",@nobits
	.sectionflags	@""
	.align	16


//--------------------- .nv.shared._ZN7cutlass13device_kernelIN5flash19enable_sm80_to_sm89INS1_16FlashAttnBwdSm80INS1_25CollectiveMainloopBwdSm80ILi1ELi1EN4cute5tupleIJNS5_1CILi64EEES8_NS7_ILi256EEEEEENS_10bfloat16_tEfNS_4arch4Sm80ELb1ELb0ELb1ELb0ELb0ELb0ELb0ELb0ELi2ELi4ELi2ELi2ELb0EEENS1_24CollectiveEpilogueBwdGQAISA_fSD_Li256ELb0ELb0EEENS1_25SingleTileBwdLPTSchedulerILb0ELi64ELb0EEEEEEEEEvNT_6ParamsE --------------------------
	.section	.nv.shared._ZN7cutlass13device_kernelIN5flash19enable_sm80_to_sm89INS1_16FlashAttnBwdSm80INS1_25CollectiveMainloopBwdSm80ILi1ELi1EN4cute5tupleIJNS5_1CILi64EEES8_NS7_ILi256EEEEEENS_10bfloat16_tEfNS_4arch4Sm80ELb1ELb0ELb1ELb0ELb0ELb0ELb0ELb0ELi2ELi4ELi2ELi2ELb0EEENS1_24CollectiveEpilogueBwdGQAISA_fSD_Li256ELb0ELb0EEENS1_25SingleTileBwdLPTSchedulerILb0ELi64ELb0EEEEEEEEEvNT_6ParamsE,"aw",@nobits
	.sectionflags	@""
	.align	16


//--------------------- .nv.shared._ZN7cutlass13device_kernelIN5flash22FlashAttnBwdPreprocessIN4cute5tupleIJNS3_1CILi64EEENS5_ILi256EEEEEENS_10bfloat16_tEfNS_4arch4Sm80ELb1ELb0EEEEEvNT_6ParamsE --------------------------
	.section	.nv.shared._ZN7cutlass13device_kernelIN5flash22FlashAttnBwdPreprocessIN4cute5tupleIJNS3_1CILi64EEENS5_ILi256EEEEEENS_10bfloat16_tEfNS_4arch4Sm80ELb1ELb0EEEEEvNT_6ParamsE,"aw",@nobits
	.sectionflags	@""
	.align	16


//--------------------- .nv.shared._ZN7cutlass13device_kernelIN5flash19enable_sm80_to_sm89INS1_16FlashAttnBwdSm80INS1_25CollectiveMainloopBwdSm80ILi1ELi1EN4cute5tupleIJNS5_1CILi64EEES8_NS7_ILi256EEEEEENS_10bfloat16_tEfNS_4arch4Sm80ELb1ELb0ELb1ELb1ELb0ELb0ELb0ELb0ELi2ELi4ELi2ELi2ELb0EEENS1_21CollectiveEpilogueBwdISA_SB_SD_Li256ELb1ELb0ELi4EEENS1_25SingleTileBwdLPTSchedulerILb1ELi64ELb0EEEEEEEEEvNT_6ParamsE --------------------------
	.section	.nv.shared._ZN7cutlass13device_kernelIN5flash19enable_sm80_to_sm89INS1_16FlashAttnBwdSm80INS1_25CollectiveMainloopBwdSm80ILi1ELi1EN4cute5tupleIJNS5_1CILi64EEES8_NS7_ILi256EEEEEENS_10bfloat16_tEfNS_4arch4Sm80ELb1ELb0ELb1ELb1ELb0ELb0ELb0ELb0ELi2ELi4ELi2ELi2ELb0EEENS1_21CollectiveEpilogueBwdISA_SB_SD_Li256ELb1ELb0ELi4EEENS1_25SingleTileBwdLPTSchedulerILb1ELi64ELb0EEEEEEEEEvNT_6ParamsE,"aw",@nobits
	.sectionflags	@""
	.align	16


//--------------------- .nv.shared._ZN7cutlass13device_kernelIN5flash32FlashAttnBwdPostprocessConvertdQIN4cute5tupleIJNS3_1CILi64EEENS5_ILi256EEEEEENS_10bfloat16_tEfNS_4arch4Sm80ELi256ENS3_8TiledMMAINS3_8MMA_AtomIJNS3_30SM80_16x8x16_F32BF16BF16F32_TNEEEENS3_6LayoutINS4_IJNS5_ILi2EEENS5_ILi4EEENS5_ILi1EEEEEENS4_IJSJ_SH_NS5_ILi0EEEEEEEENS4_IJNS5_ILi32EEES6_NS5_ILi16EEEEEEEELb0EEEEEvNT_6ParamsE --------------------------
	.section	.nv.shared._ZN7cutlass13device_kernelIN5flash32FlashAttnBwdPostprocessConvertdQIN4cute5tupleIJNS3_1CILi64EEENS5_ILi256EEEEEENS_10bfloat16_tEfNS_4arch4Sm80ELi256ENS3_8TiledMMAINS3_8MMA_AtomIJNS3_30SM80_16x8x16_F32BF16BF16F32_TNEEEENS3_6LayoutINS4_IJNS5_ILi2EEENS5_ILi4EEENS5_ILi1EEEEEENS4_IJSJ_SH_NS5_ILi0EEEEEEEENS4_IJNS5_ILi32EEES6_NS5_ILi16EEEEEEEELb0EEEEEvNT_6ParamsE,"aw",@nobits
	.sectionflags	@""
	.align	16


//--------------------- .nv.shared._ZN7cutlass13device_kernelIN5flash19enable_sm80_to_sm89INS1_16FlashAttnBwdSm80INS1_25CollectiveMainloopBwdSm80ILi1ELi1EN4cute5tupleIJNS5_1CILi64EEES8_NS7_ILi256EEEEEENS_10bfloat16_tEfNS_4arch4Sm80ELb1ELb0ELb1ELb1ELb0ELb0ELb0ELb0ELi2ELi4ELi2ELi2ELb0EEENS1_24CollectiveEpilogueBwdGQAISA_fSD_Li256ELb1ELb0EEENS1_25SingleTileBwdLPTSchedulerILb1ELi64ELb0EEEEEEEEEvNT_6ParamsE --------------------------
	.section	.nv.shared._ZN7cutlass13device_kernelIN5flash19enable_sm80_to_sm89INS1_16FlashAttnBwdSm80INS1_25CollectiveMainloopBwdSm80ILi1ELi1EN4cute5tupleIJNS5_1CILi64EEES8_NS7_ILi256EEEEEENS_10bfloat16_tEfNS_4arch4Sm80ELb1ELb0ELb1ELb1ELb0ELb0ELb0ELb0ELi2ELi4ELi2ELi2ELb0EEENS1_24CollectiveEpilogueBwdGQAISA_fSD_Li256ELb1ELb0EEENS1_25SingleTileBwdLPTSchedulerILb1ELi64ELb0EEEEEEEEEvNT_6ParamsE,"aw",@nobits
	.sectionflags	@""
	.align	16


//--------------------- .nv.shared._ZN7cutlass13device_kernelIN5flash22FlashAttnBwdPreprocessIN4cute5tupleIJNS3_1CILi64EEENS5_ILi256EEEEEENS_10bfloat16_tEfNS_4arch4Sm80ELb1ELb1EEEEEvNT_6ParamsE --------------------------
	.section	.nv.shared._ZN7cutlass13device_kernelIN5flash22FlashAttnBwdPreprocessIN4cute5tupleIJNS3_1CILi64EEENS5_ILi256EEEEEENS_10bfloat16_tEfNS_4arch4Sm80ELb1ELb1EEEEEvNT_6ParamsE,"aw",@nobits
	.sectionflags	@""
	.align	16
